// Copyright (c) 2024, Tri Dao.
// Splitting the different head dimensions to different files to speed up compilation.
// This file is auto-generated. See "generate_kernels.py"
#include "namespace_config.h"
#include "flash_bwd_launch_template.h"

namespace FLASH_NAMESPACE {

template<>
void run_mha_bwd_<cutlass::bfloat16_t, 32, true>(Flash_bwd_params &params, cudaStream_t stream) {
    run_mha_bwd_hdim32<cutlass::bfloat16_t, true>(params, stream);
}

} // namespace FLASH_NAMESPACE

// ===== COMPILED SASS (sm_90a) =====

	.target	sm_90a

	.elftype	@"ET_EXEC"


//--------------------- .note.nv.tkinfo           --------------------------
	.section	.note.nv.tkinfo,"",@"SHT_NOTE"
	.sectionflags	@"SHF_NOTE_NV_TKINFO"
	.tkinfo
        /*0018*/ 	.word	0x00000002
        /*0030*/ 	.string	""
        /*0030*/ 	.string	"ptxas"
        /*0030*/ 	.string	"Cuda compilation tools, release 13.0, V13.0.88"
        /*0030*/ 	.string	"Build cuda_13.0.r13.0/compiler.36424714_0"
        /*0030*/ 	.string	"-arch sm_90a -m 64 "



//--------------------- .note.nv.cuinfo           --------------------------
	.section	.note.nv.cuinfo,"",@"SHT_NOTE"
	.sectionflags	@"SHF_NOTE_NV_CUINFO"
        /*0018*/ 	.short	0x0002
        /*001a*/ 	.short	0x005a
        /*001c*/ 	.short	0x0082
	.zero		2


//--------------------- .nv.info                  --------------------------
	.section	.nv.info,"",@"SHT_CUDA_INFO"
	.align	4


	//----- nvinfo : EIATTR_REGCOUNT
	.align		4
        /*0000*/ 	.byte	0x04, 0x2f
        /*0002*/ 	.short	(.L_12 - .L_11)
	.align		4
.L_11:
        /*0004*/ 	.word	index@(_ZN5flash25flash_bwd_dot_do_o_kernelILb1E23Flash_bwd_kernel_traitsILi32ELi128ELi128ELi8ELi4ELi4ELi4ELb0ELb0EN7cutlass10bfloat16_tE19Flash_kernel_traitsILi32ELi128ELi128ELi8ES3_EEEEvNS_16Flash_bwd_paramsE)
        /*0008*/ 	.word	0x00000020


	//----- nvinfo : EIATTR_FRAME_SIZE
	.align		4
.L_12:
        /*000c*/ 	.byte	0x04, 0x11
        /*000e*/ 	.short	(.L_14 - .L_13)
	.align		4
.L_13:
        /*0010*/ 	.word	index@(_ZN5flash25flash_bwd_dot_do_o_kernelILb1E23Flash_bwd_kernel_traitsILi32ELi128ELi128ELi8ELi4ELi4ELi4ELb0ELb0EN7cutlass10bfloat16_tE19Flash_kernel_traitsILi32ELi128ELi128ELi8ES3_EEEEvNS_16Flash_bwd_paramsE)
        /*0014*/ 	.word	0x00000000


	//----- nvinfo : EIATTR_REGCOUNT
	.align		4
.L_14:
        /*0018*/ 	.byte	0x04, 0x2f
        /*001a*/ 	.short	(.L_16 - .L_15)
	.align		4
.L_15:
        /*001c*/ 	.word	index@(_ZN5flash25flash_bwd_dot_do_o_kernelILb0E23Flash_bwd_kernel_traitsILi32ELi128ELi128ELi8ELi4ELi4ELi4ELb0ELb0EN7cutlass10bfloat16_tE19Flash_kernel_traitsILi32ELi128ELi128ELi8ES3_EEEEvNS_16Flash_bwd_paramsE)
        /*0020*/ 	.word	0x00000020


	//----- nvinfo : EIATTR_FRAME_SIZE
	.align		4
.L_16:
        /*0024*/ 	.byte	0x04, 0x11
        /*0026*/ 	.short	(.L_18 - .L_17)
	.align		4
.L_17:
        /*0028*/ 	.word	index@(_ZN5flash25flash_bwd_dot_do_o_kernelILb0E23Flash_bwd_kernel_traitsILi32ELi128ELi128ELi8ELi4ELi4ELi4ELb0ELb0EN7cutlass10bfloat16_tE19Flash_kernel_traitsILi32ELi128ELi128ELi8ES3_EEEEvNS_16Flash_bwd_paramsE)
        /*002c*/ 	.word	0x00000000


	//----- nvinfo : EIATTR_REGCOUNT
	.align		4
.L_18:
        /*0030*/ 	.byte	0x04, 0x2f
        /*0032*/ 	.short	(.L_20 - .L_19)
	.align		4
.L_19:
        /*0034*/ 	.word	index@(_ZN5flash44flash_bwd_dq_dk_dv_loop_seqk_parallel_kernelI23Flash_bwd_kernel_traitsILi32ELi128ELi128ELi8ELi4ELi4ELi4ELb0ELb0EN7cutlass10bfloat16_tE19Flash_kernel_traitsILi32ELi128ELi128ELi8ES3_EELb0ELb1ELb0ELb1ELb0ELb0ELb1EEEvNS_16Flash_bwd_paramsE)
        /*0038*/ 	.word	0x000000ff


	//----- nvinfo : EIATTR_FRAME_SIZE
	.align		4
.L_20:
        /*003c*/ 	.byte	0x04, 0x11
        /*003e*/ 	.short	(.L_22 - .L_21)
	.align		4
.L_21:
        /*0040*/ 	.word	index@(_ZN5flash44flash_bwd_dq_dk_dv_loop_seqk_parallel_kernelI23Flash_bwd_kernel_traitsILi32ELi128ELi128ELi8ELi4ELi4ELi4ELb0ELb0EN7cutlass10bfloat16_tE19Flash_kernel_traitsILi32ELi128ELi128ELi8ES3_EELb0ELb1ELb0ELb1ELb0ELb0ELb1EEEvNS_16Flash_bwd_paramsE)
        /*0044*/ 	.word	0x00000128


	//----- nvinfo : EIATTR_REGCOUNT
	.align		4
.L_22:
        /*0048*/ 	.byte	0x04, 0x2f
        /*004a*/ 	.short	(.L_24 - .L_23)
	.align		4
.L_23:
        /*004c*/ 	.word	index@(_ZN5flash44flash_bwd_dq_dk_dv_loop_seqk_parallel_kernelI23Flash_bwd_kernel_traitsILi32ELi128ELi128ELi8ELi4ELi4ELi4ELb0ELb0EN7cutlass10bfloat16_tE19Flash_kernel_traitsILi32ELi128ELi128ELi8ES3_EELb1ELb1ELb0ELb1ELb0ELb0ELb0EEEvNS_16Flash_bwd_paramsE)
        /*0050*/ 	.word	0x000000ff


	//----- nvinfo : EIATTR_FRAME_SIZE
	.align		4
.L_24:
        /*0054*/ 	.byte	0x04, 0x11
        /*0056*/ 	.short	(.L_26 - .L_25)
	.align		4
.L_25:
        /*0058*/ 	.word	index@(_ZN5flash44flash_bwd_dq_dk_dv_loop_seqk_parallel_kernelI23Flash_bwd_kernel_traitsILi32ELi128ELi128ELi8ELi4ELi4ELi4ELb0ELb0EN7cutlass10bfloat16_tE19Flash_kernel_traitsILi32ELi128ELi128ELi8ES3_EELb1ELb1ELb0ELb1ELb0ELb0ELb0EEEvNS_16Flash_bwd_paramsE)
        /*005c*/ 	.word	0x00000008


	//----- nvinfo : EIATTR_REGCOUNT
	.align		4
.L_26:
        /*0060*/ 	.byte	0x04, 0x2f
        /*0062*/ 	.short	(.L_28 - .L_27)
	.align		4
.L_27:
        /*0064*/ 	.word	index@(_ZN5flash44flash_bwd_dq_dk_dv_loop_seqk_parallel_kernelI23Flash_bwd_kernel_traitsILi32ELi128ELi128ELi8ELi4ELi4ELi4ELb0ELb0EN7cutlass10bfloat16_tE19Flash_kernel_traitsILi32ELi128ELi128ELi8ES3_EELb0ELb1ELb0ELb0ELb0ELb1ELb1EEEvNS_16Flash_bwd_paramsE)
        /*0068*/ 	.word	0x000000ff


	//----- nvinfo : EIATTR_FRAME_SIZE
	.align		4
.L_28:
        /*006c*/ 	.byte	0x04, 0x11
        /*006e*/ 	.short	(.L_30 - .L_29)
	.align		4
.L_29:
        /*0070*/ 	.word	index@(_ZN5flash44flash_bwd_dq_dk_dv_loop_seqk_parallel_kernelI23Flash_bwd_kernel_traitsILi32ELi128ELi128ELi8ELi4ELi4ELi4ELb0ELb0EN7cutlass10bfloat16_tE19Flash_kernel_traitsILi32ELi128ELi128ELi8ES3_EELb0ELb1ELb0ELb0ELb0ELb1ELb1EEEvNS_16Flash_bwd_paramsE)
        /*0074*/ 	.word	0x00000088


	//----- nvinfo : EIATTR_REGCOUNT
	.align		4
.L_30:
        /*0078*/ 	.byte	0x04, 0x2f
        /*007a*/ 	.short	(.L_32 - .L_31)
	.align		4
.L_31:
        /*007c*/ 	.word	index@(_ZN5flash44flash_bwd_dq_dk_dv_loop_seqk_parallel_kernelI23Flash_bwd_kernel_traitsILi32ELi128ELi128ELi8ELi4ELi4ELi4ELb0ELb0EN7cutlass10bfloat16_tE19Flash_kernel_traitsILi32ELi128ELi128ELi8ES3_EELb1ELb1ELb0ELb0ELb0ELb1ELb0EEEvNS_16Flash_bwd_paramsE)
        /*0080*/ 	.word	0x000000fd


	//----- nvinfo : EIATTR_FRAME_SIZE
	.align		4
.L_32:
        /*0084*/ 	.byte	0x04, 0x11
        /*0086*/ 	.short	(.L_34 - .L_33)
	.align		4
.L_33:
        /*0088*/ 	.word	index@(_ZN5flash44flash_bwd_dq_dk_dv_loop_seqk_parallel_kernelI23Flash_bwd_kernel_traitsILi32ELi128ELi128ELi8ELi4ELi4ELi4ELb0ELb0EN7cutlass10bfloat16_tE19Flash_kernel_traitsILi32ELi128ELi128ELi8ES3_EELb1ELb1ELb0ELb0ELb0ELb1ELb0EEEvNS_16Flash_bwd_paramsE)
        /*008c*/ 	.word	0x00000000


	//----- nvinfo : EIATTR_REGCOUNT
	.align		4
.L_34:
        /*0090*/ 	.byte	0x04, 0x2f
        /*0092*/ 	.short	(.L_36 - .L_35)
	.align		4
.L_35:
        /*0094*/ 	.word	index@(_ZN5flash44flash_bwd_dq_dk_dv_loop_seqk_parallel_kernelI23Flash_bwd_kernel_traitsILi32ELi128ELi128ELi8ELi4ELi4ELi4ELb0ELb0EN7cutlass10bfloat16_tE19Flash_kernel_traitsILi32ELi128ELi128ELi8ES3_EELb0ELb1ELb0ELb0ELb1ELb1ELb1EEEvNS_16Flash_bwd_paramsE)
        /*0098*/ 	.word	0x000000ff


	//----- nvinfo : EIATTR_FRAME_SIZE
	.align		4
.L_36:
        /*009c*/ 	.byte	0x04, 0x11
        /*009e*/ 	.short	(.L_38 - .L_37)
	.align		4
.L_37:
        /*00a0*/ 	.word	index@(_ZN5flash44flash_bwd_dq_dk_dv_loop_seqk_parallel_kernelI23Flash_bwd_kernel_traitsILi32ELi128ELi128ELi8ELi4ELi4ELi4ELb0ELb0EN7cutlass10bfloat16_tE19Flash_kernel_traitsILi32ELi128ELi128ELi8ES3_EELb0ELb1ELb0ELb0ELb1ELb1ELb1EEEvNS_16Flash_bwd_paramsE)
        /*00a4*/ 	.word	0x00000088


	//----- nvinfo : EIATTR_REGCOUNT
	.align		4
.L_38:
        /*00a8*/ 	.byte	0x04, 0x2f
        /*00aa*/ 	.short	(.L_40 - .L_39)
	.align		4
.L_39:
        /*00ac*/ 	.word	index@(_ZN5flash44flash_bwd_dq_dk_dv_loop_seqk_parallel_kernelI23Flash_bwd_kernel_traitsILi32ELi128ELi128ELi8ELi4ELi4ELi4ELb0ELb0EN7cutlass10bfloat16_tE19Flash_kernel_traitsILi32ELi128ELi128ELi8ES3_EELb1ELb1ELb0ELb0ELb1ELb1ELb0EEEvNS_16Flash_bwd_paramsE)
        /*00b0*/ 	.word	0x000000f8


	//----- nvinfo : EIATTR_FRAME_SIZE
	.align		4
.L_40:
        /*00b4*/ 	.byte	0x04, 0x11
        /*00b6*/ 	.short	(.L_42 - .L_41)
	.align		4
.L_41:
        /*00b8*/ 	.word	index@(_ZN5flash44flash_bwd_dq_dk_dv_loop_seqk_parallel_kernelI23Flash_bwd_kernel_traitsILi32ELi128ELi128ELi8ELi4ELi4ELi4ELb0ELb0EN7cutlass10bfloat16_tE19Flash_kernel_traitsILi32ELi128ELi128ELi8ES3_EELb1ELb1ELb0ELb0ELb1ELb1ELb0EEEvNS_16Flash_bwd_paramsE)
        /*00bc*/ 	.word	0x00000000


	//----- nvinfo : EIATTR_REGCOUNT
	.align		4
.L_42:
        /*00c0*/ 	.byte	0x04, 0x2f
        /*00c2*/ 	.short	(.L_44 - .L_43)
	.align		4
.L_43:
        /*00c4*/ 	.word	index@(_ZN5flash44flash_bwd_dq_dk_dv_loop_seqk_parallel_kernelI23Flash_bwd_kernel_traitsILi32ELi128ELi128ELi8ELi4ELi4ELi4ELb0ELb0EN7cutlass10bfloat16_tE19Flash_kernel_traitsILi32ELi128ELi128ELi8ES3_EELb0ELb1ELb0ELb0ELb0ELb0ELb1EEEvNS_16Flash_bwd_paramsE)
        /*00c8*/ 	.word	0x000000ff


	//----- nvinfo : EIATTR_FRAME_SIZE
	.align		4
.L_44:
        /*00cc*/ 	.byte	0x04, 0x11
        /*00ce*/ 	.short	(.L_46 - .L_45)
	.align		4
.L_45:
        /*00d0*/ 	.word	index@(_ZN5flash44flash_bwd_dq_dk_dv_loop_seqk_parallel_kernelI23Flash_bwd_kernel_traitsILi32ELi128ELi128ELi8ELi4ELi4ELi4ELb0ELb0EN7cutlass10bfloat16_tE19Flash_kernel_traitsILi32ELi128ELi128ELi8ES3_EELb0ELb1ELb0ELb0ELb0ELb0ELb1EEEvNS_16Flash_bwd_paramsE)
        /*00d4*/ 	.word	0x00000098


	//----- nvinfo : EIATTR_REGCOUNT
	.align		4
.L_46:
        /*00d8*/ 	.byte	0x04, 0x2f
        /*00da*/ 	.short	(.L_48 - .L_47)
	.align		4
.L_47:
        /*00dc*/ 	.word	index@(_ZN5flash44flash_bwd_dq_dk_dv_loop_seqk_parallel_kernelI23Flash_bwd_kernel_traitsILi32ELi128ELi128ELi8ELi4ELi4ELi4ELb0ELb0EN7cutlass10bfloat16_tE19Flash_kernel_traitsILi32ELi128ELi128ELi8ES3_EELb1ELb1ELb0ELb0ELb0ELb0ELb0EEEvNS_16Flash_bwd_paramsE)
        /*00e0*/ 	.word	0x000000ff


	//----- nvinfo : EIATTR_FRAME_SIZE
	.align		4
.L_48:
        /*00e4*/ 	.byte	0x04, 0x11
        /*00e6*/ 	.short	(.L_50 - .L_49)
	.align		4
.L_49:
        /*00e8*/ 	.word	index@(_ZN5flash44flash_bwd_dq_dk_dv_loop_seqk_parallel_kernelI23Flash_bwd_kernel_traitsILi32ELi128ELi128ELi8ELi4ELi4ELi4ELb0ELb0EN7cutlass10bfloat16_tE19Flash_kernel_traitsILi32ELi128ELi128ELi8ES3_EELb1ELb1ELb0ELb0ELb0ELb0ELb0EEEvNS_16Flash_bwd_paramsE)
        /*00ec*/ 	.word	0x00000000


	//----- nvinfo : EIATTR_REGCOUNT
	.align		4
.L_50:
        /*00f0*/ 	.byte	0x04, 0x2f
        /*00f2*/ 	.short	(.L_52 - .L_51)
	.align		4
.L_51:
        /*00f4*/ 	.word	index@(_ZN5flash27flash_bwd_convert_dq_kernelI23Flash_bwd_kernel_traitsILi32ELi128ELi128ELi8ELi4ELi4ELi4ELb0ELb0EN7cutlass10bfloat16_tE19Flash_kernel_traitsILi32ELi128ELi128ELi8ES3_EEEEvNS_16Flash_bwd_paramsEi)
        /*00f8*/ 	.word	0x00000028


	//----- nvinfo : EIATTR_FRAME_SIZE
	.align		4
.L_52:
        /*00fc*/ 	.byte	0x04, 0x11
        /*00fe*/ 	.short	(.L_54 - .L_53)
	.align		4
.L_53:
        /*0100*/ 	.word	index@(_ZN5flash27flash_bwd_convert_dq_kernelI23Flash_bwd_kernel_traitsILi32ELi128ELi128ELi8ELi4ELi4ELi4ELb0ELb0EN7cutlass10bfloat16_tE19Flash_kernel_traitsILi32ELi128ELi128ELi8ES3_EEEEvNS_16Flash_bwd_paramsEi)
        /*0104*/ 	.word	0x00000000


	//----- nvinfo : EIATTR_REGCOUNT
	.align		4
.L_54:
        /*0108*/ 	.byte	0x04, 0x2f
        /*010a*/ 	.short	(.L_56 - .L_55)
	.align		4
.L_55:
        /*010c*/ 	.word	index@(_ZN5flash25flash_bwd_dot_do_o_kernelILb1E23Flash_bwd_kernel_traitsILi32ELi128ELi128ELi8ELi4ELi4ELi4ELb1ELb0EN7cutlass10bfloat16_tE19Flash_kernel_traitsILi32ELi128ELi128ELi8ES3_EEEEvNS_16Flash_bwd_paramsE)
        /*0110*/ 	.word	0x00000020


	//----- nvinfo : EIATTR_FRAME_SIZE
	.align		4
.L_56:
        /*0114*/ 	.byte	0x04, 0x11
        /*0116*/ 	.short	(.L_58 - .L_57)
	.align		4
.L_57:
        /*0118*/ 	.word	index@(_ZN5flash25flash_bwd_dot_do_o_kernelILb1E23Flash_bwd_kernel_traitsILi32ELi128ELi128ELi8ELi4ELi4ELi4ELb1ELb0EN7cutlass10bfloat16_tE19Flash_kernel_traitsILi32ELi128ELi128ELi8ES3_EEEEvNS_16Flash_bwd_paramsE)
        /*011c*/ 	.word	0x00000000


	//----- nvinfo : EIATTR_REGCOUNT
	.align		4
.L_58:
        /*0120*/ 	.byte	0x04, 0x2f
        /*0122*/ 	.short	(.L_60 - .L_59)
	.align		4
.L_59:
        /*0124*/ 	.word	index@(_ZN5flash25flash_bwd_dot_do_o_kernelILb0E23Flash_bwd_kernel_traitsILi32ELi128ELi128ELi8ELi4ELi4ELi4ELb1ELb0EN7cutlass10bfloat16_tE19Flash_kernel_traitsILi32ELi128ELi128ELi8ES3_EEEEvNS_16Flash_bwd_paramsE)
        /*0128*/ 	.word	0x00000020


	//----- nvinfo : EIATTR_FRAME_SIZE
	.align		4
.L_60:
        /*012c*/ 	.byte	0x04, 0x11
        /*012e*/ 	.short	(.L_62 - .L_61)
	.align		4
.L_61:
        /*0130*/ 	.word	index@(_ZN5flash25flash_bwd_dot_do_o_kernelILb0E23Flash_bwd_kernel_traitsILi32ELi128ELi128ELi8ELi4ELi4ELi4ELb1ELb0EN7cutlass10bfloat16_tE19Flash_kernel_traitsILi32ELi128ELi128ELi8ES3_EEEEvNS_16Flash_bwd_paramsE)
        /*0134*/ 	.word	0x00000000


	//----- nvinfo : EIATTR_REGCOUNT
	.align		4
.L_62:
        /*0138*/ 	.byte	0x04, 0x2f
        /*013a*/ 	.short	(.L_64 - .L_63)
	.align		4
.L_63:
        /*013c*/ 	.word	index@(_ZN5flash44flash_bwd_dq_dk_dv_loop_seqk_parallel_kernelI23Flash_bwd_kernel_traitsILi32ELi128ELi128ELi8ELi4ELi4ELi4ELb1ELb0EN7cutlass10bfloat16_tE19Flash_kernel_traitsILi32ELi128ELi128ELi8ES3_EELb0ELb1ELb0ELb1ELb0ELb0ELb1EEEvNS_16Flash_bwd_paramsE)
        /*0140*/ 	.word	0x000000ff


	//----- nvinfo : EIATTR_FRAME_SIZE
	.align		4
.L_64:
        /*0144*/ 	.byte	0x04, 0x11
        /*0146*/ 	.short	(.L_66 - .L_65)
	.align		4
.L_65:
        /*0148*/ 	.word	index@(_ZN5flash44flash_bwd_dq_dk_dv_loop_seqk_parallel_kernelI23Flash_bwd_kernel_traitsILi32ELi128ELi128ELi8ELi4ELi4ELi4ELb1ELb0EN7cutlass10bfloat16_tE19Flash_kernel_traitsILi32ELi128ELi128ELi8ES3_EELb0ELb1ELb0ELb1ELb0ELb0ELb1EEEvNS_16Flash_bwd_paramsE)
        /*014c*/ 	.word	0x00000108


	//----- nvinfo : EIATTR_REGCOUNT
	.align		4
.L_66:
        /*0150*/ 	.byte	0x04, 0x2f
        /*0152*/ 	.short	(.L_68 - .L_67)
	.align		4
.L_67:
        /*0154*/ 	.word	index@(_ZN5flash44flash_bwd_dq_dk_dv_loop_seqk_parallel_kernelI23Flash_bwd_kernel_traitsILi32ELi128ELi128ELi8ELi4ELi4ELi4ELb1ELb0EN7cutlass10bfloat16_tE19Flash_kernel_traitsILi32ELi128ELi128ELi8ES3_EELb1ELb1ELb0ELb1ELb0ELb0ELb0EEEvNS_16Flash_bwd_paramsE)
        /*0158*/ 	.word	0x000000ff


	//----- nvinfo : EIATTR_FRAME_SIZE
	.align		4
.L_68:
        /*015c*/ 	.byte	0x04, 0x11
        /*015e*/ 	.short	(.L_70 - .L_69)
	.align		4
.L_69:
        /*0160*/ 	.word	index@(_ZN5flash44flash_bwd_dq_dk_dv_loop_seqk_parallel_kernelI23Flash_bwd_kernel_traitsILi32ELi128ELi128ELi8ELi4ELi4ELi4ELb1ELb0EN7cutlass10bfloat16_tE19Flash_kernel_traitsILi32ELi128ELi128ELi8ES3_EELb1ELb1ELb0ELb1ELb0ELb0ELb0EEEvNS_16Flash_bwd_paramsE)
        /*0164*/ 	.word	0x00000078


	//----- nvinfo : EIATTR_REGCOUNT
	.align		4
.L_70:
        /*0168*/ 	.byte	0x04, 0x2f
        /*016a*/ 	.short	(.L_72 - .L_71)
	.align		4
.L_71:
        /*016c*/ 	.word	index@(_ZN5flash44flash_bwd_dq_dk_dv_loop_seqk_parallel_kernelI23Flash_bwd_kernel_traitsILi32ELi128ELi128ELi8ELi4ELi4ELi4ELb1ELb0EN7cutlass10bfloat16_tE19Flash_kernel_traitsILi32ELi128ELi128ELi8ES3_EELb0ELb1ELb0ELb0ELb0ELb1ELb1EEEvNS_16Flash_bwd_paramsE)
        /*0170*/ 	.word	0x000000ff


	//----- nvinfo : EIATTR_FRAME_SIZE
	.align		4
.L_72:
        /*0174*/ 	.byte	0x04, 0x11
        /*0176*/ 	.short	(.L_74 - .L_73)
	.align		4
.L_73:
        /*0178*/ 	.word	index@(_ZN5flash44flash_bwd_dq_dk_dv_loop_seqk_parallel_kernelI23Flash_bwd_kernel_traitsILi32ELi128ELi128ELi8ELi4ELi4ELi4ELb1ELb0EN7cutlass10bfloat16_tE19Flash_kernel_traitsILi32ELi128ELi128ELi8ES3_EELb0ELb1ELb0ELb0ELb0ELb1ELb1EEEvNS_16Flash_bwd_paramsE)
        /*017c*/ 	.word	0x00000100


	//----- nvinfo : EIATTR_REGCOUNT
	.align		4
.L_74:
        /*0180*/ 	.byte	0x04, 0x2f
        /*0182*/ 	.short	(.L_76 - .L_75)
	.align		4
.L_75:
        /*0184*/ 	.word	index@(_ZN5flash44flash_bwd_dq_dk_dv_loop_seqk_parallel_kernelI23Flash_bwd_kernel_traitsILi32ELi128ELi128ELi8ELi4ELi4ELi4ELb1ELb0EN7cutlass10bfloat16_tE19Flash_kernel_traitsILi32ELi128ELi128ELi8ES3_EELb1ELb1ELb0ELb0ELb0ELb1ELb0EEEvNS_16Flash_bwd_paramsE)
        /*0188*/ 	.word	0x000000ff


	//----- nvinfo : EIATTR_FRAME_SIZE
	.align		4
.L_76:
        /*018c*/ 	.byte	0x04, 0x11
        /*018e*/ 	.short	(.L_78 - .L_77)
	.align		4
.L_77:
        /*0190*/ 	.word	index@(_ZN5flash44flash_bwd_dq_dk_dv_loop_seqk_parallel_kernelI23Flash_bwd_kernel_traitsILi32ELi128ELi128ELi8ELi4ELi4ELi4ELb1ELb0EN7cutlass10bfloat16_tE19Flash_kernel_traitsILi32ELi128ELi128ELi8ES3_EELb1ELb1ELb0ELb0ELb0ELb1ELb0EEEvNS_16Flash_bwd_paramsE)
        /*0194*/ 	.word	0x00000000


	//----- nvinfo : EIATTR_REGCOUNT
	.align		4
.L_78:
        /*0198*/ 	.byte	0x04, 0x2f
        /*019a*/ 	.short	(.L_80 - .L_79)
	.align		4
.L_79:
        /*019c*/ 	.word	index@(_ZN5flash44flash_bwd_dq_dk_dv_loop_seqk_parallel_kernelI23Flash_bwd_kernel_traitsILi32ELi128ELi128ELi8ELi4ELi4ELi4ELb1ELb0EN7cutlass10bfloat16_tE19Flash_kernel_traitsILi32ELi128ELi128ELi8ES3_EELb0ELb1ELb0ELb0ELb1ELb1ELb1EEEvNS_16Flash_bwd_paramsE)
        /*01a0*/ 	.word	0x000000ff


	//----- nvinfo : EIATTR_FRAME_SIZE
	.align		4
.L_80:
        /*01a4*/ 	.byte	0x04, 0x11
        /*01a6*/ 	.short	(.L_82 - .L_81)
	.align		4
.L_81:
        /*01a8*/ 	.word	index@(_ZN5flash44flash_bwd_dq_dk_dv_loop_seqk_parallel_kernelI23Flash_bwd_kernel_traitsILi32ELi128ELi128ELi8ELi4ELi4ELi4ELb1ELb0EN7cutlass10bfloat16_tE19Flash_kernel_traitsILi32ELi128ELi128ELi8ES3_EELb0ELb1ELb0ELb0ELb1ELb1ELb1EEEvNS_16Flash_bwd_paramsE)
        /*01ac*/ 	.word	0x000000f8


	//----- nvinfo : EIATTR_REGCOUNT
	.align		4
.L_82:
        /*01b0*/ 	.byte	0x04, 0x2f
        /*01b2*/ 	.short	(.L_84 - .L_83)
	.align		4
.L_83:
        /*01b4*/ 	.word	index@(_ZN5flash44flash_bwd_dq_dk_dv_loop_seqk_parallel_kernelI23Flash_bwd_kernel_traitsILi32ELi128ELi128ELi8ELi4ELi4ELi4ELb1ELb0EN7cutlass10bfloat16_tE19Flash_kernel_traitsILi32ELi128ELi128ELi8ES3_EELb1ELb1ELb0ELb0ELb1ELb1ELb0EEEvNS_16Flash_bwd_paramsE)
        /*01b8*/ 	.word	0x000000fe


	//----- nvinfo : EIATTR_FRAME_SIZE
	.align		4
.L_84:
        /*01bc*/ 	.byte	0x04, 0x11
        /*01be*/ 	.short	(.L_86 - .L_85)
	.align		4
.L_85:
        /*01c0*/ 	.word	index@(_ZN5flash44flash_bwd_dq_dk_dv_loop_seqk_parallel_kernelI23Flash_bwd_kernel_traitsILi32ELi128ELi128ELi8ELi4ELi4ELi4ELb1ELb0EN7cutlass10bfloat16_tE19Flash_kernel_traitsILi32ELi128ELi128ELi8ES3_EELb1ELb1ELb0ELb0ELb1ELb1ELb0EEEvNS_16Flash_bwd_paramsE)
        /*01c4*/ 	.word	0x00000000


	//----- nvinfo : EIATTR_REGCOUNT
	.align		4
.L_86:
        /*01c8*/ 	.byte	0x04, 0x2f
        /*01ca*/ 	.short	(.L_88 - .L_87)
	.align		4
.L_87:
        /*01cc*/ 	.word	index@(_ZN5flash44flash_bwd_dq_dk_dv_loop_seqk_parallel_kernelI23Flash_bwd_kernel_traitsILi32ELi128ELi128ELi8ELi4ELi4ELi4ELb1ELb0EN7cutlass10bfloat16_tE19Flash_kernel_traitsILi32ELi128ELi128ELi8ES3_EELb0ELb1ELb0ELb0ELb0ELb0ELb1EEEvNS_16Flash_bwd_paramsE)
        /*01d0*/ 	.word	0x000000ff


	//----- nvinfo : EIATTR_FRAME_SIZE
	.align		4
.L_88:
        /*01d4*/ 	.byte	0x04, 0x11
        /*01d6*/ 	.short	(.L_90 - .L_89)
	.align		4
.L_89:
        /*01d8*/ 	.word	index@(_ZN5flash44flash_bwd_dq_dk_dv_loop_seqk_parallel_kernelI23Flash_bwd_kernel_traitsILi32ELi128ELi128ELi8ELi4ELi4ELi4ELb1ELb0EN7cutlass10bfloat16_tE19Flash_kernel_traitsILi32ELi128ELi128ELi8ES3_EELb0ELb1ELb0ELb0ELb0ELb0ELb1EEEvNS_16Flash_bwd_paramsE)
        /*01dc*/ 	.word	0x00000108


	//----- nvinfo : EIATTR_REGCOUNT
	.align		4
.L_90:
        /*01e0*/ 	.byte	0x04, 0x2f
        /*01e2*/ 	.short	(.L_92 - .L_91)
	.align		4
.L_91:
        /*01e4*/ 	.word	index@(_ZN5flash44flash_bwd_dq_dk_dv_loop_seqk_parallel_kernelI23Flash_bwd_kernel_traitsILi32ELi128ELi128ELi8ELi4ELi4ELi4ELb1ELb0EN7cutlass10bfloat16_tE19Flash_kernel_traitsILi32ELi128ELi128ELi8ES3_EELb1ELb1ELb0ELb0ELb0ELb0ELb0EEEvNS_16Flash_bwd_paramsE)
        /*01e8*/ 	.word	0x000000ff


	//----- nvinfo : EIATTR_FRAME_SIZE
	.align		4
.L_92:
        /*01ec*/ 	.byte	0x04, 0x11
        /*01ee*/ 	.short	(.L_94 - .L_93)
	.align		4
.L_93:
        /*01f0*/ 	.word	index@(_ZN5flash44flash_bwd_dq_dk_dv_loop_seqk_parallel_kernelI23Flash_bwd_kernel_traitsILi32ELi128ELi128ELi8ELi4ELi4ELi4ELb1ELb0EN7cutlass10bfloat16_tE19Flash_kernel_traitsILi32ELi128ELi128ELi8ES3_EELb1ELb1ELb0ELb0ELb0ELb0ELb0EEEvNS_16Flash_bwd_paramsE)
        /*01f4*/ 	.word	0x00000000


	//----- nvinfo : EIATTR_REGCOUNT
	.align		4
.L_94:
        /*01f8*/ 	.byte	0x04, 0x2f
        /*01fa*/ 	.short	(.L_96 - .L_95)
	.align		4
.L_95:
        /*01fc*/ 	.word	index@(_ZN5flash27flash_bwd_convert_dq_kernelI23Flash_bwd_kernel_traitsILi32ELi128ELi128ELi8ELi4ELi4ELi4ELb1ELb0EN7cutlass10bfloat16_tE19Flash_kernel_traitsILi32ELi128ELi128ELi8ES3_EEEEvNS_16Flash_bwd_paramsEi)
        /*0200*/ 	.word	0x00000028


	//----- nvinfo : EIATTR_FRAME_SIZE
	.align		4
.L_96:
        /*0204*/ 	.byte	0x04, 0x11
        /*0206*/ 	.short	(.L_98 - .L_97)
	.align		4
.L_97:
        /*0208*/ 	.word	index@(_ZN5flash27flash_bwd_convert_dq_kernelI23Flash_bwd_kernel_traitsILi32ELi128ELi128ELi8ELi4ELi4ELi4ELb1ELb0EN7cutlass10bfloat16_tE19Flash_kernel_traitsILi32ELi128ELi128ELi8ES3_EEEEvNS_16Flash_bwd_paramsEi)
        /*020c*/ 	.word	0x00000000


	//----- nvinfo : EIATTR_REGCOUNT
	.align		4
.L_98:
        /*0210*/ 	.byte	0x04, 0x2f
        /*0212*/ 	.short	(.L_100 - .L_99)
	.align		4
.L_99:
        /*0214*/ 	.word	index@(_ZN5flash44flash_bwd_dq_dk_dv_loop_seqk_parallel_kernelI23Flash_bwd_kernel_traitsILi32ELi128ELi128ELi8ELi4ELi4ELi4ELb1ELb0EN7cutlass10bfloat16_tE19Flash_kernel_traitsILi32ELi128ELi128ELi8ES3_EELb0ELb1ELb0ELb1ELb0ELb0ELb0EEEvNS_16Flash_bwd_paramsE)
        /*0218*/ 	.word	0x000000ff


	//----- nvinfo : EIATTR_FRAME_SIZE
	.align		4
.L_100:
        /*021c*/ 	.byte	0x04, 0x11
        /*021e*/ 	.short	(.L_102 - .L_101)
	.align		4
.L_101:
        /*0220*/ 	.word	index@(_ZN5flash44flash_bwd_dq_dk_dv_loop_seqk_parallel_kernelI23Flash_bwd_kernel_traitsILi32ELi128ELi128ELi8ELi4ELi4ELi4ELb1ELb0EN7cutlass10bfloat16_tE19Flash_kernel_traitsILi32ELi128ELi128ELi8ES3_EELb0ELb1ELb0ELb1ELb0ELb0ELb0EEEvNS_16Flash_bwd_paramsE)
        /*0224*/ 	.word	0x00000080


	//----- nvinfo : EIATTR_REGCOUNT
	.align		4
.L_102:
        /*0228*/ 	.byte	0x04, 0x2f
        /*022a*/ 	.short	(.L_104 - .L_103)
	.align		4
.L_103:
        /*022c*/ 	.word	index@(_ZN5flash44flash_bwd_dq_dk_dv_loop_seqk_parallel_kernelI23Flash_bwd_kernel_traitsILi32ELi128ELi128ELi8ELi4ELi4ELi4ELb1ELb0EN7cutlass10bfloat16_tE19Flash_kernel_traitsILi32ELi128ELi128ELi8ES3_EELb0ELb1ELb0ELb0ELb0ELb1ELb0EEEvNS_16Flash_bwd_paramsE)
        /*0230*/ 	.word	0x000000ff


	//----- nvinfo : EIATTR_FRAME_SIZE
	.align		4
.L_104:
        /*0234*/ 	.byte	0x04, 0x11
        /*0236*/ 	.short	(.L_106 - .L_105)
	.align		4
.L_105:
        /*0238*/ 	.word	index@(_ZN5flash44flash_bwd_dq_dk_dv_loop_seqk_parallel_kernelI23Flash_bwd_kernel_traitsILi32ELi128ELi128ELi8ELi4ELi4ELi4ELb1ELb0EN7cutlass10bfloat16_tE19Flash_kernel_traitsILi32ELi128ELi128ELi8ES3_EELb0ELb1ELb0ELb0ELb0ELb1ELb0EEEvNS_16Flash_bwd_paramsE)
        /*023c*/ 	.word	0x00000000


	//----- nvinfo : EIATTR_REGCOUNT
	.align		4
.L_106:
        /*0240*/ 	.byte	0x04, 0x2f
        /*0242*/ 	.short	(.L_108 - .L_107)
	.align		4
.L_107:
        /*0244*/ 	.word	index@(_ZN5flash44flash_bwd_dq_dk_dv_loop_seqk_parallel_kernelI23Flash_bwd_kernel_traitsILi32ELi128ELi128ELi8ELi4ELi4ELi4ELb1ELb0EN7cutlass10bfloat16_tE19Flash_kernel_traitsILi32ELi128ELi128ELi8ES3_EELb0ELb1ELb0ELb0ELb1ELb1ELb0EEEvNS_16Flash_bwd_paramsE)
        /*0248*/ 	.word	0x000000ff


	//----- nvinfo : EIATTR_FRAME_SIZE
	.align		4
.L_108:
        /*024c*/ 	.byte	0x04, 0x11
        /*024e*/ 	.short	(.L_110 - .L_109)
	.align		4
.L_109:
        /*0250*/ 	.word	index@(_ZN5flash44flash_bwd_dq_dk_dv_loop_seqk_parallel_kernelI23Flash_bwd_kernel_traitsILi32ELi128ELi128ELi8ELi4ELi4ELi4ELb1ELb0EN7cutlass10bfloat16_tE19Flash_kernel_traitsILi32ELi128ELi128ELi8ES3_EELb0ELb1ELb0ELb0ELb1ELb1ELb0EEEvNS_16Flash_bwd_paramsE)
        /*0254*/ 	.word	0x00000000


	//----- nvinfo : EIATTR_REGCOUNT
	.align		4
.L_110:
        /*0258*/ 	.byte	0x04, 0x2f
        /*025a*/ 	.short	(.L_112 - .L_111)
	.align		4
.L_111:
        /*025c*/ 	.word	index@(_ZN5flash44flash_bwd_dq_dk_dv_loop_seqk_parallel_kernelI23Flash_bwd_kernel_traitsILi32ELi128ELi128ELi8ELi4ELi4ELi4ELb1ELb0EN7cutlass10bfloat16_tE19Flash_kernel_traitsILi32ELi128ELi128ELi8ES3_EELb0ELb1ELb0ELb0ELb0ELb0ELb0EEEvNS_16Flash_bwd_paramsE)
        /*0260*/ 	.word	0x000000ff


	//----- nvinfo : EIATTR_FRAME_SIZE
	.align		4
.L_112:
        /*0264*/ 	.byte	0x04, 0x11
        /*0266*/ 	.short	(.L_114 - .L_113)
	.align		4
.L_113:
        /*0268*/ 	.word	index@(_ZN5flash44flash_bwd_dq_dk_dv_loop_seqk_parallel_kernelI23Flash_bwd_kernel_traitsILi32ELi128ELi128ELi8ELi4ELi4ELi4ELb1ELb0EN7cutlass10bfloat16_tE19Flash_kernel_traitsILi32ELi128ELi128ELi8ES3_EELb0ELb1ELb0ELb0ELb0ELb0ELb0EEEvNS_16Flash_bwd_paramsE)
        /*026c*/ 	.word	0x00000008


	//----- nvinfo : EIATTR_MIN_STACK_SIZE
	.align		4
.L_114:
        /*0270*/ 	.byte	0x04, 0x12
        /*0272*/ 	.short	(.L_116 - .L_115)
	.align		4
.L_115:
        /*0274*/ 	.word	index@(_ZN5flash44flash_bwd_dq_dk_dv_loop_seqk_parallel_kernelI23Flash_bwd_kernel_traitsILi32ELi128ELi128ELi8ELi4ELi4ELi4ELb1ELb0EN7cutlass10bfloat16_tE19Flash_kernel_traitsILi32ELi128ELi128ELi8ES3_EELb0ELb1ELb0ELb0ELb0ELb0ELb0EEEvNS_16Flash_bwd_paramsE)
        /*0278*/ 	.word	0x00000008


	//----- nvinfo : EIATTR_MIN_STACK_SIZE
	.align		4
.L_116:
        /*027c*/ 	.byte	0x04, 0x12
        /*027e*/ 	.short	(.L_118 - .L_117)
	.align		4
.L_117:
        /*0280*/ 	.word	index@(_ZN5flash44flash_bwd_dq_dk_dv_loop_seqk_parallel_kernelI23Flash_bwd_kernel_traitsILi32ELi128ELi128ELi8ELi4ELi4ELi4ELb1ELb0EN7cutlass10bfloat16_tE19Flash_kernel_traitsILi32ELi128ELi128ELi8ES3_EELb0ELb1ELb0ELb0ELb1ELb1ELb0EEEvNS_16Flash_bwd_paramsE)
        /*0284*/ 	.word	0x00000000


	//----- nvinfo : EIATTR_MIN_STACK_SIZE
	.align		4
.L_118:
        /*0288*/ 	.byte	0x04, 0x12
        /*028a*/ 	.short	(.L_120 - .L_119)
	.align		4
.L_119:
        /*028c*/ 	.word	index@(_ZN5flash44flash_bwd_dq_dk_dv_loop_seqk_parallel_kernelI23Flash_bwd_kernel_traitsILi32ELi128ELi128ELi8ELi4ELi4ELi4ELb1ELb0EN7cutlass10bfloat16_tE19Flash_kernel_traitsILi32ELi128ELi128ELi8ES3_EELb0ELb1ELb0ELb0ELb0ELb1ELb0EEEvNS_16Flash_bwd_paramsE)
        /*0290*/ 	.word	0x00000000


	//----- nvinfo : EIATTR_MIN_STACK_SIZE
	.align		4
.L_120:
        /*0294*/ 	.byte	0x04, 0x12
        /*0296*/ 	.short	(.L_122 - .L_121)
	.align		4
.L_121:
        /*0298*/ 	.word	index@(_ZN5flash44flash_bwd_dq_dk_dv_loop_seqk_parallel_kernelI23Flash_bwd_kernel_traitsILi32ELi128ELi128ELi8ELi4ELi4ELi4ELb1ELb0EN7cutlass10bfloat16_tE19Flash_kernel_traitsILi32ELi128ELi128ELi8ES3_EELb0ELb1ELb0ELb1ELb0ELb0ELb0EEEvNS_16Flash_bwd_paramsE)
        /*029c*/ 	.word	0x00000080


	//----- nvinfo : EIATTR_MIN_STACK_SIZE
	.align		4
.L_122:
        /*02a0*/ 	.byte	0x04, 0x12
        /*02a2*/ 	.short	(.L_124 - .L_123)
	.align		4
.L_123:
        /*02a4*/ 	.word	index@(_ZN5flash27flash_bwd_convert_dq_kernelI23Flash_bwd_kernel_traitsILi32ELi128ELi128ELi8ELi4ELi4ELi4ELb1ELb0EN7cutlass10bfloat16_tE19Flash_kernel_traitsILi32ELi128ELi128ELi8ES3_EEEEvNS_16Flash_bwd_paramsEi)
        /*02a8*/ 	.word	0x00000000


	//----- nvinfo : EIATTR_MIN_STACK_SIZE
	.align		4
.L_124:
        /*02ac*/ 	.byte	0x04, 0x12
        /*02ae*/ 	.short	(.L_126 - .L_125)
	.align		4
.L_125:
        /*02b0*/ 	.word	index@(_ZN5flash44flash_bwd_dq_dk_dv_loop_seqk_parallel_kernelI23Flash_bwd_kernel_traitsILi32ELi128ELi128ELi8ELi4ELi4ELi4ELb1ELb0EN7cutlass10bfloat16_tE19Flash_kernel_traitsILi32ELi128ELi128ELi8ES3_EELb1ELb1ELb0ELb0ELb0ELb0ELb0EEEvNS_16Flash_bwd_paramsE)
        /*02b4*/ 	.word	0x00000000


	//----- nvinfo : EIATTR_MIN_STACK_SIZE
	.align		4
.L_126:
        /*02b8*/ 	.byte	0x04, 0x12
        /*02ba*/ 	.short	(.L_128 - .L_127)
	.align		4
.L_127:
        /*02bc*/ 	.word	index@(_ZN5flash44flash_bwd_dq_dk_dv_loop_seqk_parallel_kernelI23Flash_bwd_kernel_traitsILi32ELi128ELi128ELi8ELi4ELi4ELi4ELb1ELb0EN7cutlass10bfloat16_tE19Flash_kernel_traitsILi32ELi128ELi128ELi8ES3_EELb0ELb1ELb0ELb0ELb0ELb0ELb1EEEvNS_16Flash_bwd_paramsE)
        /*02c0*/ 	.word	0x00000108


	//----- nvinfo : EIATTR_MIN_STACK_SIZE
	.align		4
.L_128:
        /*02c4*/ 	.byte	0x04, 0x12
        /*02c6*/ 	.short	(.L_130 - .L_129)
	.align		4
.L_129:
        /*02c8*/ 	.word	index@(_ZN5flash44flash_bwd_dq_dk_dv_loop_seqk_parallel_kernelI23Flash_bwd_kernel_traitsILi32ELi128ELi128ELi8ELi4ELi4ELi4ELb1ELb0EN7cutlass10bfloat16_tE19Flash_kernel_traitsILi32ELi128ELi128ELi8ES3_EELb1ELb1ELb0ELb0ELb1ELb1ELb0EEEvNS_16Flash_bwd_paramsE)
        /*02cc*/ 	.word	0x00000000


	//----- nvinfo : EIATTR_MIN_STACK_SIZE
	.align		4
.L_130:
        /*02d0*/ 	.byte	0x04, 0x12
        /*02d2*/ 	.short	(.L_132 - .L_131)
	.align		4
.L_131:
        /*02d4*/ 	.word	index@(_ZN5flash44flash_bwd_dq_dk_dv_loop_seqk_parallel_kernelI23Flash_bwd_kernel_traitsILi32ELi128ELi128ELi8ELi4ELi4ELi4ELb1ELb0EN7cutlass10bfloat16_tE19Flash_kernel_traitsILi32ELi128ELi128ELi8ES3_EELb0ELb1ELb0ELb0ELb1ELb1ELb1EEEvNS_16Flash_bwd_paramsE)
        /*02d8*/ 	.word	0x000000f8


	//----- nvinfo : EIATTR_MIN_STACK_SIZE
	.align		4
.L_132:
        /*02dc*/ 	.byte	0x04, 0x12
        /*02de*/ 	.short	(.L_134 - .L_133)
	.align		4
.L_133:
        /*02e0*/ 	.word	index@(_ZN5flash44flash_bwd_dq_dk_dv_loop_seqk_parallel_kernelI23Flash_bwd_kernel_traitsILi32ELi128ELi128ELi8ELi4ELi4ELi4ELb1ELb0EN7cutlass10bfloat16_tE19Flash_kernel_traitsILi32ELi128ELi128ELi8ES3_EELb1ELb1ELb0ELb0ELb0ELb1ELb0EEEvNS_16Flash_bwd_paramsE)
        /*02e4*/ 	.word	0x00000000


	//----- nvinfo : EIATTR_MIN_STACK_SIZE
	.align		4
.L_134:
        /*02e8*/ 	.byte	0x04, 0x12
        /*02ea*/ 	.short	(.L_136 - .L_135)
	.align		4
.L_135:
        /*02ec*/ 	.word	index@(_ZN5flash44flash_bwd_dq_dk_dv_loop_seqk_parallel_kernelI23Flash_bwd_kernel_traitsILi32ELi128ELi128ELi8ELi4ELi4ELi4ELb1ELb0EN7cutlass10bfloat16_tE19Flash_kernel_traitsILi32ELi128ELi128ELi8ES3_EELb0ELb1ELb0ELb0ELb0ELb1ELb1EEEvNS_16Flash_bwd_paramsE)
        /*02f0*/ 	.word	0x00000100


	//----- nvinfo : EIATTR_MIN_STACK_SIZE
	.align		4
.L_136:
        /*02f4*/ 	.byte	0x04, 0x12
        /*02f6*/ 	.short	(.L_138 - .L_137)
	.align		4
.L_137:
        /*02f8*/ 	.word	index@(_ZN5flash44flash_bwd_dq_dk_dv_loop_seqk_parallel_kernelI23Flash_bwd_kernel_traitsILi32ELi128ELi128ELi8ELi4ELi4ELi4ELb1ELb0EN7cutlass10bfloat16_tE19Flash_kernel_traitsILi32ELi128ELi128ELi8ES3_EELb1ELb1ELb0ELb1ELb0ELb0ELb0EEEvNS_16Flash_bwd_paramsE)
        /*02fc*/ 	.word	0x00000078


	//----- nvinfo : EIATTR_MIN_STACK_SIZE
	.align		4
.L_138:
        /*0300*/ 	.byte	0x04, 0x12
        /*0302*/ 	.short	(.L_140 - .L_139)
	.align		4
.L_139:
        /*0304*/ 	.word	index@(_ZN5flash44flash_bwd_dq_dk_dv_loop_seqk_parallel_kernelI23Flash_bwd_kernel_traitsILi32ELi128ELi128ELi8ELi4ELi4ELi4ELb1ELb0EN7cutlass10bfloat16_tE19Flash_kernel_traitsILi32ELi128ELi128ELi8ES3_EELb0ELb1ELb0ELb1ELb0ELb0ELb1EEEvNS_16Flash_bwd_paramsE)
        /*0308*/ 	.word	0x00000108


	//----- nvinfo : EIATTR_MIN_STACK_SIZE
	.align		4
.L_140:
        /*030c*/ 	.byte	0x04, 0x12
        /*030e*/ 	.short	(.L_142 - .L_141)
	.align		4
.L_141:
        /*0310*/ 	.word	index@(_ZN5flash25flash_bwd_dot_do_o_kernelILb0E23Flash_bwd_kernel_traitsILi32ELi128ELi128ELi8ELi4ELi4ELi4ELb1ELb0EN7cutlass10bfloat16_tE19Flash_kernel_traitsILi32ELi128ELi128ELi8ES3_EEEEvNS_16Flash_bwd_paramsE)
        /*0314*/ 	.word	0x00000000


	//----- nvinfo : EIATTR_MIN_STACK_SIZE
	.align		4
.L_142:
        /*0318*/ 	.byte	0x04, 0x12
        /*031a*/ 	.short	(.L_144 - .L_143)
	.align		4
.L_143:
        /*031c*/ 	.word	index@(_ZN5flash25flash_bwd_dot_do_o_kernelILb1E23Flash_bwd_kernel_traitsILi32ELi128ELi128ELi8ELi4ELi4ELi4ELb1ELb0EN7cutlass10bfloat16_tE19Flash_kernel_traitsILi32ELi128ELi128ELi8ES3_EEEEvNS_16Flash_bwd_paramsE)
        /*0320*/ 	.word	0x00000000


	//----- nvinfo : EIATTR_MIN_STACK_SIZE
	.align		4
.L_144:
        /*0324*/ 	.byte	0x04, 0x12
        /*0326*/ 	.short	(.L_146 - .L_145)
	.align		4
.L_145:
        /*0328*/ 	.word	index@(_ZN5flash27flash_bwd_convert_dq_kernelI23Flash_bwd_kernel_traitsILi32ELi128ELi128ELi8ELi4ELi4ELi4ELb0ELb0EN7cutlass10bfloat16_tE19Flash_kernel_traitsILi32ELi128ELi128ELi8ES3_EEEEvNS_16Flash_bwd_paramsEi)
        /*032c*/ 	.word	0x00000000


	//----- nvinfo : EIATTR_MIN_STACK_SIZE
	.align		4
.L_146:
        /*0330*/ 	.byte	0x04, 0x12
        /*0332*/ 	.short	(.L_148 - .L_147)
	.align		4
.L_147:
        /*0334*/ 	.word	index@(_ZN5flash44flash_bwd_dq_dk_dv_loop_seqk_parallel_kernelI23Flash_bwd_kernel_traitsILi32ELi128ELi128ELi8ELi4ELi4ELi4ELb0ELb0EN7cutlass10bfloat16_tE19Flash_kernel_traitsILi32ELi128ELi128ELi8ES3_EELb1ELb1ELb0ELb0ELb0ELb0ELb0EEEvNS_16Flash_bwd_paramsE)
        /*0338*/ 	.word	0x00000000


	//----- nvinfo : EIATTR_MIN_STACK_SIZE
	.align		4
.L_148:
        /*033c*/ 	.byte	0x04, 0x12
        /*033e*/ 	.short	(.L_150 - .L_149)
	.align		4
.L_149:
        /*0340*/ 	.word	index@(_ZN5flash44flash_bwd_dq_dk_dv_loop_seqk_parallel_kernelI23Flash_bwd_kernel_traitsILi32ELi128ELi128ELi8ELi4ELi4ELi4ELb0ELb0EN7cutlass10bfloat16_tE19Flash_kernel_traitsILi32ELi128ELi128ELi8ES3_EELb0ELb1ELb0ELb0ELb0ELb0ELb1EEEvNS_16Flash_bwd_paramsE)
        /*0344*/ 	.word	0x00000098


	//----- nvinfo : EIATTR_MIN_STACK_SIZE
	.align		4
.L_150:
        /*0348*/ 	.byte	0x04, 0x12
        /*034a*/ 	.short	(.L_152 - .L_151)
	.align		4
.L_151:
        /*034c*/ 	.word	index@(_ZN5flash44flash_bwd_dq_dk_dv_loop_seqk_parallel_kernelI23Flash_bwd_kernel_traitsILi32ELi128ELi128ELi8ELi4ELi4ELi4ELb0ELb0EN7cutlass10bfloat16_tE19Flash_kernel_traitsILi32ELi128ELi128ELi8ES3_EELb1ELb1ELb0ELb0ELb1ELb1ELb0EEEvNS_16Flash_bwd_paramsE)
        /*0350*/ 	.word	0x00000000


	//----- nvinfo : EIATTR_MIN_STACK_SIZE
	.align		4
.L_152:
        /*0354*/ 	.byte	0x04, 0x12
        /*0356*/ 	.short	(.L_154 - .L_153)
	.align		4
.L_153:
        /*0358*/ 	.word	index@(_ZN5flash44flash_bwd_dq_dk_dv_loop_seqk_parallel_kernelI23Flash_bwd_kernel_traitsILi32ELi128ELi128ELi8ELi4ELi4ELi4ELb0ELb0EN7cutlass10bfloat16_tE19Flash_kernel_traitsILi32ELi128ELi128ELi8ES3_EELb0ELb1ELb0ELb0ELb1ELb1ELb1EEEvNS_16Flash_bwd_paramsE)
        /*035c*/ 	.word	0x00000088


	//----- nvinfo : EIATTR_MIN_STACK_SIZE
	.align		4
.L_154:
        /*0360*/ 	.byte	0x04, 0x12
        /*0362*/ 	.short	(.L_156 - .L_155)
	.align		4
.L_155:
        /*0364*/ 	.word	index@(_ZN5flash44flash_bwd_dq_dk_dv_loop_seqk_parallel_kernelI23Flash_bwd_kernel_traitsILi32ELi128ELi128ELi8ELi4ELi4ELi4ELb0ELb0EN7cutlass10bfloat16_tE19Flash_kernel_traitsILi32ELi128ELi128ELi8ES3_EELb1ELb1ELb0ELb0ELb0ELb1ELb0EEEvNS_16Flash_bwd_paramsE)
        /*0368*/ 	.word	0x00000000


	//----- nvinfo : EIATTR_MIN_STACK_SIZE
	.align		4
.L_156:
        /*036c*/ 	.byte	0x04, 0x12
        /*036e*/ 	.short	(.L_158 - .L_157)
	.align		4
.L_157:
        /*0370*/ 	.word	index@(_ZN5flash44flash_bwd_dq_dk_dv_loop_seqk_parallel_kernelI23Flash_bwd_kernel_traitsILi32ELi128ELi128ELi8ELi4ELi4ELi4ELb0ELb0EN7cutlass10bfloat16_tE19Flash_kernel_traitsILi32ELi128ELi128ELi8ES3_EELb0ELb1ELb0ELb0ELb0ELb1ELb1EEEvNS_16Flash_bwd_paramsE)
        /*0374*/ 	.word	0x00000088


	//----- nvinfo : EIATTR_MIN_STACK_SIZE
	.align		4
.L_158:
        /*0378*/ 	.byte	0x04, 0x12
        /*037a*/ 	.short	(.L_160 - .L_159)
	.align		4
.L_159:
        /*037c*/ 	.word	index@(_ZN5flash44flash_bwd_dq_dk_dv_loop_seqk_parallel_kernelI23Flash_bwd_kernel_traitsILi32ELi128ELi128ELi8ELi4ELi4ELi4ELb0ELb0EN7cutlass10bfloat16_tE19Flash_kernel_traitsILi32ELi128ELi128ELi8ES3_EELb1ELb1ELb0ELb1ELb0ELb0ELb0EEEvNS_16Flash_bwd_paramsE)
        /*0380*/ 	.word	0x00000008


	//----- nvinfo : EIATTR_MIN_STACK_SIZE
	.align		4
.L_160:
        /*0384*/ 	.byte	0x04, 0x12
        /*0386*/ 	.short	(.L_162 - .L_161)
	.align		4
.L_161:
        /*0388*/ 	.word	index@(_ZN5flash44flash_bwd_dq_dk_dv_loop_seqk_parallel_kernelI23Flash_bwd_kernel_traitsILi32ELi128ELi128ELi8ELi4ELi4ELi4ELb0ELb0EN7cutlass10bfloat16_tE19Flash_kernel_traitsILi32ELi128ELi128ELi8ES3_EELb0ELb1ELb0ELb1ELb0ELb0ELb1EEEvNS_16Flash_bwd_paramsE)
        /*038c*/ 	.word	0x00000128


	//----- nvinfo : EIATTR_MIN_STACK_SIZE
	.align		4
.L_162:
        /*0390*/ 	.byte	0x04, 0x12
        /*0392*/ 	.short	(.L_164 - .L_163)
	.align		4
.L_163:
        /*0394*/ 	.word	index@(_ZN5flash25flash_bwd_dot_do_o_kernelILb0E23Flash_bwd_kernel_traitsILi32ELi128ELi128ELi8ELi4ELi4ELi4ELb0ELb0EN7cutlass10bfloat16_tE19Flash_kernel_traitsILi32ELi128ELi128ELi8ES3_EEEEvNS_16Flash_bwd_paramsE)
        /*0398*/ 	.word	0x00000000


	//----- nvinfo : EIATTR_MIN_STACK_SIZE
	.align		4
.L_164:
        /*039c*/ 	.byte	0x04, 0x12
        /*039e*/ 	.short	(.L_166 - .L_165)
	.align		4
.L_165:
        /*03a0*/ 	.word	index@(_ZN5flash25flash_bwd_dot_do_o_kernelILb1E23Flash_bwd_kernel_traitsILi32ELi128ELi128ELi8ELi4ELi4ELi4ELb0ELb0EN7cutlass10bfloat16_tE19Flash_kernel_traitsILi32ELi128ELi128ELi8ES3_EEEEvNS_16Flash_bwd_paramsE)
        /*03a4*/ 	.word	0x00000000
.L_166:


//--------------------- .nv.compat                --------------------------
	.section	.nv.compat,"",@"SHT_CUDA_COMPAT_INFO"
	.align	4
        /*0000*/ 	.byte	0x02, 0x09, 0x01, 0x00, 0x02, 0x02, 0x01, 0x00, 0x02, 0x05, 0x05, 0x00, 0x03, 0x07, 0x01, 0x01
        /*0010*/ 	.byte	0x02, 0x03, 0x00, 0x00, 0x02, 0x06, 0x01, 0x00, 0x04, 0x0b, 0x08, 0x00, 0x00, 0x00, 0x00, 0x00
        /*0020*/ 	.byte	0x00, 0x00, 0x00, 0x00


//--------------------- .nv.info._ZN5flash44flash_bwd_dq_dk_dv_loop_seqk_parallel_kernelI23Flash_bwd_kernel_traitsILi32ELi128ELi128ELi8ELi4ELi4ELi4ELb1ELb0EN7cutlass10bfloat16_tE19Flash_kernel_traitsILi32ELi128ELi128ELi8ES3_EELb0ELb1ELb0ELb0ELb0ELb0ELb0EEEvNS_16Flash_bwd_paramsE --------------------------
	.section	.nv.info._ZN5flash44flash_bwd_dq_dk_dv_loop_seqk_parallel_kernelI23Flash_bwd_kernel_traitsILi32ELi128ELi128ELi8ELi4ELi4ELi4ELb1ELb0EN7cutlass10bfloat16_tE19Flash_kernel_traitsILi32ELi128ELi128ELi8ES3_EELb0ELb1ELb0ELb0ELb0ELb0ELb0EEEvNS_16Flash_bwd_paramsE,"",@"SHT_CUDA_INFO"
	.sectionflags	@""
	.align	4


	//----- nvinfo : EIATTR_CUDA_API_VERSION
	.align		4
        /*0000*/ 	.byte	0x04, 0x37
        /*0002*/ 	.short	(.L_168 - .L_167)
.L_167:
        /*0004*/ 	.word	0x00000082


	//----- nvinfo : EIATTR_KPARAM_INFO
	.align		4
.L_168:
        /*0008*/ 	.byte	0x04, 0x17
        /*000a*/ 	.short	(.L_170 - .L_169)
.L_169:
        /*000c*/ 	.word	0x00000000
        /*0010*/ 	.short	0x0000
        /*0012*/ 	.short	0x0000
        /*0014*/ 	.byte	0x00, 0xf0, 0x01, 0x0a


	//----- nvinfo : EIATTR_SPARSE_MMA_MASK
	.align		4
.L_170:
        /*0018*/ 	.byte	0x03, 0x50
        /*001a*/ 	.short	0x0000


	//----- nvinfo : EIATTR_MAXREG_COUNT
	.align		4
        /*001c*/ 	.byte	0x03, 0x1b
        /*001e*/ 	.short	0x00ff


	//----- nvinfo : EIATTR_NUM_BARRIERS
	.align		4
        /*0020*/ 	.byte	0x02, 0x4c
        /*0022*/ 	.byte	0x01
	.zero		1


	//----- nvinfo : EIATTR_ANNOTATIONS
	.align		4
        /*0024*/ 	.byte	0x04, 0x55
        /*0026*/ 	.short	(.L_172 - .L_171)


	//   ....[0]....
.L_171:
        /*0028*/ 	.word	0x00000001
        /*002c*/ 	.byte	0x20, 0x0b, 0x00, 0x00, 0x01, 0x00, 0x00, 0x00, 0x50, 0x77, 0x00, 0x00


	//----- nvinfo : EIATTR_MERCURY_ISA_VERSION
	.align		4
.L_172:
        /*0038*/ 	.byte	0x03, 0x5f
        /*003a*/ 	.short	0x0101


	//----- nvinfo : EIATTR_EXIT_INSTR_OFFSETS
	.align		4
        /*003c*/ 	.byte	0x04, 0x1c
        /*003e*/ 	.short	(.L_174 - .L_173)


	//   ....[0]....
.L_173:
        /*0040*/ 	.word	0x000000a0


	//   ....[1]....
        /*0044*/ 	.word	0x00008410


	//----- nvinfo : EIATTR_CRS_STACK_SIZE
	.align		4
.L_174:
        /*0048*/ 	.byte	0x04, 0x1e
        /*004a*/ 	.short	(.L_176 - .L_175)
.L_175:
        /*004c*/ 	.word	0x00000000


	//----- nvinfo : EIATTR_CBANK_PARAM_SIZE
	.align		4
.L_176:
        /*0050*/ 	.byte	0x03, 0x19
        /*0052*/ 	.short	0x0280


	//----- nvinfo : EIATTR_PARAM_CBANK
	.align		4
        /*0054*/ 	.byte	0x04, 0x0a
        /*0056*/ 	.short	(.L_178 - .L_177)
	.align		4
.L_177:
        /*0058*/ 	.word	index@(.nv.constant0._ZN5flash44flash_bwd_dq_dk_dv_loop_seqk_parallel_kernelI23Flash_bwd_kernel_traitsILi32ELi128ELi128ELi8ELi4ELi4ELi4ELb1ELb0EN7cutlass10bfloat16_tE19Flash_kernel_traitsILi32ELi128ELi128ELi8ES3_EELb0ELb1ELb0ELb0ELb0ELb0ELb0EEEvNS_16Flash_bwd_paramsE)
        /*005c*/ 	.short	0x0210
        /*005e*/ 	.short	0x0280


	//----- nvinfo : EIATTR_SW_WAR
	.align		4
.L_178:
        /*0060*/ 	.byte	0x04, 0x36
        /*0062*/ 	.short	(.L_180 - .L_179)
.L_179:
        /*0064*/ 	.word	0x00000008
.L_180:


//--------------------- .nv.info._ZN5flash44flash_bwd_dq_dk_dv_loop_seqk_parallel_kernelI23Flash_bwd_kernel_traitsILi32ELi128ELi128ELi8ELi4ELi4ELi4ELb1ELb0EN7cutlass10bfloat16_tE19Flash_kernel_traitsILi32ELi128ELi128ELi8ES3_EELb0ELb1ELb0ELb0ELb1ELb1ELb0EEEvNS_16Flash_bwd_paramsE --------------------------
	.section	.nv.info._ZN5flash44flash_bwd_dq_dk_dv_loop_seqk_parallel_kernelI23Flash_bwd_kernel_traitsILi32ELi128ELi128ELi8ELi4ELi4ELi4ELb1ELb0EN7cutlass10bfloat16_tE19Flash_kernel_traitsILi32ELi128ELi128ELi8ES3_EELb0ELb1ELb0ELb0ELb1ELb1ELb0EEEvNS_16Flash_bwd_paramsE,"",@"SHT_CUDA_INFO"
	.sectionflags	@""
	.align	4


	//----- nvinfo : EIATTR_CUDA_API_VERSION
	.align		4
        /*0000*/ 	.byte	0x04, 0x37
        /*0002*/ 	.short	(.L_182 - .L_181)
.L_181:
        /*0004*/ 	.word	0x00000082


	//----- nvinfo : EIATTR_KPARAM_INFO
	.align		4
.L_182:
        /*0008*/ 	.byte	0x04, 0x17
        /*000a*/ 	.short	(.L_184 - .L_183)
.L_183:
        /*000c*/ 	.word	0x00000000
        /*0010*/ 	.short	0x0000
        /*0012*/ 	.short	0x0000
        /*0014*/ 	.byte	0x00, 0xf0, 0x01, 0x0a


	//----- nvinfo : EIATTR_SPARSE_MMA_MASK
	.align		4
.L_184:
        /*0018*/ 	.byte	0x03, 0x50
        /*001a*/ 	.short	0x0000


	//----- nvinfo : EIATTR_MAXREG_COUNT
	.align		4
        /*001c*/ 	.byte	0x03, 0x1b
        /*001e*/ 	.short	0x00ff


	//----- nvinfo : EIATTR_NUM_BARRIERS
	.align		4
        /*0020*/ 	.byte	0x02, 0x4c
        /*0022*/ 	.byte	0x01
	.zero		1


	//----- nvinfo : EIATTR_MERCURY_ISA_VERSION
	.align		4
        /*0024*/ 	.byte	0x03, 0x5f
        /*0026*/ 	.short	0x0101


	//----- nvinfo : EIATTR_EXIT_INSTR_OFFSETS
	.align		4
        /*0028*/ 	.byte	0x04, 0x1c
        /*002a*/ 	.short	(.L_186 - .L_185)


	//   ....[0]....
.L_185:
        /*002c*/ 	.word	0x00000090


	//   ....[1]....
        /*0030*/ 	.word	0x00006620


	//----- nvinfo : EIATTR_CBANK_PARAM_SIZE
	.align		4
.L_186:
        /*0034*/ 	.byte	0x03, 0x19
        /*0036*/ 	.short	0x0280


	//----- nvinfo : EIATTR_PARAM_CBANK
	.align		4
        /*0038*/ 	.byte	0x04, 0x0a
        /*003a*/ 	.short	(.L_188 - .L_187)
	.align		4
.L_187:
        /*003c*/ 	.word	index@(.nv.constant0._ZN5flash44flash_bwd_dq_dk_dv_loop_seqk_parallel_kernelI23Flash_bwd_kernel_traitsILi32ELi128ELi128ELi8ELi4ELi4ELi4ELb1ELb0EN7cutlass10bfloat16_tE19Flash_kernel_traitsILi32ELi128ELi128ELi8ES3_EELb0ELb1ELb0ELb0ELb1ELb1ELb0EEEvNS_16Flash_bwd_paramsE)
        /*0040*/ 	.short	0x0210
        /*0042*/ 	.short	0x0280


	//----- nvinfo : EIATTR_SW_WAR
	.align		4
.L_188:
        /*0044*/ 	.byte	0x04, 0x36
        /*0046*/ 	.short	(.L_190 - .L_189)
.L_189:
        /*0048*/ 	.word	0x00000008
.L_190:


//--------------------- .nv.info._ZN5flash44flash_bwd_dq_dk_dv_loop_seqk_parallel_kernelI23Flash_bwd_kernel_traitsILi32ELi128ELi128ELi8ELi4ELi4ELi4ELb1ELb0EN7cutlass10bfloat16_tE19Flash_kernel_traitsILi32ELi128ELi128ELi8ES3_EELb0ELb1ELb0ELb0ELb0ELb1ELb0EEEvNS_16Flash_bwd_paramsE --------------------------
	.section	.nv.info._ZN5flash44flash_bwd_dq_dk_dv_loop_seqk_parallel_kernelI23Flash_bwd_kernel_traitsILi32ELi128ELi128ELi8ELi4ELi4ELi4ELb1ELb0EN7cutlass10bfloat16_tE19Flash_kernel_traitsILi32ELi128ELi128ELi8ES3_EELb0ELb1ELb0ELb0ELb0ELb1ELb0EEEvNS_16Flash_bwd_paramsE,"",@"SHT_CUDA_INFO"
	.sectionflags	@""
	.align	4


	//----- nvinfo : EIATTR_CUDA_API_VERSION
	.align		4
        /*0000*/ 	.byte	0x04, 0x37
        /*0002*/ 	.short	(.L_192 - .L_191)
.L_191:
        /*0004*/ 	.word	0x00000082


	//----- nvinfo : EIATTR_KPARAM_INFO
	.align		4
.L_192:
        /*0008*/ 	.byte	0x04, 0x17
        /*000a*/ 	.short	(.L_194 - .L_193)
.L_193:
        /*000c*/ 	.word	0x00000000
        /*0010*/ 	.short	0x0000
        /*0012*/ 	.short	0x0000
        /*0014*/ 	.byte	0x00, 0xf0, 0x01, 0x0a


	//----- nvinfo : EIATTR_SPARSE_MMA_MASK
	.align		4
.L_194:
        /*0018*/ 	.byte	0x03, 0x50
        /*001a*/ 	.short	0x0000


	//----- nvinfo : EIATTR_MAXREG_COUNT
	.align		4
        /*001c*/ 	.byte	0x03, 0x1b
        /*001e*/ 	.short	0x00ff


	//----- nvinfo : EIATTR_NUM_BARRIERS
	.align		4
        /*0020*/ 	.byte	0x02, 0x4c
        /*0022*/ 	.byte	0x01
	.zero		1


	//----- nvinfo : EIATTR_MERCURY_ISA_VERSION
	.align		4
        /*0024*/ 	.byte	0x03, 0x5f
        /*0026*/ 	.short	0x0101


	//----- nvinfo : EIATTR_EXIT_INSTR_OFFSETS
	.align		4
        /*0028*/ 	.byte	0x04, 0x1c
        /*002a*/ 	.short	(.L_196 - .L_195)


	//   ....[0]....
.L_195:
        /*002c*/ 	.word	0x00000090


	//   ....[1]....
        /*0030*/ 	.word	0x00007e50


	//----- nvinfo : EIATTR_CRS_STACK_SIZE
	.align		4
.L_196:
        /*0034*/ 	.byte	0x04, 0x1e
        /*0036*/ 	.short	(.L_198 - .L_197)
.L_197:
        /*0038*/ 	.word	0x00000000


	//----- nvinfo : EIATTR_CBANK_PARAM_SIZE
	.align		4
.L_198:
        /*003c*/ 	.byte	0x03, 0x19
        /*003e*/ 	.short	0x0280


	//----- nvinfo : EIATTR_PARAM_CBANK
	.align		4
        /*0040*/ 	.byte	0x04, 0x0a
        /*0042*/ 	.short	(.L_200 - .L_199)
	.align		4
.L_199:
        /*0044*/ 	.word	index@(.nv.constant0._ZN5flash44flash_bwd_dq_dk_dv_loop_seqk_parallel_kernelI23Flash_bwd_kernel_traitsILi32ELi128ELi128ELi8ELi4ELi4ELi4ELb1ELb0EN7cutlass10bfloat16_tE19Flash_kernel_traitsILi32ELi128ELi128ELi8ES3_EELb0ELb1ELb0ELb0ELb0ELb1ELb0EEEvNS_16Flash_bwd_paramsE)
        /*0048*/ 	.short	0x0210
        /*004a*/ 	.short	0x0280


	//----- nvinfo : EIATTR_SW_WAR
	.align		4
.L_200:
        /*004c*/ 	.byte	0x04, 0x36
        /*004e*/ 	.short	(.L_202 - .L_201)
.L_201:
        /*0050*/ 	.word	0x00000008
.L_202:


//--------------------- .nv.info._ZN5flash44flash_bwd_dq_dk_dv_loop_seqk_parallel_kernelI23Flash_bwd_kernel_traitsILi32ELi128ELi128ELi8ELi4ELi4ELi4ELb1ELb0EN7cutlass10bfloat16_tE19Flash_kernel_traitsILi32ELi128ELi128ELi8ES3_EELb0ELb1ELb0ELb1ELb0ELb0ELb0EEEvNS_16Flash_bwd_paramsE --------------------------
	.section	.nv.info._ZN5flash44flash_bwd_dq_dk_dv_loop_seqk_parallel_kernelI23Flash_bwd_kernel_traitsILi32ELi128ELi128ELi8ELi4ELi4ELi4ELb1ELb0EN7cutlass10bfloat16_tE19Flash_kernel_traitsILi32ELi128ELi128ELi8ES3_EELb0ELb1ELb0ELb1ELb0ELb0ELb0EEEvNS_16Flash_bwd_paramsE,"",@"SHT_CUDA_INFO"
	.sectionflags	@""
	.align	4


	//----- nvinfo : EIATTR_CUDA_API_VERSION
	.align		4
        /*0000*/ 	.byte	0x04, 0x37
        /*0002*/ 	.short	(.L_204 - .L_203)
.L_203:
        /*0004*/ 	.word	0x00000082


	//----- nvinfo : EIATTR_KPARAM_INFO
	.align		4
.L_204:
        /*0008*/ 	.byte	0x04, 0x17
        /*000a*/ 	.short	(.L_206 - .L_205)
.L_205:
        /*000c*/ 	.word	0x00000000
        /*0010*/ 	.short	0x0000
        /*0012*/ 	.short	0x0000
        /*0014*/ 	.byte	0x00, 0xf0, 0x01, 0x0a


	//----- nvinfo : EIATTR_SPARSE_MMA_MASK
	.align		4
.L_206:
        /*0018*/ 	.byte	0x03, 0x50
        /*001a*/ 	.short	0x0000


	//----- nvinfo : EIATTR_MAXREG_COUNT
	.align		4
        /*001c*/ 	.byte	0x03, 0x1b
        /*001e*/ 	.short	0x00ff


	//----- nvinfo : EIATTR_NUM_BARRIERS
	.align		4
        /*0020*/ 	.byte	0x02, 0x4c
        /*0022*/ 	.byte	0x01
	.zero		1


	//----- nvinfo : EIATTR_ANNOTATIONS
	.align		4
        /*0024*/ 	.byte	0x04, 0x55
        /*0026*/ 	.short	(.L_208 - .L_207)


	//   ....[0]....
.L_207:
        /*0028*/ 	.word	0x00000001
        /*002c*/ 	.byte	0xa0, 0x00, 0x00, 0x00, 0x01, 0x00, 0x00, 0x00, 0x30, 0x03, 0x00, 0x00, 0x01, 0x00, 0x00, 0x00
        /* <DEDUP_REMOVED lines=36> */
        /*027c*/ 	.byte	0x10, 0x8f, 0x00, 0x00


	//----- nvinfo : EIATTR_MERCURY_ISA_VERSION
	.align		4
.L_208:
        /*0280*/ 	.byte	0x03, 0x5f
        /*0282*/ 	.short	0x0101


	//----- nvinfo : EIATTR_EXIT_INSTR_OFFSETS
	.align		4
        /*0284*/ 	.byte	0x04, 0x1c
        /*0286*/ 	.short	(.L_210 - .L_209)


	//   ....[0]....
.L_209:
        /*0288*/ 	.word	0x000000c0


	//   ....[1]....
        /*028c*/ 	.word	0x00008f90


	//----- nvinfo : EIATTR_CRS_STACK_SIZE
	.align		4
.L_210:
        /*0290*/ 	.byte	0x04, 0x1e
        /*0292*/ 	.short	(.L_212 - .L_211)
.L_211:
        /*0294*/ 	.word	0x00000000


	//----- nvinfo : EIATTR_CBANK_PARAM_SIZE
	.align		4
.L_212:
        /*0298*/ 	.byte	0x03, 0x19
        /*029a*/ 	.short	0x0280


	//----- nvinfo : EIATTR_PARAM_CBANK
	.align		4
        /*029c*/ 	.byte	0x04, 0x0a
        /*029e*/ 	.short	(.L_214 - .L_213)
	.align		4
.L_213:
        /*02a0*/ 	.word	index@(.nv.constant0._ZN5flash44flash_bwd_dq_dk_dv_loop_seqk_parallel_kernelI23Flash_bwd_kernel_traitsILi32ELi128ELi128ELi8ELi4ELi4ELi4ELb1ELb0EN7cutlass10bfloat16_tE19Flash_kernel_traitsILi32ELi128ELi128ELi8ES3_EELb0ELb1ELb0ELb1ELb0ELb0ELb0EEEvNS_16Flash_bwd_paramsE)
        /*02a4*/ 	.short	0x0210
        /*02a6*/ 	.short	0x0280


	//----- nvinfo : EIATTR_SW_WAR
	.align		4
.L_214:
        /*02a8*/ 	.byte	0x04, 0x36
        /*02aa*/ 	.short	(.L_216 - .L_215)
.L_215:
        /*02ac*/ 	.word	0x00000008
.L_216:


//--------------------- .nv.info._ZN5flash27flash_bwd_convert_dq_kernelI23Flash_bwd_kernel_traitsILi32ELi128ELi128ELi8ELi4ELi4ELi4ELb1ELb0EN7cutlass10bfloat16_tE19Flash_kernel_traitsILi32ELi128ELi128ELi8ES3_EEEEvNS_16Flash_bwd_paramsEi --------------------------
	.section	.nv.info._ZN5flash27flash_bwd_convert_dq_kernelI23Flash_bwd_kernel_traitsILi32ELi128ELi128ELi8ELi4ELi4ELi4ELb1ELb0EN7cutlass10bfloat16_tE19Flash_kernel_traitsILi32ELi128ELi128ELi8ES3_EEEEvNS_16Flash_bwd_paramsEi,"",@"SHT_CUDA_INFO"
	.sectionflags	@""
	.align	4


	//----- nvinfo : EIATTR_CUDA_API_VERSION
	.align		4
        /*0000*/ 	.byte	0x04, 0x37
        /*0002*/ 	.short	(.L_218 - .L_217)
.L_217:
        /*0004*/ 	.word	0x00000082


	//----- nvinfo : EIATTR_KPARAM_INFO
	.align		4
.L_218:
        /*0008*/ 	.byte	0x04, 0x17
        /*000a*/ 	.short	(.L_220 - .L_219)
.L_219:
        /*000c*/ 	.word	0x00000000
        /*0010*/ 	.short	0x0001
        /*0012*/ 	.short	0x0280
        /*0014*/ 	.byte	0x00, 0xf0, 0x11, 0x00


	//----- nvinfo : EIATTR_KPARAM_INFO
	.align		4
.L_220:
        /*0018*/ 	.byte	0x04, 0x17
        /*001a*/ 	.short	(.L_222 - .L_221)
.L_221:
        /*001c*/ 	.word	0x00000000
        /*0020*/ 	.short	0x0000
        /*0022*/ 	.short	0x0000
        /*0024*/ 	.byte	0x00, 0xf0, 0x01, 0x0a


	//----- nvinfo : EIATTR_SPARSE_MMA_MASK
	.align		4
.L_222:
        /*0028*/ 	.byte	0x03, 0x50
        /*002a*/ 	.short	0x0000


	//----- nvinfo : EIATTR_MAXREG_COUNT
	.align		4
        /*002c*/ 	.byte	0x03, 0x1b
        /*002e*/ 	.short	0x00ff


	//----- nvinfo : EIATTR_NUM_BARRIERS
	.align		4
        /*0030*/ 	.byte	0x02, 0x4c
        /*0032*/ 	.byte	0x01
	.zero		1


	//----- nvinfo : EIATTR_MERCURY_ISA_VERSION
	.align		4
        /*0034*/ 	.byte	0x03, 0x5f
        /*0036*/ 	.short	0x0101


	//----- nvinfo : EIATTR_EXIT_INSTR_OFFSETS
	.align		4
        /*0038*/ 	.byte	0x04, 0x1c
        /*003a*/ 	.short	(.L_224 - .L_223)


	//   ....[0]....
.L_223:
        /*003c*/ 	.word	0x00000100


	//   ....[1]....
        /*0040*/ 	.word	0x000018e0


	//   ....[2]....
        /*0044*/ 	.word	0x000019b0


	//----- nvinfo : EIATTR_CRS_STACK_SIZE
	.align		4
.L_224:
        /*0048*/ 	.byte	0x04, 0x1e
        /*004a*/ 	.short	(.L_226 - .L_225)
.L_225:
        /*004c*/ 	.word	0x00000000


	//----- nvinfo : EIATTR_CBANK_PARAM_SIZE
	.align		4
.L_226:
        /*0050*/ 	.byte	0x03, 0x19
        /*0052*/ 	.short	0x0284


	//----- nvinfo : EIATTR_PARAM_CBANK
	.align		4
        /*0054*/ 	.byte	0x04, 0x0a
        /*0056*/ 	.short	(.L_228 - .L_227)
	.align		4
.L_227:
        /*0058*/ 	.word	index@(.nv.constant0._ZN5flash27flash_bwd_convert_dq_kernelI23Flash_bwd_kernel_traitsILi32ELi128ELi128ELi8ELi4ELi4ELi4ELb1ELb0EN7cutlass10bfloat16_tE19Flash_kernel_traitsILi32ELi128ELi128ELi8ES3_EEEEvNS_16Flash_bwd_paramsEi)
        /*005c*/ 	.short	0x0210
        /*005e*/ 	.short	0x0284


	//----- nvinfo : EIATTR_SW_WAR
	.align		4
.L_228:
        /*0060*/ 	.byte	0x04, 0x36
        /*0062*/ 	.short	(.L_230 - .L_229)
.L_229:
        /*0064*/ 	.word	0x00000008
.L_230:


//--------------------- .nv.info._ZN5flash44flash_bwd_dq_dk_dv_loop_seqk_parallel_kernelI23Flash_bwd_kernel_traitsILi32ELi128ELi128ELi8ELi4ELi4ELi4ELb1ELb0EN7cutlass10bfloat16_tE19Flash_kernel_traitsILi32ELi128ELi128ELi8ES3_EELb1ELb1ELb0ELb0ELb0ELb0ELb0EEEvNS_16Flash_bwd_paramsE --------------------------
	.section	.nv.info._ZN5flash44flash_bwd_dq_dk_dv_loop_seqk_parallel_kernelI23Flash_bwd_kernel_traitsILi32ELi128ELi128ELi8ELi4ELi4ELi4ELb1ELb0EN7cutlass10bfloat16_tE19Flash_kernel_traitsILi32ELi128ELi128ELi8ES3_EELb1ELb1ELb0ELb0ELb0ELb0ELb0EEEvNS_16Flash_bwd_paramsE,"",@"SHT_CUDA_INFO"
	.sectionflags	@""
	.align	4


	//----- nvinfo : EIATTR_CUDA_API_VERSION
	.align		4
        /*0000*/ 	.byte	0x04, 0x37
        /*0002*/ 	.short	(.L_232 - .L_231)
.L_231:
        /*0004*/ 	.word	0x00000082


	//----- nvinfo : EIATTR_KPARAM_INFO
	.align		4
.L_232:
        /*0008*/ 	.byte	0x04, 0x17
        /*000a*/ 	.short	(.L_234 - .L_233)
.L_233:
        /*000c*/ 	.word	0x00000000
        /*0010*/ 	.short	0x0000
        /*0012*/ 	.short	0x0000
        /*0014*/ 	.byte	0x00, 0xf0, 0x01, 0x0a


	//----- nvinfo : EIATTR_SPARSE_MMA_MASK
	.align		4
.L_234:
        /*0018*/ 	.byte	0x03, 0x50
        /*001a*/ 	.short	0x0000


	//----- nvinfo : EIATTR_MAXREG_COUNT
	.align		4
        /*001c*/ 	.byte	0x03, 0x1b
        /*001e*/ 	.short	0x00ff


	//----- nvinfo : EIATTR_NUM_BARRIERS
	.align		4
        /*0020*/ 	.byte	0x02, 0x4c
        /*0022*/ 	.byte	0x01
	.zero		1


	//----- nvinfo : EIATTR_MERCURY_ISA_VERSION
	.align		4
        /*0024*/ 	.byte	0x03, 0x5f
        /*0026*/ 	.short	0x0101


	//----- nvinfo : EIATTR_EXIT_INSTR_OFFSETS
	.align		4
        /*0028*/ 	.byte	0x04, 0x1c
        /*002a*/ 	.short	(.L_236 - .L_235)


	//   ....[0]....
.L_235:
        /*002c*/ 	.word	0x00000090


	//   ....[1]....
        /*0030*/ 	.word	0x0000a3e0


	//----- nvinfo : EIATTR_CRS_STACK_SIZE
	.align		4
.L_236:
        /*0034*/ 	.byte	0x04, 0x1e
        /*0036*/ 	.short	(.L_238 - .L_237)
.L_237:
        /*0038*/ 	.word	0x00000000


	//----- nvinfo : EIATTR_CBANK_PARAM_SIZE
	.align		4
.L_238:
        /*003c*/ 	.byte	0x03, 0x19
        /*003e*/ 	.short	0x0280


	//----- nvinfo : EIATTR_PARAM_CBANK
	.align		4
        /*0040*/ 	.byte	0x04, 0x0a
        /*0042*/ 	.short	(.L_240 - .L_239)
	.align		4
.L_239:
        /*0044*/ 	.word	index@(.nv.constant0._ZN5flash44flash_bwd_dq_dk_dv_loop_seqk_parallel_kernelI23Flash_bwd_kernel_traitsILi32ELi128ELi128ELi8ELi4ELi4ELi4ELb1ELb0EN7cutlass10bfloat16_tE19Flash_kernel_traitsILi32ELi128ELi128ELi8ES3_EELb1ELb1ELb0ELb0ELb0ELb0ELb0EEEvNS_16Flash_bwd_paramsE)
        /*0048*/ 	.short	0x0210
        /*004a*/ 	.short	0x0280


	//----- nvinfo : EIATTR_SW_WAR
	.align		4
.L_240:
        /*004c*/ 	.byte	0x04, 0x36
        /*004e*/ 	.short	(.L_242 - .L_241)
.L_241:
        /*0050*/ 	.word	0x00000008
.L_242:


//--------------------- .nv.info._ZN5flash44flash_bwd_dq_dk_dv_loop_seqk_parallel_kernelI23Flash_bwd_kernel_traitsILi32ELi128ELi128ELi8ELi4ELi4ELi4ELb1ELb0EN7cutlass10bfloat16_tE19Flash_kernel_traitsILi32ELi128ELi128ELi8ES3_EELb0ELb1ELb0ELb0ELb0ELb0ELb1EEEvNS_16Flash_bwd_paramsE --------------------------
	.section	.nv.info._ZN5flash44flash_bwd_dq_dk_dv_loop_seqk_parallel_kernelI23Flash_bwd_kernel_traitsILi32ELi128ELi128ELi8ELi4ELi4ELi4ELb1ELb0EN7cutlass10bfloat16_tE19Flash_kernel_traitsILi32ELi128ELi128ELi8ES3_EELb0ELb1ELb0ELb0ELb0ELb0ELb1EEEvNS_16Flash_bwd_paramsE,"",@"SHT_CUDA_INFO"
	.sectionflags	@""
	.align	4


	//----- nvinfo : EIATTR_CUDA_API_VERSION
	.align		4
        /*0000*/ 	.byte	0x04, 0x37
        /*0002*/ 	.short	(.L_244 - .L_243)
.L_243:
        /*0004*/ 	.word	0x00000082


	//----- nvinfo : EIATTR_KPARAM_INFO
	.align		4
.L_244:
        /*0008*/ 	.byte	0x04, 0x17
        /*000a*/ 	.short	(.L_246 - .L_245)
.L_245:
        /*000c*/ 	.word	0x00000000
        /*0010*/ 	.short	0x0000
        /*0012*/ 	.short	0x0000
        /*0014*/ 	.byte	0x00, 0xf0, 0x01, 0x0a


	//----- nvinfo : EIATTR_SPARSE_MMA_MASK
	.align		4
.L_246:
        /*0018*/ 	.byte	0x03, 0x50
        /*001a*/ 	.short	0x0000


	//----- nvinfo : EIATTR_MAXREG_COUNT
	.align		4
        /*001c*/ 	.byte	0x03, 0x1b
        /*001e*/ 	.short	0x00ff


	//----- nvinfo : EIATTR_NUM_BARRIERS
	.align		4
        /*0020*/ 	.byte	0x02, 0x4c
        /*0022*/ 	.byte	0x01
	.zero		1


	//----- nvinfo : EIATTR_ANNOTATIONS
	.align		4
        /*0024*/ 	.byte	0x04, 0x55
        /*0026*/ 	.short	(.L_248 - .L_247)


	//   ....[0]....
.L_247:
        /* <DEDUP_REMOVED lines=72> */


	//----- nvinfo : EIATTR_MERCURY_ISA_VERSION
	.align		4
.L_248:
        /*0490*/ 	.byte	0x03, 0x5f
        /*0492*/ 	.short	0x0101


	//----- nvinfo : EIATTR_EXIT_INSTR_OFFSETS
	.align		4
        /*0494*/ 	.byte	0x04, 0x1c
        /*0496*/ 	.short	(.L_250 - .L_249)


	//   ....[0]....
.L_249:
        /*0498*/ 	.word	0x000000a0


	//   ....[1]....
        /*049c*/ 	.word	0x0000a510


	//----- nvinfo : EIATTR_CRS_STACK_SIZE
	.align		4
.L_250:
        /*04a0*/ 	.byte	0x04, 0x1e
        /*04a2*/ 	.short	(.L_252 - .L_251)
.L_251:
        /*04a4*/ 	.word	0x00000000


	//----- nvinfo : EIATTR_CBANK_PARAM_SIZE
	.align		4
.L_252:
        /*04a8*/ 	.byte	0x03, 0x19
        /*04aa*/ 	.short	0x0280


	//----- nvinfo : EIATTR_PARAM_CBANK
	.align		4
        /*04ac*/ 	.byte	0x04, 0x0a
        /*04ae*/ 	.short	(.L_254 - .L_253)
	.align		4
.L_253:
        /*04b0*/ 	.word	index@(.nv.constant0._ZN5flash44flash_bwd_dq_dk_dv_loop_seqk_parallel_kernelI23Flash_bwd_kernel_traitsILi32ELi128ELi128ELi8ELi4ELi4ELi4ELb1ELb0EN7cutlass10bfloat16_tE19Flash_kernel_traitsILi32ELi128ELi128ELi8ES3_EELb0ELb1ELb0ELb0ELb0ELb0ELb1EEEvNS_16Flash_bwd_paramsE)
        /*04b4*/ 	.short	0x0210
        /*04b6*/ 	.short	0x0280


	//----- nvinfo : EIATTR_SW_WAR
	.align		4
.L_254:
        /*04b8*/ 	.byte	0x04, 0x36
        /*04ba*/ 	.short	(.L_256 - .L_255)
.L_255:
        /*04bc*/ 	.word	0x00000008
.L_256:


//--------------------- .nv.info._ZN5flash44flash_bwd_dq_dk_dv_loop_seqk_parallel_kernelI23Flash_bwd_kernel_traitsILi32ELi128ELi128ELi8ELi4ELi4ELi4ELb1ELb0EN7cutlass10bfloat16_tE19Flash_kernel_traitsILi32ELi128ELi128ELi8ES3_EELb1ELb1ELb0ELb0ELb1ELb1ELb0EEEvNS_16Flash_bwd_paramsE --------------------------
	.section	.nv.info._ZN5flash44flash_bwd_dq_dk_dv_loop_seqk_parallel_kernelI23Flash_bwd_kernel_traitsILi32ELi128ELi128ELi8ELi4ELi4ELi4ELb1ELb0EN7cutlass10bfloat16_tE19Flash_kernel_traitsILi32ELi128ELi128ELi8ES3_EELb1ELb1ELb0ELb0ELb1ELb1ELb0EEEvNS_16Flash_bwd_paramsE,"",@"SHT_CUDA_INFO"
	.sectionflags	@""
	.align	4


	//----- nvinfo : EIATTR_CUDA_API_VERSION
	.align		4
        /*0000*/ 	.byte	0x04, 0x37
        /*0002*/ 	.short	(.L_258 - .L_257)
.L_257:
        /*0004*/ 	.word	0x00000082


	//----- nvinfo : EIATTR_KPARAM_INFO
	.align		4
.L_258:
        /*0008*/ 	.byte	0x04, 0x17
        /*000a*/ 	.short	(.L_260 - .L_259)
.L_259:
        /*000c*/ 	.word	0x00000000
        /*0010*/ 	.short	0x0000
        /*0012*/ 	.short	0x0000
        /*0014*/ 	.byte	0x00, 0xf0, 0x01, 0x0a


	//----- nvinfo : EIATTR_SPARSE_MMA_MASK
	.align		4
.L_260:
        /*0018*/ 	.byte	0x03, 0x50
        /*001a*/ 	.short	0x0000


	//----- nvinfo : EIATTR_MAXREG_COUNT
	.align		4
        /*001c*/ 	.byte	0x03, 0x1b
        /*001e*/ 	.short	0x00ff


	//----- nvinfo : EIATTR_NUM_BARRIERS
	.align		4
        /*0020*/ 	.byte	0x02, 0x4c
        /*0022*/ 	.byte	0x01
	.zero		1


	//----- nvinfo : EIATTR_MERCURY_ISA_VERSION
	.align		4
        /*0024*/ 	.byte	0x03, 0x5f
        /*0026*/ 	.short	0x0101


	//----- nvinfo : EIATTR_EXIT_INSTR_OFFSETS
	.align		4
        /*0028*/ 	.byte	0x04, 0x1c
        /*002a*/ 	.short	(.L_262 - .L_261)


	//   ....[0]....
.L_261:
        /*002c*/ 	.word	0x00000090


	//   ....[1]....
        /*0030*/ 	.word	0x000086f0


	//----- nvinfo : EIATTR_CBANK_PARAM_SIZE
	.align		4
.L_262:
        /*0034*/ 	.byte	0x03, 0x19
        /*0036*/ 	.short	0x0280


	//----- nvinfo : EIATTR_PARAM_CBANK
	.align		4
        /*0038*/ 	.byte	0x04, 0x0a
        /*003a*/ 	.short	(.L_264 - .L_263)
	.align		4
.L_263:
        /*003c*/ 	.word	index@(.nv.constant0._ZN5flash44flash_bwd_dq_dk_dv_loop_seqk_parallel_kernelI23Flash_bwd_kernel_traitsILi32ELi128ELi128ELi8ELi4ELi4ELi4ELb1ELb0EN7cutlass10bfloat16_tE19Flash_kernel_traitsILi32ELi128ELi128ELi8ES3_EELb1ELb1ELb0ELb0ELb1ELb1ELb0EEEvNS_16Flash_bwd_paramsE)
        /*0040*/ 	.short	0x0210
        /*0042*/ 	.short	0x0280


	//----- nvinfo : EIATTR_SW_WAR
	.align		4
.L_264:
        /*0044*/ 	.byte	0x04, 0x36
        /*0046*/ 	.short	(.L_266 - .L_265)
.L_265:
        /*0048*/ 	.word	0x00000008
.L_266:


//--------------------- .nv.info._ZN5flash44flash_bwd_dq_dk_dv_loop_seqk_parallel_kernelI23Flash_bwd_kernel_traitsILi32ELi128ELi128ELi8ELi4ELi4ELi4ELb1ELb0EN7cutlass10bfloat16_tE19Flash_kernel_traitsILi32ELi128ELi128ELi8ES3_EELb0ELb1ELb0ELb0ELb1ELb1ELb1EEEvNS_16Flash_bwd_paramsE --------------------------
	.section	.nv.info._ZN5flash44flash_bwd_dq_dk_dv_loop_seqk_parallel_kernelI23Flash_bwd_kernel_traitsILi32ELi128ELi128ELi8ELi4ELi4ELi4ELb1ELb0EN7cutlass10bfloat16_tE19Flash_kernel_traitsILi32ELi128ELi128ELi8ES3_EELb0ELb1ELb0ELb0ELb1ELb1ELb1EEEvNS_16Flash_bwd_paramsE,"",@"SHT_CUDA_INFO"
	.sectionflags	@""
	.align	4


	//----- nvinfo : EIATTR_CUDA_API_VERSION
	.align		4
        /*0000*/ 	.byte	0x04, 0x37
        /*0002*/ 	.short	(.L_268 - .L_267)
.L_267:
        /*0004*/ 	.word	0x00000082


	//----- nvinfo : EIATTR_KPARAM_INFO
	.align		4
.L_268:
        /*0008*/ 	.byte	0x04, 0x17
        /*000a*/ 	.short	(.L_270 - .L_269)
.L_269:
        /*000c*/ 	.word	0x00000000
        /*0010*/ 	.short	0x0000
        /*0012*/ 	.short	0x0000
        /*0014*/ 	.byte	0x00, 0xf0, 0x01, 0x0a


	//----- nvinfo : EIATTR_SPARSE_MMA_MASK
	.align		4
.L_270:
        /*0018*/ 	.byte	0x03, 0x50
        /*001a*/ 	.short	0x0000


	//----- nvinfo : EIATTR_MAXREG_COUNT
	.align		4
        /*001c*/ 	.byte	0x03, 0x1b
        /*001e*/ 	.short	0x00ff


	//----- nvinfo : EIATTR_NUM_BARRIERS
	.align		4
        /*0020*/ 	.byte	0x02, 0x4c
        /*0022*/ 	.byte	0x01
	.zero		1


	//----- nvinfo : EIATTR_ANNOTATIONS
	.align		4
        /*0024*/ 	.byte	0x04, 0x55
        /*0026*/ 	.short	(.L_272 - .L_271)


	//   ....[0]....
.L_271:
        /* <DEDUP_REMOVED lines=67> */


	//----- nvinfo : EIATTR_MERCURY_ISA_VERSION
	.align		4
.L_272:
        /*0440*/ 	.byte	0x03, 0x5f
        /*0442*/ 	.short	0x0101


	//----- nvinfo : EIATTR_EXIT_INSTR_OFFSETS
	.align		4
        /*0444*/ 	.byte	0x04, 0x1c
        /*0446*/ 	.short	(.L_274 - .L_273)


	//   ....[0]....
.L_273:
        /*0448*/ 	.word	0x000000a0


	//   ....[1]....
        /*044c*/ 	.word	0x000086d0


	//----- nvinfo : EIATTR_CBANK_PARAM_SIZE
	.align		4
.L_274:
        /*0450*/ 	.byte	0x03, 0x19
        /*0452*/ 	.short	0x0280


	//----- nvinfo : EIATTR_PARAM_CBANK
	.align		4
        /*0454*/ 	.byte	0x04, 0x0a
        /*0456*/ 	.short	(.L_276 - .L_275)
	.align		4
.L_275:
        /*0458*/ 	.word	index@(.nv.constant0._ZN5flash44flash_bwd_dq_dk_dv_loop_seqk_parallel_kernelI23Flash_bwd_kernel_traitsILi32ELi128ELi128ELi8ELi4ELi4ELi4ELb1ELb0EN7cutlass10bfloat16_tE19Flash_kernel_traitsILi32ELi128ELi128ELi8ES3_EELb0ELb1ELb0ELb0ELb1ELb1ELb1EEEvNS_16Flash_bwd_paramsE)
        /*045c*/ 	.short	0x0210
        /*045e*/ 	.short	0x0280


	//----- nvinfo : EIATTR_SW_WAR
	.align		4
.L_276:
        /*0460*/ 	.byte	0x04, 0x36
        /*0462*/ 	.short	(.L_278 - .L_277)
.L_277:
        /*0464*/ 	.word	0x00000008
.L_278:


//--------------------- .nv.info._ZN5flash44flash_bwd_dq_dk_dv_loop_seqk_parallel_kernelI23Flash_bwd_kernel_traitsILi32ELi128ELi128ELi8ELi4ELi4ELi4ELb1ELb0EN7cutlass10bfloat16_tE19Flash_kernel_traitsILi32ELi128ELi128ELi8ES3_EELb1ELb1ELb0ELb0ELb0ELb1ELb0EEEvNS_16Flash_bwd_paramsE --------------------------
	.section	.nv.info._ZN5flash44flash_bwd_dq_dk_dv_loop_seqk_parallel_kernelI23Flash_bwd_kernel_traitsILi32ELi128ELi128ELi8ELi4ELi4ELi4ELb1ELb0EN7cutlass10bfloat16_tE19Flash_kernel_traitsILi32ELi128ELi128ELi8ES3_EELb1ELb1ELb0ELb0ELb0ELb1ELb0EEEvNS_16Flash_bwd_paramsE,"",@"SHT_CUDA_INFO"
	.sectionflags	@""
	.align	4


	//----- nvinfo : EIATTR_CUDA_API_VERSION
	.align		4
        /*0000*/ 	.byte	0x04, 0x37
        /*0002*/ 	.short	(.L_280 - .L_279)
.L_279:
        /*0004*/ 	.word	0x00000082


	//----- nvinfo : EIATTR_KPARAM_INFO
	.align		4
.L_280:
        /*0008*/ 	.byte	0x04, 0x17
        /*000a*/ 	.short	(.L_282 - .L_281)
.L_281:
        /*000c*/ 	.word	0x00000000
        /*0010*/ 	.short	0x0000
        /*0012*/ 	.short	0x0000
        /*0014*/ 	.byte	0x00, 0xf0, 0x01, 0x0a


	//----- nvinfo : EIATTR_SPARSE_MMA_MASK
	.align		4
.L_282:
        /*0018*/ 	.byte	0x03, 0x50
        /*001a*/ 	.short	0x0000


	//----- nvinfo : EIATTR_MAXREG_COUNT
	.align		4
        /*001c*/ 	.byte	0x03, 0x1b
        /*001e*/ 	.short	0x00ff


	//----- nvinfo : EIATTR_NUM_BARRIERS
	.align		4
        /*0020*/ 	.byte	0x02, 0x4c
        /*0022*/ 	.byte	0x01
	.zero		1


	//----- nvinfo : EIATTR_MERCURY_ISA_VERSION
	.align		4
        /*0024*/ 	.byte	0x03, 0x5f
        /*0026*/ 	.short	0x0101


	//----- nvinfo : EIATTR_EXIT_INSTR_OFFSETS
	.align		4
        /*0028*/ 	.byte	0x04, 0x1c
        /*002a*/ 	.short	(.L_284 - .L_283)


	//   ....[0]....
.L_283:
        /*002c*/ 	.word	0x000000a0


	//   ....[1]....
        /*0030*/ 	.word	0x00009dd0


	//----- nvinfo : EIATTR_CRS_STACK_SIZE
	.align		4
.L_284:
        /*0034*/ 	.byte	0x04, 0x1e
        /*0036*/ 	.short	(.L_286 - .L_285)
.L_285:
        /*0038*/ 	.word	0x00000000


	//----- nvinfo : EIATTR_CBANK_PARAM_SIZE
	.align		4
.L_286:
        /*003c*/ 	.byte	0x03, 0x19
        /*003e*/ 	.short	0x0280


	//----- nvinfo : EIATTR_PARAM_CBANK
	.align		4
        /*0040*/ 	.byte	0x04, 0x0a
        /*0042*/ 	.short	(.L_288 - .L_287)
	.align		4
.L_287:
        /*0044*/ 	.word	index@(.nv.constant0._ZN5flash44flash_bwd_dq_dk_dv_loop_seqk_parallel_kernelI23Flash_bwd_kernel_traitsILi32ELi128ELi128ELi8ELi4ELi4ELi4ELb1ELb0EN7cutlass10bfloat16_tE19Flash_kernel_traitsILi32ELi128ELi128ELi8ES3_EELb1ELb1ELb0ELb0ELb0ELb1ELb0EEEvNS_16Flash_bwd_paramsE)
        /*0048*/ 	.short	0x0210
        /*004a*/ 	.short	0x0280


	//----- nvinfo : EIATTR_SW_WAR
	.align		4
.L_288:
        /*004c*/ 	.byte	0x04, 0x36
        /*004e*/ 	.short	(.L_290 - .L_289)
.L_289:
        /*0050*/ 	.word	0x00000008
.L_290:


//--------------------- .nv.info._ZN5flash44flash_bwd_dq_dk_dv_loop_seqk_parallel_kernelI23Flash_bwd_kernel_traitsILi32ELi128ELi128ELi8ELi4ELi4ELi4ELb1ELb0EN7cutlass10bfloat16_tE19Flash_kernel_traitsILi32ELi128ELi128ELi8ES3_EELb0ELb1ELb0ELb0ELb0ELb1ELb1EEEvNS_16Flash_bwd_paramsE --------------------------
	.section	.nv.info._ZN5flash44flash_bwd_dq_dk_dv_loop_seqk_parallel_kernelI23Flash_bwd_kernel_traitsILi32ELi128ELi128ELi8ELi4ELi4ELi4ELb1ELb0EN7cutlass10bfloat16_tE19Flash_kernel_traitsILi32ELi128ELi128ELi8ES3_EELb0ELb1ELb0ELb0ELb0ELb1ELb1EEEvNS_16Flash_bwd_paramsE,"",@"SHT_CUDA_INFO"
	.sectionflags	@""
	.align	4


	//----- nvinfo : EIATTR_CUDA_API_VERSION
	.align		4
        /*0000*/ 	.byte	0x04, 0x37
        /*0002*/ 	.short	(.L_292 - .L_291)
.L_291:
        /*0004*/ 	.word	0x00000082


	//----- nvinfo : EIATTR_KPARAM_INFO
	.align		4
.L_292:
        /*0008*/ 	.byte	0x04, 0x17
        /*000a*/ 	.short	(.L_294 - .L_293)
.L_293:
        /*000c*/ 	.word	0x00000000
        /*0010*/ 	.short	0x0000
        /*0012*/ 	.short	0x0000
        /*0014*/ 	.byte	0x00, 0xf0, 0x01, 0x0a


	//----- nvinfo : EIATTR_SPARSE_MMA_MASK
	.align		4
.L_294:
        /*0018*/ 	.byte	0x03, 0x50
        /*001a*/ 	.short	0x0000


	//----- nvinfo : EIATTR_MAXREG_COUNT
	.align		4
        /*001c*/ 	.byte	0x03, 0x1b
        /*001e*/ 	.short	0x00ff


	//----- nvinfo : EIATTR_NUM_BARRIERS
	.align		4
        /*0020*/ 	.byte	0x02, 0x4c
        /*0022*/ 	.byte	0x01
	.zero		1


	//----- nvinfo : EIATTR_ANNOTATIONS
	.align		4
        /*0024*/ 	.byte	0x04, 0x55
        /*0026*/ 	.short	(.L_296 - .L_295)


	//   ....[0]....
.L_295:
        /* <DEDUP_REMOVED lines=68> */
        /*045c*/ 	.byte	0x70, 0x92, 0x00, 0x00, 0x01, 0x00, 0x00, 0x00, 0x70, 0x9e, 0x00, 0x00


	//----- nvinfo : EIATTR_MERCURY_ISA_VERSION
	.align		4
.L_296:
        /*0468*/ 	.byte	0x03, 0x5f
        /*046a*/ 	.short	0x0101


	//----- nvinfo : EIATTR_EXIT_INSTR_OFFSETS
	.align		4
        /*046c*/ 	.byte	0x04, 0x1c
        /*046e*/ 	.short	(.L_298 - .L_297)


	//   ....[0]....
.L_297:
        /*0470*/ 	.word	0x000000c0


	//   ....[1]....
        /*0474*/ 	.word	0x00009ef0


	//----- nvinfo : EIATTR_CRS_STACK_SIZE
	.align		4
.L_298:
        /*0478*/ 	.byte	0x04, 0x1e
        /*047a*/ 	.short	(.L_300 - .L_299)
.L_299:
        /*047c*/ 	.word	0x00000000


	//----- nvinfo : EIATTR_CBANK_PARAM_SIZE
	.align		4
.L_300:
        /*0480*/ 	.byte	0x03, 0x19
        /*0482*/ 	.short	0x0280


	//----- nvinfo : EIATTR_PARAM_CBANK
	.align		4
        /*0484*/ 	.byte	0x04, 0x0a
        /*0486*/ 	.short	(.L_302 - .L_301)
	.align		4
.L_301:
        /*0488*/ 	.word	index@(.nv.constant0._ZN5flash44flash_bwd_dq_dk_dv_loop_seqk_parallel_kernelI23Flash_bwd_kernel_traitsILi32ELi128ELi128ELi8ELi4ELi4ELi4ELb1ELb0EN7cutlass10bfloat16_tE19Flash_kernel_traitsILi32ELi128ELi128ELi8ES3_EELb0ELb1ELb0ELb0ELb0ELb1ELb1EEEvNS_16Flash_bwd_paramsE)
        /*048c*/ 	.short	0x0210
        /*048e*/ 	.short	0x0280


	//----- nvinfo : EIATTR_SW_WAR
	.align		4
.L_302:
        /*0490*/ 	.byte	0x04, 0x36
        /*0492*/ 	.short	(.L_304 - .L_303)
.L_303:
        /*0494*/ 	.word	0x00000008
.L_304:


//--------------------- .nv.info._ZN5flash44flash_bwd_dq_dk_dv_loop_seqk_parallel_kernelI23Flash_bwd_kernel_traitsILi32ELi128ELi128ELi8ELi4ELi4ELi4ELb1ELb0EN7cutlass10bfloat16_tE19Flash_kernel_traitsILi32ELi128ELi128ELi8ES3_EELb1ELb1ELb0ELb1ELb0ELb0ELb0EEEvNS_16Flash_bwd_paramsE --------------------------
	.section	.nv.info._ZN5flash44flash_bwd_dq_dk_dv_loop_seqk_parallel_kernelI23Flash_bwd_kernel_traitsILi32ELi128ELi128ELi8ELi4ELi4ELi4ELb1ELb0EN7cutlass10bfloat16_tE19Flash_kernel_traitsILi32ELi128ELi128ELi8ES3_EELb1ELb1ELb0ELb1ELb0ELb0ELb0EEEvNS_16Flash_bwd_paramsE,"",@"SHT_CUDA_INFO"
	.sectionflags	@""
	.align	4


	//----- nvinfo : EIATTR_CUDA_API_VERSION
	.align		4
        /*0000*/ 	.byte	0x04, 0x37
        /*0002*/ 	.short	(.L_306 - .L_305)
.L_305:
        /*0004*/ 	.word	0x00000082


	//----- nvinfo : EIATTR_KPARAM_INFO
	.align		4
.L_306:
        /*0008*/ 	.byte	0x04, 0x17
        /*000a*/ 	.short	(.L_308 - .L_307)
.L_307:
        /*000c*/ 	.word	0x00000000
        /*0010*/ 	.short	0x0000
        /*0012*/ 	.short	0x0000
        /*0014*/ 	.byte	0x00, 0xf0, 0x01, 0x0a


	//----- nvinfo : EIATTR_SPARSE_MMA_MASK
	.align		4
.L_308:
        /*0018*/ 	.byte	0x03, 0x50
        /*001a*/ 	.short	0x0000


	//----- nvinfo : EIATTR_MAXREG_COUNT
	.align		4
        /*001c*/ 	.byte	0x03, 0x1b
        /*001e*/ 	.short	0x00ff


	//----- nvinfo : EIATTR_NUM_BARRIERS
	.align		4
        /*0020*/ 	.byte	0x02, 0x4c
        /*0022*/ 	.byte	0x01
	.zero		1


	//----- nvinfo : EIATTR_ANNOTATIONS
	.align		4
        /*0024*/ 	.byte	0x04, 0x55
        /*0026*/ 	.short	(.L_310 - .L_309)


	//   ....[0]....
.L_309:
        /* <DEDUP_REMOVED lines=34> */


	//----- nvinfo : EIATTR_MERCURY_ISA_VERSION
	.align		4
.L_310:
        /*0230*/ 	.byte	0x03, 0x5f
        /*0232*/ 	.short	0x0101


	//----- nvinfo : EIATTR_EXIT_INSTR_OFFSETS
	.align		4
        /*0234*/ 	.byte	0x04, 0x1c
        /*0236*/ 	.short	(.L_312 - .L_311)


	//   ....[0]....
.L_311:
        /*0238*/ 	.word	0x000000a0


	//   ....[1]....
        /*023c*/ 	.word	0x0000b0c0


	//----- nvinfo : EIATTR_CRS_STACK_SIZE
	.align		4
.L_312:
        /*0240*/ 	.byte	0x04, 0x1e
        /*0242*/ 	.short	(.L_314 - .L_313)
.L_313:
        /*0244*/ 	.word	0x00000000


	//----- nvinfo : EIATTR_CBANK_PARAM_SIZE
	.align		4
.L_314:
        /*0248*/ 	.byte	0x03, 0x19
        /*024a*/ 	.short	0x0280


	//----- nvinfo : EIATTR_PARAM_CBANK
	.align		4
        /*024c*/ 	.byte	0x04, 0x0a
        /*024e*/ 	.short	(.L_316 - .L_315)
	.align		4
.L_315:
        /*0250*/ 	.word	index@(.nv.constant0._ZN5flash44flash_bwd_dq_dk_dv_loop_seqk_parallel_kernelI23Flash_bwd_kernel_traitsILi32ELi128ELi128ELi8ELi4ELi4ELi4ELb1ELb0EN7cutlass10bfloat16_tE19Flash_kernel_traitsILi32ELi128ELi128ELi8ES3_EELb1ELb1ELb0ELb1ELb0ELb0ELb0EEEvNS_16Flash_bwd_paramsE)
        /*0254*/ 	.short	0x0210
        /*0256*/ 	.short	0x0280


	//----- nvinfo : EIATTR_SW_WAR
	.align		4
.L_316:
        /*0258*/ 	.byte	0x04, 0x36
        /*025a*/ 	.short	(.L_318 - .L_317)
.L_317:
        /*025c*/ 	.word	0x00000008
.L_318:


//--------------------- .nv.info._ZN5flash44flash_bwd_dq_dk_dv_loop_seqk_parallel_kernelI23Flash_bwd_kernel_traitsILi32ELi128ELi128ELi8ELi4ELi4ELi4ELb1ELb0EN7cutlass10bfloat16_tE19Flash_kernel_traitsILi32ELi128ELi128ELi8ES3_EELb0ELb1ELb0ELb1ELb0ELb0ELb1EEEvNS_16Flash_bwd_paramsE --------------------------
	.section	.nv.info._ZN5flash44flash_bwd_dq_dk_dv_loop_seqk_parallel_kernelI23Flash_bwd_kernel_traitsILi32ELi128ELi128ELi8ELi4ELi4ELi4ELb1ELb0EN7cutlass10bfloat16_tE19Flash_kernel_traitsILi32ELi128ELi128ELi8ES3_EELb0ELb1ELb0ELb1ELb0ELb0ELb1EEEvNS_16Flash_bwd_paramsE,"",@"SHT_CUDA_INFO"
	.sectionflags	@""
	.align	4


	//----- nvinfo : EIATTR_CUDA_API_VERSION
	.align		4
        /*0000*/ 	.byte	0x04, 0x37
        /*0002*/ 	.short	(.L_320 - .L_319)
.L_319:
        /*0004*/ 	.word	0x00000082


	//----- nvinfo : EIATTR_KPARAM_INFO
	.align		4
.L_320:
        /*0008*/ 	.byte	0x04, 0x17
        /*000a*/ 	.short	(.L_322 - .L_321)
.L_321:
        /*000c*/ 	.word	0x00000000
        /*0010*/ 	.short	0x0000
        /*0012*/ 	.short	0x0000
        /*0014*/ 	.byte	0x00, 0xf0, 0x01, 0x0a


	//----- nvinfo : EIATTR_SPARSE_MMA_MASK
	.align		4
.L_322:
        /*0018*/ 	.byte	0x03, 0x50
        /*001a*/ 	.short	0x0000


	//----- nvinfo : EIATTR_MAXREG_COUNT
	.align		4
        /*001c*/ 	.byte	0x03, 0x1b
        /*001e*/ 	.short	0x00ff


	//----- nvinfo : EIATTR_NUM_BARRIERS
	.align		4
        /*0020*/ 	.byte	0x02, 0x4c
        /*0022*/ 	.byte	0x01
	.zero		1


	//----- nvinfo : EIATTR_ANNOTATIONS
	.align		4
        /*0024*/ 	.byte	0x04, 0x55
        /*0026*/ 	.short	(.L_324 - .L_323)


	//   ....[0]....
.L_323:
        /* <DEDUP_REMOVED lines=72> */


	//----- nvinfo : EIATTR_MERCURY_ISA_VERSION
	.align		4
.L_324:
        /*0490*/ 	.byte	0x03, 0x5f
        /*0492*/ 	.short	0x0101


	//----- nvinfo : EIATTR_EXIT_INSTR_OFFSETS
	.align		4
        /*0494*/ 	.byte	0x04, 0x1c
        /*0496*/ 	.short	(.L_326 - .L_325)


	//   ....[0]....
.L_325:
        /*0498*/ 	.word	0x000000a0


	//   ....[1]....
        /*049c*/ 	.word	0x0000a760


	//----- nvinfo : EIATTR_CRS_STACK_SIZE
	.align		4
.L_326:
        /*04a0*/ 	.byte	0x04, 0x1e
        /*04a2*/ 	.short	(.L_328 - .L_327)
.L_327:
        /*04a4*/ 	.word	0x00000000


	//----- nvinfo : EIATTR_CBANK_PARAM_SIZE
	.align		4
.L_328:
        /*04a8*/ 	.byte	0x03, 0x19
        /*04aa*/ 	.short	0x0280


	//----- nvinfo : EIATTR_PARAM_CBANK
	.align		4
        /*04ac*/ 	.byte	0x04, 0x0a
        /*04ae*/ 	.short	(.L_330 - .L_329)
	.align		4
.L_329:
        /*04b0*/ 	.word	index@(.nv.constant0._ZN5flash44flash_bwd_dq_dk_dv_loop_seqk_parallel_kernelI23Flash_bwd_kernel_traitsILi32ELi128ELi128ELi8ELi4ELi4ELi4ELb1ELb0EN7cutlass10bfloat16_tE19Flash_kernel_traitsILi32ELi128ELi128ELi8ES3_EELb0ELb1ELb0ELb1ELb0ELb0ELb1EEEvNS_16Flash_bwd_paramsE)
        /*04b4*/ 	.short	0x0210
        /*04b6*/ 	.short	0x0280


	//----- nvinfo : EIATTR_SW_WAR
	.align		4
.L_330:
        /*04b8*/ 	.byte	0x04, 0x36
        /*04ba*/ 	.short	(.L_332 - .L_331)
.L_331:
        /*04bc*/ 	.word	0x00000008
.L_332:


//--------------------- .nv.info._ZN5flash25flash_bwd_dot_do_o_kernelILb0E23Flash_bwd_kernel_traitsILi32ELi128ELi128ELi8ELi4ELi4ELi4ELb1ELb0EN7cutlass10bfloat16_tE19Flash_kernel_traitsILi32ELi128ELi128ELi8ES3_EEEEvNS_16Flash_bwd_paramsE --------------------------
	.section	.nv.info._ZN5flash25flash_bwd_dot_do_o_kernelILb0E23Flash_bwd_kernel_traitsILi32ELi128ELi128ELi8ELi4ELi4ELi4ELb1ELb0EN7cutlass10bfloat16_tE19Flash_kernel_traitsILi32ELi128ELi128ELi8ES3_EEEEvNS_16Flash_bwd_paramsE,"",@"SHT_CUDA_INFO"
	.sectionflags	@""
	.align	4


	//----- nvinfo : EIATTR_CUDA_API_VERSION
	.align		4
        /*0000*/ 	.byte	0x04, 0x37
        /*0002*/ 	.short	(.L_334 - .L_333)
.L_333:
        /*0004*/ 	.word	0x00000082


	//----- nvinfo : EIATTR_KPARAM_INFO
	.align		4
.L_334:
        /*0008*/ 	.byte	0x04, 0x17
        /*000a*/ 	.short	(.L_336 - .L_335)
.L_335:
        /*000c*/ 	.word	0x00000000
        /*0010*/ 	.short	0x0000
        /*0012*/ 	.short	0x0000
        /*0014*/ 	.byte	0x00, 0xf0, 0x01, 0x0a


	//----- nvinfo : EIATTR_SPARSE_MMA_MASK
	.align		4
.L_336:
        /*0018*/ 	.byte	0x03, 0x50
        /*001a*/ 	.short	0x0000


	//----- nvinfo : EIATTR_MAXREG_COUNT
	.align		4
        /*001c*/ 	.byte	0x03, 0x1b
        /*001e*/ 	.short	0x00ff


	//----- nvinfo : EIATTR_MERCURY_ISA_VERSION
	.align		4
        /*0020*/ 	.byte	0x03, 0x5f
        /*0022*/ 	.short	0x0101


	//----- nvinfo : EIATTR_COOP_GROUP_MASK_REGIDS
	.align		4
        /*0024*/ 	.byte	0x04, 0x29
        /*0026*/ 	.short	(.L_338 - .L_337)


	//   ....[0]....
.L_337:
        /*0028*/ 	.word	0xffffffff


	//   ....[1]....
        /*002c*/ 	.word	0xffffffff


	//   ....[2]....
        /*0030*/ 	.word	0xffffffff


	//   ....[3]....
        /*0034*/ 	.word	0xffffffff


	//----- nvinfo : EIATTR_COOP_GROUP_INSTR_OFFSETS
	.align		4
.L_338:
        /*0038*/ 	.byte	0x04, 0x28
        /*003a*/ 	.short	(.L_340 - .L_339)


	//   ....[0]....
.L_339:
        /*003c*/ 	.word	0x00000c30


	//   ....[1]....
        /*0040*/ 	.word	0x00000c40


	//   ....[2]....
        /*0044*/ 	.word	0x00000c90


	//   ....[3]....
        /*0048*/ 	.word	0x00000ca0


	//----- nvinfo : EIATTR_EXIT_INSTR_OFFSETS
	.align		4
.L_340:
        /*004c*/ 	.byte	0x04, 0x1c
        /*004e*/ 	.short	(.L_342 - .L_341)


	//   ....[0]....
.L_341:
        /*0050*/ 	.word	0x00000130


	//   ....[1]....
        /*0054*/ 	.word	0x00000d60


	//   ....[2]....
        /*0058*/ 	.word	0x00000d80


	//----- nvinfo : EIATTR_CBANK_PARAM_SIZE
	.align		4
.L_342:
        /*005c*/ 	.byte	0x03, 0x19
        /*005e*/ 	.short	0x0280


	//----- nvinfo : EIATTR_PARAM_CBANK
	.align		4
        /*0060*/ 	.byte	0x04, 0x0a
        /*0062*/ 	.short	(.L_344 - .L_343)
	.align		4
.L_343:
        /*0064*/ 	.word	index@(.nv.constant0._ZN5flash25flash_bwd_dot_do_o_kernelILb0E23Flash_bwd_kernel_traitsILi32ELi128ELi128ELi8ELi4ELi4ELi4ELb1ELb0EN7cutlass10bfloat16_tE19Flash_kernel_traitsILi32ELi128ELi128ELi8ES3_EEEEvNS_16Flash_bwd_paramsE)
        /*0068*/ 	.short	0x0210
        /*006a*/ 	.short	0x0280


	//----- nvinfo : EIATTR_SW_WAR
	.align		4
.L_344:
        /*006c*/ 	.byte	0x04, 0x36
        /*006e*/ 	.short	(.L_346 - .L_345)
.L_345:
        /*0070*/ 	.word	0x00000008
.L_346:


//--------------------- .nv.info._ZN5flash25flash_bwd_dot_do_o_kernelILb1E23Flash_bwd_kernel_traitsILi32ELi128ELi128ELi8ELi4ELi4ELi4ELb1ELb0EN7cutlass10bfloat16_tE19Flash_kernel_traitsILi32ELi128ELi128ELi8ES3_EEEEvNS_16Flash_bwd_paramsE --------------------------
	.section	.nv.info._ZN5flash25flash_bwd_dot_do_o_kernelILb1E23Flash_bwd_kernel_traitsILi32ELi128ELi128ELi8ELi4ELi4ELi4ELb1ELb0EN7cutlass10bfloat16_tE19Flash_kernel_traitsILi32ELi128ELi128ELi8ES3_EEEEvNS_16Flash_bwd_paramsE,"",@"SHT_CUDA_INFO"
	.sectionflags	@""
	.align	4


	//----- nvinfo : EIATTR_CUDA_API_VERSION
	.align		4
        /*0000*/ 	.byte	0x04, 0x37
        /*0002*/ 	.short	(.L_348 - .L_347)
.L_347:
        /*0004*/ 	.word	0x00000082


	//----- nvinfo : EIATTR_KPARAM_INFO
	.align		4
.L_348:
        /*0008*/ 	.byte	0x04, 0x17
        /*000a*/ 	.short	(.L_350 - .L_349)
.L_349:
        /*000c*/ 	.word	0x00000000
        /*0010*/ 	.short	0x0000
        /*0012*/ 	.short	0x0000
        /*0014*/ 	.byte	0x00, 0xf0, 0x01, 0x0a


	//----- nvinfo : EIATTR_SPARSE_MMA_MASK
	.align		4
.L_350:
        /*0018*/ 	.byte	0x03, 0x50
        /*001a*/ 	.short	0x0000


	//----- nvinfo : EIATTR_MAXREG_COUNT
	.align		4
        /*001c*/ 	.byte	0x03, 0x1b
        /*001e*/ 	.short	0x00ff


	//----- nvinfo : EIATTR_MERCURY_ISA_VERSION
	.align		4
        /*0020*/ 	.byte	0x03, 0x5f
        /*0022*/ 	.short	0x0101


	//----- nvinfo : EIATTR_COOP_GROUP_MASK_REGIDS
	.align		4
        /*0024*/ 	.byte	0x04, 0x29
        /*0026*/ 	.short	(.L_352 - .L_351)


	//   ....[0]....
.L_351:
        /*0028*/ 	.word	0xffffffff


	//   ....[1]....
        /*002c*/ 	.word	0xffffffff


	//   ....[2]....
        /*0030*/ 	.word	0xffffffff


	//   ....[3]....
        /*0034*/ 	.word	0xffffffff


	//----- nvinfo : EIATTR_COOP_GROUP_INSTR_OFFSETS
	.align		4
.L_352:
        /*0038*/ 	.byte	0x04, 0x28
        /*003a*/ 	.short	(.L_354 - .L_353)


	//   ....[0]....
.L_353:
        /*003c*/ 	.word	0x00000eb0


	//   ....[1]....
        /*0040*/ 	.word	0x00000ed0


	//   ....[2]....
        /*0044*/ 	.word	0x00000f80


	//   ....[3]....
        /*0048*/ 	.word	0x00000fc0


	//----- nvinfo : EIATTR_EXIT_INSTR_OFFSETS
	.align		4
.L_354:
        /*004c*/ 	.byte	0x04, 0x1c
        /*004e*/ 	.short	(.L_356 - .L_355)


	//   ....[0]....
.L_355:
        /*0050*/ 	.word	0x00000130


	//   ....[1]....
        /*0054*/ 	.word	0x000010e0


	//----- nvinfo : EIATTR_CBANK_PARAM_SIZE
	.align		4
.L_356:
        /*0058*/ 	.byte	0x03, 0x19
        /*005a*/ 	.short	0x0280


	//----- nvinfo : EIATTR_PARAM_CBANK
	.align		4
        /*005c*/ 	.byte	0x04, 0x0a
        /*005e*/ 	.short	(.L_358 - .L_357)
	.align		4
.L_357:
        /*0060*/ 	.word	index@(.nv.constant0._ZN5flash25flash_bwd_dot_do_o_kernelILb1E23Flash_bwd_kernel_traitsILi32ELi128ELi128ELi8ELi4ELi4ELi4ELb1ELb0EN7cutlass10bfloat16_tE19Flash_kernel_traitsILi32ELi128ELi128ELi8ES3_EEEEvNS_16Flash_bwd_paramsE)
        /*0064*/ 	.short	0x0210
        /*0066*/ 	.short	0x0280


	//----- nvinfo : EIATTR_SW_WAR
	.align		4
.L_358:
        /*0068*/ 	.byte	0x04, 0x36
        /*006a*/ 	.short	(.L_360 - .L_359)
.L_359:
        /*006c*/ 	.word	0x00000008
.L_360:


//--------------------- .nv.info._ZN5flash27flash_bwd_convert_dq_kernelI23Flash_bwd_kernel_traitsILi32ELi128ELi128ELi8ELi4ELi4ELi4ELb0ELb0EN7cutlass10bfloat16_tE19Flash_kernel_traitsILi32ELi128ELi128ELi8ES3_EEEEvNS_16Flash_bwd_paramsEi --------------------------
	.section	.nv.info._ZN5flash27flash_bwd_convert_dq_kernelI23Flash_bwd_kernel_traitsILi32ELi128ELi128ELi8ELi4ELi4ELi4ELb0ELb0EN7cutlass10bfloat16_tE19Flash_kernel_traitsILi32ELi128ELi128ELi8ES3_EEEEvNS_16Flash_bwd_paramsEi,"",@"SHT_CUDA_INFO"
	.sectionflags	@""
	.align	4


	//----- nvinfo : EIATTR_CUDA_API_VERSION
	.align		4
        /*0000*/ 	.byte	0x04, 0x37
        /*0002*/ 	.short	(.L_362 - .L_361)
.L_361:
        /*0004*/ 	.word	0x00000082


	//----- nvinfo : EIATTR_KPARAM_INFO
	.align		4
.L_362:
        /*0008*/ 	.byte	0x04, 0x17
        /*000a*/ 	.short	(.L_364 - .L_363)
.L_363:
        /*000c*/ 	.word	0x00000000
        /*0010*/ 	.short	0x0001
        /*0012*/ 	.short	0x0280
        /*0014*/ 	.byte	0x00, 0xf0, 0x11, 0x00


	//----- nvinfo : EIATTR_KPARAM_INFO
	.align		4
.L_364:
        /*0018*/ 	.byte	0x04, 0x17
        /*001a*/ 	.short	(.L_366 - .L_365)
.L_365:
        /*001c*/ 	.word	0x00000000
        /*0020*/ 	.short	0x0000
        /*0022*/ 	.short	0x0000
        /*0024*/ 	.byte	0x00, 0xf0, 0x01, 0x0a


	//----- nvinfo : EIATTR_SPARSE_MMA_MASK
	.align		4
.L_366:
        /*0028*/ 	.byte	0x03, 0x50
        /*002a*/ 	.short	0x0000


	//----- nvinfo : EIATTR_MAXREG_COUNT
	.align		4
        /*002c*/ 	.byte	0x03, 0x1b
        /*002e*/ 	.short	0x00ff


	//----- nvinfo : EIATTR_NUM_BARRIERS
	.align		4
        /*0030*/ 	.byte	0x02, 0x4c
        /*0032*/ 	.byte	0x01
	.zero		1


	//----- nvinfo : EIATTR_MERCURY_ISA_VERSION
	.align		4
        /*0034*/ 	.byte	0x03, 0x5f
        /*0036*/ 	.short	0x0101


	//----- nvinfo : EIATTR_EXIT_INSTR_OFFSETS
	.align		4
        /*0038*/ 	.byte	0x04, 0x1c
        /*003a*/ 	.short	(.L_368 - .L_367)


	//   ....[0]....
.L_367:
        /*003c*/ 	.word	0x00000100


	//   ....[1]....
        /*0040*/ 	.word	0x000018e0


	//   ....[2]....
        /*0044*/ 	.word	0x000019b0


	//----- nvinfo : EIATTR_CRS_STACK_SIZE
	.align		4
.L_368:
        /*0048*/ 	.byte	0x04, 0x1e
        /*004a*/ 	.short	(.L_370 - .L_369)
.L_369:
        /*004c*/ 	.word	0x00000000


	//----- nvinfo : EIATTR_CBANK_PARAM_SIZE
	.align		4
.L_370:
        /*0050*/ 	.byte	0x03, 0x19
        /*0052*/ 	.short	0x0284


	//----- nvinfo : EIATTR_PARAM_CBANK
	.align		4
        /*0054*/ 	.byte	0x04, 0x0a
        /*0056*/ 	.short	(.L_372 - .L_371)
	.align		4
.L_371:
        /*0058*/ 	.word	index@(.nv.constant0._ZN5flash27flash_bwd_convert_dq_kernelI23Flash_bwd_kernel_traitsILi32ELi128ELi128ELi8ELi4ELi4ELi4ELb0ELb0EN7cutlass10bfloat16_tE19Flash_kernel_traitsILi32ELi128ELi128ELi8ES3_EEEEvNS_16Flash_bwd_paramsEi)
        /*005c*/ 	.short	0x0210
        /*005e*/ 	.short	0x0284


	//----- nvinfo : EIATTR_SW_WAR
	.align		4
.L_372:
        /*0060*/ 	.byte	0x04, 0x36
        /*0062*/ 	.short	(.L_374 - .L_373)
.L_373:
        /*0064*/ 	.word	0x00000008
.L_374:


//--------------------- .nv.info._ZN5flash44flash_bwd_dq_dk_dv_loop_seqk_parallel_kernelI23Flash_bwd_kernel_traitsILi32ELi128ELi128ELi8ELi4ELi4ELi4ELb0ELb0EN7cutlass10bfloat16_tE19Flash_kernel_traitsILi32ELi128ELi128ELi8ES3_EELb1ELb1ELb0ELb0ELb0ELb0ELb0EEEvNS_16Flash_bwd_paramsE --------------------------
	.section	.nv.info._ZN5flash44flash_bwd_dq_dk_dv_loop_seqk_parallel_kernelI23Flash_bwd_kernel_traitsILi32ELi128ELi128ELi8ELi4ELi4ELi4ELb0ELb0EN7cutlass10bfloat16_tE19Flash_kernel_traitsILi32ELi128ELi128ELi8ES3_EELb1ELb1ELb0ELb0ELb0ELb0ELb0EEEvNS_16Flash_bwd_paramsE,"",@"SHT_CUDA_INFO"
	.sectionflags	@""
	.align	4


	//----- nvinfo : EIATTR_CUDA_API_VERSION
	.align		4
        /*0000*/ 	.byte	0x04, 0x37
        /*0002*/ 	.short	(.L_376 - .L_375)
.L_375:
        /*0004*/ 	.word	0x00000082


	//----- nvinfo : EIATTR_KPARAM_INFO
	.align		4
.L_376:
        /*0008*/ 	.byte	0x04, 0x17
        /*000a*/ 	.short	(.L_378 - .L_377)
.L_377:
        /*000c*/ 	.word	0x00000000
        /*0010*/ 	.short	0x0000
        /*0012*/ 	.short	0x0000
        /*0014*/ 	.byte	0x00, 0xf0, 0x01, 0x0a


	//----- nvinfo : EIATTR_SPARSE_MMA_MASK
	.align		4
.L_378:
        /*0018*/ 	.byte	0x03, 0x50
        /*001a*/ 	.short	0x0000


	//----- nvinfo : EIATTR_MAXREG_COUNT
	.align		4
        /*001c*/ 	.byte	0x03, 0x1b
        /*001e*/ 	.short	0x00ff


	//----- nvinfo : EIATTR_NUM_BARRIERS
	.align		4
        /*0020*/ 	.byte	0x02, 0x4c
        /*0022*/ 	.byte	0x01
	.zero		1


	//----- nvinfo : EIATTR_MERCURY_ISA_VERSION
	.align		4
        /*0024*/ 	.byte	0x03, 0x5f
        /*0026*/ 	.short	0x0101


	//----- nvinfo : EIATTR_EXIT_INSTR_OFFSETS
	.align		4
        /*0028*/ 	.byte	0x04, 0x1c
        /*002a*/ 	.short	(.L_380 - .L_379)


	//   ....[0]....
.L_379:
        /*002c*/ 	.word	0x00000090


	//   ....[1]....
        /*0030*/ 	.word	0x0000a2b0


	//----- nvinfo : EIATTR_CRS_STACK_SIZE
	.align		4
.L_380:
        /*0034*/ 	.byte	0x04, 0x1e
        /*0036*/ 	.short	(.L_382 - .L_381)
.L_381:
        /*0038*/ 	.word	0x00000000


	//----- nvinfo : EIATTR_CBANK_PARAM_SIZE
	.align		4
.L_382:
        /*003c*/ 	.byte	0x03, 0x19
        /*003e*/ 	.short	0x0280


	//----- nvinfo : EIATTR_PARAM_CBANK
	.align		4
        /*0040*/ 	.byte	0x04, 0x0a
        /*0042*/ 	.short	(.L_384 - .L_383)
	.align		4
.L_383:
        /*0044*/ 	.word	index@(.nv.constant0._ZN5flash44flash_bwd_dq_dk_dv_loop_seqk_parallel_kernelI23Flash_bwd_kernel_traitsILi32ELi128ELi128ELi8ELi4ELi4ELi4ELb0ELb0EN7cutlass10bfloat16_tE19Flash_kernel_traitsILi32ELi128ELi128ELi8ES3_EELb1ELb1ELb0ELb0ELb0ELb0ELb0EEEvNS_16Flash_bwd_paramsE)
        /*0048*/ 	.short	0x0210
        /*004a*/ 	.short	0x0280


	//----- nvinfo : EIATTR_SW_WAR
	.align		4
.L_384:
        /*004c*/ 	.byte	0x04, 0x36
        /*004e*/ 	.short	(.L_386 - .L_385)
.L_385:
        /*0050*/ 	.word	0x00000008
.L_386:


//--------------------- .nv.info._ZN5flash44flash_bwd_dq_dk_dv_loop_seqk_parallel_kernelI23Flash_bwd_kernel_traitsILi32ELi128ELi128ELi8ELi4ELi4ELi4ELb0ELb0EN7cutlass10bfloat16_tE19Flash_kernel_traitsILi32ELi128ELi128ELi8ES3_EELb0ELb1ELb0ELb0ELb0ELb0ELb1EEEvNS_16Flash_bwd_paramsE --------------------------
	.section	.nv.info._ZN5flash44flash_bwd_dq_dk_dv_loop_seqk_parallel_kernelI23Flash_bwd_kernel_traitsILi32ELi128ELi128ELi8ELi4ELi4ELi4ELb0ELb0EN7cutlass10bfloat16_tE19Flash_kernel_traitsILi32ELi128ELi128ELi8ES3_EELb0ELb1ELb0ELb0ELb0ELb0ELb1EEEvNS_16Flash_bwd_paramsE,"",@"SHT_CUDA_INFO"
	.sectionflags	@""
	.align	4


	//----- nvinfo : EIATTR_CUDA_API_VERSION
	.align		4
        /*0000*/ 	.byte	0x04, 0x37
        /*0002*/ 	.short	(.L_388 - .L_387)
.L_387:
        /*0004*/ 	.word	0x00000082


	//----- nvinfo : EIATTR_KPARAM_INFO
	.align		4
.L_388:
        /*0008*/ 	.byte	0x04, 0x17
        /*000a*/ 	.short	(.L_390 - .L_389)
.L_389:
        /*000c*/ 	.word	0x00000000
        /*0010*/ 	.short	0x0000
        /*0012*/ 	.short	0x0000
        /*0014*/ 	.byte	0x00, 0xf0, 0x01, 0x0a


	//----- nvinfo : EIATTR_SPARSE_MMA_MASK
	.align		4
.L_390:
        /*0018*/ 	.byte	0x03, 0x50
        /*001a*/ 	.short	0x0000


	//----- nvinfo : EIATTR_MAXREG_COUNT
	.align		4
        /*001c*/ 	.byte	0x03, 0x1b
        /*001e*/ 	.short	0x00ff


	//----- nvinfo : EIATTR_NUM_BARRIERS
	.align		4
        /*0020*/ 	.byte	0x02, 0x4c
        /*0022*/ 	.byte	0x01
	.zero		1


	//----- nvinfo : EIATTR_ANNOTATIONS
	.align		4
        /*0024*/ 	.byte	0x04, 0x55
        /*0026*/ 	.short	(.L_392 - .L_391)


	//   ....[0]....
.L_391:
        /* <DEDUP_REMOVED lines=44> */


	//----- nvinfo : EIATTR_MERCURY_ISA_VERSION
	.align		4
.L_392:
        /*02d0*/ 	.byte	0x03, 0x5f
        /*02d2*/ 	.short	0x0101


	//----- nvinfo : EIATTR_EXIT_INSTR_OFFSETS
	.align		4
        /*02d4*/ 	.byte	0x04, 0x1c
        /*02d6*/ 	.short	(.L_394 - .L_393)


	//   ....[0]....
.L_393:
        /*02d8*/ 	.word	0x000000a0


	//   ....[1]....
        /*02dc*/ 	.word	0x0000a180


	//----- nvinfo : EIATTR_CRS_STACK_SIZE
	.align		4
.L_394:
        /*02e0*/ 	.byte	0x04, 0x1e
        /*02e2*/ 	.short	(.L_396 - .L_395)
.L_395:
        /*02e4*/ 	.word	0x00000000


	//----- nvinfo : EIATTR_CBANK_PARAM_SIZE
	.align		4
.L_396:
        /*02e8*/ 	.byte	0x03, 0x19
        /*02ea*/ 	.short	0x0280


	//----- nvinfo : EIATTR_PARAM_CBANK
	.align		4
        /*02ec*/ 	.byte	0x04, 0x0a
        /*02ee*/ 	.short	(.L_398 - .L_397)
	.align		4
.L_397:
        /*02f0*/ 	.word	index@(.nv.constant0._ZN5flash44flash_bwd_dq_dk_dv_loop_seqk_parallel_kernelI23Flash_bwd_kernel_traitsILi32ELi128ELi128ELi8ELi4ELi4ELi4ELb0ELb0EN7cutlass10bfloat16_tE19Flash_kernel_traitsILi32ELi128ELi128ELi8ES3_EELb0ELb1ELb0ELb0ELb0ELb0ELb1EEEvNS_16Flash_bwd_paramsE)
        /*02f4*/ 	.short	0x0210
        /*02f6*/ 	.short	0x0280


	//----- nvinfo : EIATTR_SW_WAR
	.align		4
.L_398:
        /*02f8*/ 	.byte	0x04, 0x36
        /*02fa*/ 	.short	(.L_400 - .L_399)
.L_399:
        /*02fc*/ 	.word	0x00000008
.L_400:


//--------------------- .nv.info._ZN5flash44flash_bwd_dq_dk_dv_loop_seqk_parallel_kernelI23Flash_bwd_kernel_traitsILi32ELi128ELi128ELi8ELi4ELi4ELi4ELb0ELb0EN7cutlass10bfloat16_tE19Flash_kernel_traitsILi32ELi128ELi128ELi8ES3_EELb1ELb1ELb0ELb0ELb1ELb1ELb0EEEvNS_16Flash_bwd_paramsE --------------------------
	.section	.nv.info._ZN5flash44flash_bwd_dq_dk_dv_loop_seqk_parallel_kernelI23Flash_bwd_kernel_traitsILi32ELi128ELi128ELi8ELi4ELi4ELi4ELb0ELb0EN7cutlass10bfloat16_tE19Flash_kernel_traitsILi32ELi128ELi128ELi8ES3_EELb1ELb1ELb0ELb0ELb1ELb1ELb0EEEvNS_16Flash_bwd_paramsE,"",@"SHT_CUDA_INFO"
	.sectionflags	@""
	.align	4


	//----- nvinfo : EIATTR_CUDA_API_VERSION
	.align		4
        /*0000*/ 	.byte	0x04, 0x37
        /*0002*/ 	.short	(.L_402 - .L_401)
.L_401:
        /*0004*/ 	.word	0x00000082


	//----- nvinfo : EIATTR_KPARAM_INFO
	.align		4
.L_402:
        /*0008*/ 	.byte	0x04, 0x17
        /*000a*/ 	.short	(.L_404 - .L_403)
.L_403:
        /*000c*/ 	.word	0x00000000
        /*0010*/ 	.short	0x0000
        /*0012*/ 	.short	0x0000
        /*0014*/ 	.byte	0x00, 0xf0, 0x01, 0x0a


	//----- nvinfo : EIATTR_SPARSE_MMA_MASK
	.align		4
.L_404:
        /*0018*/ 	.byte	0x03, 0x50
        /*001a*/ 	.short	0x0000


	//----- nvinfo : EIATTR_MAXREG_COUNT
	.align		4
        /*001c*/ 	.byte	0x03, 0x1b
        /*001e*/ 	.short	0x00ff


	//----- nvinfo : EIATTR_NUM_BARRIERS
	.align		4
        /*0020*/ 	.byte	0x02, 0x4c
        /*0022*/ 	.byte	0x01
	.zero		1


	//----- nvinfo : EIATTR_MERCURY_ISA_VERSION
	.align		4
        /*0024*/ 	.byte	0x03, 0x5f
        /*0026*/ 	.short	0x0101


	//----- nvinfo : EIATTR_EXIT_INSTR_OFFSETS
	.align		4
        /*0028*/ 	.byte	0x04, 0x1c
        /*002a*/ 	.short	(.L_406 - .L_405)


	//   ....[0]....
.L_405:
        /*002c*/ 	.word	0x00000090


	//   ....[1]....
        /*0030*/ 	.word	0x00008690


	//----- nvinfo : EIATTR_CBANK_PARAM_SIZE
	.align		4
.L_406:
        /*0034*/ 	.byte	0x03, 0x19
        /*0036*/ 	.short	0x0280


	//----- nvinfo : EIATTR_PARAM_CBANK
	.align		4
        /*0038*/ 	.byte	0x04, 0x0a
        /*003a*/ 	.short	(.L_408 - .L_407)
	.align		4
.L_407:
        /*003c*/ 	.word	index@(.nv.constant0._ZN5flash44flash_bwd_dq_dk_dv_loop_seqk_parallel_kernelI23Flash_bwd_kernel_traitsILi32ELi128ELi128ELi8ELi4ELi4ELi4ELb0ELb0EN7cutlass10bfloat16_tE19Flash_kernel_traitsILi32ELi128ELi128ELi8ES3_EELb1ELb1ELb0ELb0ELb1ELb1ELb0EEEvNS_16Flash_bwd_paramsE)
        /*0040*/ 	.short	0x0210
        /*0042*/ 	.short	0x0280


	//----- nvinfo : EIATTR_SW_WAR
	.align		4
.L_408:
        /*0044*/ 	.byte	0x04, 0x36
        /*0046*/ 	.short	(.L_410 - .L_409)
.L_409:
        /*0048*/ 	.word	0x00000008
.L_410:


//--------------------- .nv.info._ZN5flash44flash_bwd_dq_dk_dv_loop_seqk_parallel_kernelI23Flash_bwd_kernel_traitsILi32ELi128ELi128ELi8ELi4ELi4ELi4ELb0ELb0EN7cutlass10bfloat16_tE19Flash_kernel_traitsILi32ELi128ELi128ELi8ES3_EELb0ELb1ELb0ELb0ELb1ELb1ELb1EEEvNS_16Flash_bwd_paramsE --------------------------
	.section	.nv.info._ZN5flash44flash_bwd_dq_dk_dv_loop_seqk_parallel_kernelI23Flash_bwd_kernel_traitsILi32ELi128ELi128ELi8ELi4ELi4ELi4ELb0ELb0EN7cutlass10bfloat16_tE19Flash_kernel_traitsILi32ELi128ELi128ELi8ES3_EELb0ELb1ELb0ELb0ELb1ELb1ELb1EEEvNS_16Flash_bwd_paramsE,"",@"SHT_CUDA_INFO"
	.sectionflags	@""
	.align	4


	//----- nvinfo : EIATTR_CUDA_API_VERSION
	.align		4
        /*0000*/ 	.byte	0x04, 0x37
        /*0002*/ 	.short	(.L_412 - .L_411)
.L_411:
        /*0004*/ 	.word	0x00000082


	//----- nvinfo : EIATTR_KPARAM_INFO
	.align		4
.L_412:
        /*0008*/ 	.byte	0x04, 0x17
        /*000a*/ 	.short	(.L_414 - .L_413)
.L_413:
        /*000c*/ 	.word	0x00000000
        /*0010*/ 	.short	0x0000
        /*0012*/ 	.short	0x0000
        /*0014*/ 	.byte	0x00, 0xf0, 0x01, 0x0a


	//----- nvinfo : EIATTR_SPARSE_MMA_MASK
	.align		4
.L_414:
        /*0018*/ 	.byte	0x03, 0x50
        /*001a*/ 	.short	0x0000


	//----- nvinfo : EIATTR_MAXREG_COUNT
	.align		4
        /*001c*/ 	.byte	0x03, 0x1b
        /*001e*/ 	.short	0x00ff


	//----- nvinfo : EIATTR_NUM_BARRIERS
	.align		4
        /*0020*/ 	.byte	0x02, 0x4c
        /*0022*/ 	.byte	0x01
	.zero		1


	//----- nvinfo : EIATTR_ANNOTATIONS
	.align		4
        /*0024*/ 	.byte	0x04, 0x55
        /*0026*/ 	.short	(.L_416 - .L_415)


	//   ....[0]....
.L_415:
        /* <DEDUP_REMOVED lines=40> */


	//----- nvinfo : EIATTR_MERCURY_ISA_VERSION
	.align		4
.L_416:
        /*0290*/ 	.byte	0x03, 0x5f
        /*0292*/ 	.short	0x0101


	//----- nvinfo : EIATTR_EXIT_INSTR_OFFSETS
	.align		4
        /*0294*/ 	.byte	0x04, 0x1c
        /*0296*/ 	.short	(.L_418 - .L_417)


	//   ....[0]....
.L_417:
        /*0298*/ 	.word	0x000000a0


	//   ....[1]....
        /*029c*/ 	.word	0x000083b0


	//----- nvinfo : EIATTR_CBANK_PARAM_SIZE
	.align		4
.L_418:
        /*02a0*/ 	.byte	0x03, 0x19
        /*02a2*/ 	.short	0x0280


	//----- nvinfo : EIATTR_PARAM_CBANK
	.align		4
        /*02a4*/ 	.byte	0x04, 0x0a
        /*02a6*/ 	.short	(.L_420 - .L_419)
	.align		4
.L_419:
        /*02a8*/ 	.word	index@(.nv.constant0._ZN5flash44flash_bwd_dq_dk_dv_loop_seqk_parallel_kernelI23Flash_bwd_kernel_traitsILi32ELi128ELi128ELi8ELi4ELi4ELi4ELb0ELb0EN7cutlass10bfloat16_tE19Flash_kernel_traitsILi32ELi128ELi128ELi8ES3_EELb0ELb1ELb0ELb0ELb1ELb1ELb1EEEvNS_16Flash_bwd_paramsE)
        /*02ac*/ 	.short	0x0210
        /*02ae*/ 	.short	0x0280


	//----- nvinfo : EIATTR_SW_WAR
	.align		4
.L_420:
        /*02b0*/ 	.byte	0x04, 0x36
        /*02b2*/ 	.short	(.L_422 - .L_421)
.L_421:
        /*02b4*/ 	.word	0x00000008
.L_422:


//--------------------- .nv.info._ZN5flash44flash_bwd_dq_dk_dv_loop_seqk_parallel_kernelI23Flash_bwd_kernel_traitsILi32ELi128ELi128ELi8ELi4ELi4ELi4ELb0ELb0EN7cutlass10bfloat16_tE19Flash_kernel_traitsILi32ELi128ELi128ELi8ES3_EELb1ELb1ELb0ELb0ELb0ELb1ELb0EEEvNS_16Flash_bwd_paramsE --------------------------
	.section	.nv.info._ZN5flash44flash_bwd_dq_dk_dv_loop_seqk_parallel_kernelI23Flash_bwd_kernel_traitsILi32ELi128ELi128ELi8ELi4ELi4ELi4ELb0ELb0EN7cutlass10bfloat16_tE19Flash_kernel_traitsILi32ELi128ELi128ELi8ES3_EELb1ELb1ELb0ELb0ELb0ELb1ELb0EEEvNS_16Flash_bwd_paramsE,"",@"SHT_CUDA_INFO"
	.sectionflags	@""
	.align	4


	//----- nvinfo : EIATTR_CUDA_API_VERSION
	.align		4
        /*0000*/ 	.byte	0x04, 0x37
        /*0002*/ 	.short	(.L_424 - .L_423)
.L_423:
        /*0004*/ 	.word	0x00000082


	//----- nvinfo : EIATTR_KPARAM_INFO
	.align		4
.L_424:
        /*0008*/ 	.byte	0x04, 0x17
        /*000a*/ 	.short	(.L_426 - .L_425)
.L_425:
        /*000c*/ 	.word	0x00000000
        /*0010*/ 	.short	0x0000
        /*0012*/ 	.short	0x0000
        /*0014*/ 	.byte	0x00, 0xf0, 0x01, 0x0a


	//----- nvinfo : EIATTR_SPARSE_MMA_MASK
	.align		4
.L_426:
        /*0018*/ 	.byte	0x03, 0x50
        /*001a*/ 	.short	0x0000


	//----- nvinfo : EIATTR_MAXREG_COUNT
	.align		4
        /*001c*/ 	.byte	0x03, 0x1b
        /*001e*/ 	.short	0x00ff


	//----- nvinfo : EIATTR_NUM_BARRIERS
	.align		4
        /*0020*/ 	.byte	0x02, 0x4c
        /*0022*/ 	.byte	0x01
	.zero		1


	//----- nvinfo : EIATTR_MERCURY_ISA_VERSION
	.align		4
        /*0024*/ 	.byte	0x03, 0x5f
        /*0026*/ 	.short	0x0101


	//----- nvinfo : EIATTR_EXIT_INSTR_OFFSETS
	.align		4
        /*0028*/ 	.byte	0x04, 0x1c
        /*002a*/ 	.short	(.L_428 - .L_427)


	//   ....[0]....
.L_427:
        /*002c*/ 	.word	0x000000a0


	//   ....[1]....
        /*0030*/ 	.word	0x00009c90


	//----- nvinfo : EIATTR_CRS_STACK_SIZE
	.align		4
.L_428:
        /*0034*/ 	.byte	0x04, 0x1e
        /*0036*/ 	.short	(.L_430 - .L_429)
.L_429:
        /*0038*/ 	.word	0x00000000


	//----- nvinfo : EIATTR_CBANK_PARAM_SIZE
	.align		4
.L_430:
        /*003c*/ 	.byte	0x03, 0x19
        /*003e*/ 	.short	0x0280


	//----- nvinfo : EIATTR_PARAM_CBANK
	.align		4
        /*0040*/ 	.byte	0x04, 0x0a
        /*0042*/ 	.short	(.L_432 - .L_431)
	.align		4
.L_431:
        /*0044*/ 	.word	index@(.nv.constant0._ZN5flash44flash_bwd_dq_dk_dv_loop_seqk_parallel_kernelI23Flash_bwd_kernel_traitsILi32ELi128ELi128ELi8ELi4ELi4ELi4ELb0ELb0EN7cutlass10bfloat16_tE19Flash_kernel_traitsILi32ELi128ELi128ELi8ES3_EELb1ELb1ELb0ELb0ELb0ELb1ELb0EEEvNS_16Flash_bwd_paramsE)
        /*0048*/ 	.short	0x0210
        /*004a*/ 	.short	0x0280


	//----- nvinfo : EIATTR_SW_WAR
	.align		4
.L_432:
        /*004c*/ 	.byte	0x04, 0x36
        /*004e*/ 	.short	(.L_434 - .L_433)
.L_433:
        /*0050*/ 	.word	0x00000008
.L_434:


//--------------------- .nv.info._ZN5flash44flash_bwd_dq_dk_dv_loop_seqk_parallel_kernelI23Flash_bwd_kernel_traitsILi32ELi128ELi128ELi8ELi4ELi4ELi4ELb0ELb0EN7cutlass10bfloat16_tE19Flash_kernel_traitsILi32ELi128ELi128ELi8ES3_EELb0ELb1ELb0ELb0ELb0ELb1ELb1EEEvNS_16Flash_bwd_paramsE --------------------------
	.section	.nv.info._ZN5flash44flash_bwd_dq_dk_dv_loop_seqk_parallel_kernelI23Flash_bwd_kernel_traitsILi32ELi128ELi128ELi8ELi4ELi4ELi4ELb0ELb0EN7cutlass10bfloat16_tE19Flash_kernel_traitsILi32ELi128ELi128ELi8ES3_EELb0ELb1ELb0ELb0ELb0ELb1ELb1EEEvNS_16Flash_bwd_paramsE,"",@"SHT_CUDA_INFO"
	.sectionflags	@""
	.align	4


	//----- nvinfo : EIATTR_CUDA_API_VERSION
	.align		4
        /*0000*/ 	.byte	0x04, 0x37
        /*0002*/ 	.short	(.L_436 - .L_435)
.L_435:
        /*0004*/ 	.word	0x00000082


	//----- nvinfo : EIATTR_KPARAM_INFO
	.align		4
.L_436:
        /*0008*/ 	.byte	0x04, 0x17
        /*000a*/ 	.short	(.L_438 - .L_437)
.L_437:
        /*000c*/ 	.word	0x00000000
        /*0010*/ 	.short	0x0000
        /*0012*/ 	.short	0x0000
        /*0014*/ 	.byte	0x00, 0xf0, 0x01, 0x0a


	//----- nvinfo : EIATTR_SPARSE_MMA_MASK
	.align		4
.L_438:
        /*0018*/ 	.byte	0x03, 0x50
        /*001a*/ 	.short	0x0000


	//----- nvinfo : EIATTR_MAXREG_COUNT
	.align		4
        /*001c*/ 	.byte	0x03, 0x1b
        /*001e*/ 	.short	0x00ff


	//----- nvinfo : EIATTR_NUM_BARRIERS
	.align		4
        /*0020*/ 	.byte	0x02, 0x4c
        /*0022*/ 	.byte	0x01
	.zero		1


	//----- nvinfo : EIATTR_ANNOTATIONS
	.align		4
        /*0024*/ 	.byte	0x04, 0x55
        /*0026*/ 	.short	(.L_440 - .L_439)


	//   ....[0]....
.L_439:
        /* <DEDUP_REMOVED lines=41> */


	//----- nvinfo : EIATTR_MERCURY_ISA_VERSION
	.align		4
.L_440:
        /*02a0*/ 	.byte	0x03, 0x5f
        /*02a2*/ 	.short	0x0101


	//----- nvinfo : EIATTR_EXIT_INSTR_OFFSETS
	.align		4
        /*02a4*/ 	.byte	0x04, 0x1c
        /*02a6*/ 	.short	(.L_442 - .L_441)


	//   ....[0]....
.L_441:
        /*02a8*/ 	.word	0x000000c0


	//   ....[1]....
        /*02ac*/ 	.word	0x00009b60


	//----- nvinfo : EIATTR_CRS_STACK_SIZE
	.align		4
.L_442:
        /*02b0*/ 	.byte	0x04, 0x1e
        /*02b2*/ 	.short	(.L_444 - .L_443)
.L_443:
        /*02b4*/ 	.word	0x00000000


	//----- nvinfo : EIATTR_CBANK_PARAM_SIZE
	.align		4
.L_444:
        /*02b8*/ 	.byte	0x03, 0x19
        /*02ba*/ 	.short	0x0280


	//----- nvinfo : EIATTR_PARAM_CBANK
	.align		4
        /*02bc*/ 	.byte	0x04, 0x0a
        /*02be*/ 	.short	(.L_446 - .L_445)
	.align		4
.L_445:
        /*02c0*/ 	.word	index@(.nv.constant0._ZN5flash44flash_bwd_dq_dk_dv_loop_seqk_parallel_kernelI23Flash_bwd_kernel_traitsILi32ELi128ELi128ELi8ELi4ELi4ELi4ELb0ELb0EN7cutlass10bfloat16_tE19Flash_kernel_traitsILi32ELi128ELi128ELi8ES3_EELb0ELb1ELb0ELb0ELb0ELb1ELb1EEEvNS_16Flash_bwd_paramsE)
        /*02c4*/ 	.short	0x0210
        /*02c6*/ 	.short	0x0280


	//----- nvinfo : EIATTR_SW_WAR
	.align		4
.L_446:
        /*02c8*/ 	.byte	0x04, 0x36
        /*02ca*/ 	.short	(.L_448 - .L_447)
.L_447:
        /*02cc*/ 	.word	0x00000008
.L_448:


//--------------------- .nv.info._ZN5flash44flash_bwd_dq_dk_dv_loop_seqk_parallel_kernelI23Flash_bwd_kernel_traitsILi32ELi128ELi128ELi8ELi4ELi4ELi4ELb0ELb0EN7cutlass10bfloat16_tE19Flash_kernel_traitsILi32ELi128ELi128ELi8ES3_EELb1ELb1ELb0ELb1ELb0ELb0ELb0EEEvNS_16Flash_bwd_paramsE --------------------------
	.section	.nv.info._ZN5flash44flash_bwd_dq_dk_dv_loop_seqk_parallel_kernelI23Flash_bwd_kernel_traitsILi32ELi128ELi128ELi8ELi4ELi4ELi4ELb0ELb0EN7cutlass10bfloat16_tE19Flash_kernel_traitsILi32ELi128ELi128ELi8ES3_EELb1ELb1ELb0ELb1ELb0ELb0ELb0EEEvNS_16Flash_bwd_paramsE,"",@"SHT_CUDA_INFO"
	.sectionflags	@""
	.align	4


	//----- nvinfo : EIATTR_CUDA_API_VERSION
	.align		4
        /*0000*/ 	.byte	0x04, 0x37
        /*0002*/ 	.short	(.L_450 - .L_449)
.L_449:
        /*0004*/ 	.word	0x00000082


	//----- nvinfo : EIATTR_KPARAM_INFO
	.align		4
.L_450:
        /*0008*/ 	.byte	0x04, 0x17
        /*000a*/ 	.short	(.L_452 - .L_451)
.L_451:
        /*000c*/ 	.word	0x00000000
        /*0010*/ 	.short	0x0000
        /*0012*/ 	.short	0x0000
        /*0014*/ 	.byte	0x00, 0xf0, 0x01, 0x0a


	//----- nvinfo : EIATTR_SPARSE_MMA_MASK
	.align		4
.L_452:
        /*0018*/ 	.byte	0x03, 0x50
        /*001a*/ 	.short	0x0000


	//----- nvinfo : EIATTR_MAXREG_COUNT
	.align		4
        /*001c*/ 	.byte	0x03, 0x1b
        /*001e*/ 	.short	0x00ff


	//----- nvinfo : EIATTR_NUM_BARRIERS
	.align		4
        /*0020*/ 	.byte	0x02, 0x4c
        /*0022*/ 	.byte	0x01
	.zero		1


	//----- nvinfo : EIATTR_ANNOTATIONS
	.align		4
        /*0024*/ 	.byte	0x04, 0x55
        /*0026*/ 	.short	(.L_454 - .L_453)


	//   ....[0]....
.L_453:
        /*0028*/ 	.word	0x00000001
        /*002c*/ 	.byte	0x90, 0x09, 0x00, 0x00, 0x01, 0x00, 0x00, 0x00, 0x10, 0x0a, 0x00, 0x00, 0x01, 0x00, 0x00, 0x00
        /*003c*/ 	.byte	0x40, 0x9d, 0x00, 0x00, 0x01, 0x00, 0x00, 0x00, 0x70, 0x9d, 0x00, 0x00


	//----- nvinfo : EIATTR_MERCURY_ISA_VERSION
	.align		4
.L_454:
        /*0048*/ 	.byte	0x03, 0x5f
        /*004a*/ 	.short	0x0101


	//----- nvinfo : EIATTR_EXIT_INSTR_OFFSETS
	.align		4
        /*004c*/ 	.byte	0x04, 0x1c
        /*004e*/ 	.short	(.L_456 - .L_455)


	//   ....[0]....
.L_455:
        /*0050*/ 	.word	0x000000a0


	//   ....[1]....
        /*0054*/ 	.word	0x0000aae0


	//----- nvinfo : EIATTR_CRS_STACK_SIZE
	.align		4
.L_456:
        /*0058*/ 	.byte	0x04, 0x1e
        /*005a*/ 	.short	(.L_458 - .L_457)
.L_457:
        /*005c*/ 	.word	0x00000000


	//----- nvinfo : EIATTR_CBANK_PARAM_SIZE
	.align		4
.L_458:
        /*0060*/ 	.byte	0x03, 0x19
        /*0062*/ 	.short	0x0280


	//----- nvinfo : EIATTR_PARAM_CBANK
	.align		4
        /*0064*/ 	.byte	0x04, 0x0a
        /*0066*/ 	.short	(.L_460 - .L_459)
	.align		4
.L_459:
        /*0068*/ 	.word	index@(.nv.constant0._ZN5flash44flash_bwd_dq_dk_dv_loop_seqk_parallel_kernelI23Flash_bwd_kernel_traitsILi32ELi128ELi128ELi8ELi4ELi4ELi4ELb0ELb0EN7cutlass10bfloat16_tE19Flash_kernel_traitsILi32ELi128ELi128ELi8ES3_EELb1ELb1ELb0ELb1ELb0ELb0ELb0EEEvNS_16Flash_bwd_paramsE)
        /*006c*/ 	.short	0x0210
        /*006e*/ 	.short	0x0280


	//----- nvinfo : EIATTR_SW_WAR
	.align		4
.L_460:
        /*0070*/ 	.byte	0x04, 0x36
        /*0072*/ 	.short	(.L_462 - .L_461)
.L_461:
        /*0074*/ 	.word	0x00000008
.L_462:


//--------------------- .nv.info._ZN5flash44flash_bwd_dq_dk_dv_loop_seqk_parallel_kernelI23Flash_bwd_kernel_traitsILi32ELi128ELi128ELi8ELi4ELi4ELi4ELb0ELb0EN7cutlass10bfloat16_tE19Flash_kernel_traitsILi32ELi128ELi128ELi8ES3_EELb0ELb1ELb0ELb1ELb0ELb0ELb1EEEvNS_16Flash_bwd_paramsE --------------------------
	.section	.nv.info._ZN5flash44flash_bwd_dq_dk_dv_loop_seqk_parallel_kernelI23Flash_bwd_kernel_traitsILi32ELi128ELi128ELi8ELi4ELi4ELi4ELb0ELb0EN7cutlass10bfloat16_tE19Flash_kernel_traitsILi32ELi128ELi128ELi8ES3_EELb0ELb1ELb0ELb1ELb0ELb0ELb1EEEvNS_16Flash_bwd_paramsE,"",@"SHT_CUDA_INFO"
	.sectionflags	@""
	.align	4


	//----- nvinfo : EIATTR_CUDA_API_VERSION
	.align		4
        /*0000*/ 	.byte	0x04, 0x37
        /*0002*/ 	.short	(.L_464 - .L_463)
.L_463:
        /*0004*/ 	.word	0x00000082


	//----- nvinfo : EIATTR_KPARAM_INFO
	.align		4
.L_464:
        /*0008*/ 	.byte	0x04, 0x17
        /*000a*/ 	.short	(.L_466 - .L_465)
.L_465:
        /*000c*/ 	.word	0x00000000
        /*0010*/ 	.short	0x0000
        /*0012*/ 	.short	0x0000
        /*0014*/ 	.byte	0x00, 0xf0, 0x01, 0x0a


	//----- nvinfo : EIATTR_SPARSE_MMA_MASK
	.align		4
.L_466:
        /*0018*/ 	.byte	0x03, 0x50
        /*001a*/ 	.short	0x0000


	//----- nvinfo : EIATTR_MAXREG_COUNT
	.align		4
        /*001c*/ 	.byte	0x03, 0x1b
        /*001e*/ 	.short	0x00ff


	//----- nvinfo : EIATTR_NUM_BARRIERS
	.align		4
        /*0020*/ 	.byte	0x02, 0x4c
        /*0022*/ 	.byte	0x01
	.zero		1


	//----- nvinfo : EIATTR_ANNOTATIONS
	.align		4
        /*0024*/ 	.byte	0x04, 0x55
        /*0026*/ 	.short	(.L_468 - .L_467)


	//   ....[0]....
.L_467:
        /* <DEDUP_REMOVED lines=79> */


	//----- nvinfo : EIATTR_MERCURY_ISA_VERSION
	.align		4
.L_468:
        /*0508*/ 	.byte	0x03, 0x5f
        /*050a*/ 	.short	0x0101


	//----- nvinfo : EIATTR_EXIT_INSTR_OFFSETS
	.align		4
        /*050c*/ 	.byte	0x04, 0x1c
        /*050e*/ 	.short	(.L_470 - .L_469)


	//   ....[0]....
.L_469:
        /*0510*/ 	.word	0x000000c0


	//   ....[1]....
        /*0514*/ 	.word	0x0000a900


	//----- nvinfo : EIATTR_CRS_STACK_SIZE
	.align		4
.L_470:
        /*0518*/ 	.byte	0x04, 0x1e
        /*051a*/ 	.short	(.L_472 - .L_471)
.L_471:
        /*051c*/ 	.word	0x00000000


	//----- nvinfo : EIATTR_CBANK_PARAM_SIZE
	.align		4
.L_472:
        /*0520*/ 	.byte	0x03, 0x19
        /*0522*/ 	.short	0x0280


	//----- nvinfo : EIATTR_PARAM_CBANK
	.align		4
        /*0524*/ 	.byte	0x04, 0x0a
        /*0526*/ 	.short	(.L_474 - .L_473)
	.align		4
.L_473:
        /*0528*/ 	.word	index@(.nv.constant0._ZN5flash44flash_bwd_dq_dk_dv_loop_seqk_parallel_kernelI23Flash_bwd_kernel_traitsILi32ELi128ELi128ELi8ELi4ELi4ELi4ELb0ELb0EN7cutlass10bfloat16_tE19Flash_kernel_traitsILi32ELi128ELi128ELi8ES3_EELb0ELb1ELb0ELb1ELb0ELb0ELb1EEEvNS_16Flash_bwd_paramsE)
        /*052c*/ 	.short	0x0210
        /*052e*/ 	.short	0x0280


	//----- nvinfo : EIATTR_SW_WAR
	.align		4
.L_474:
        /*0530*/ 	.byte	0x04, 0x36
        /*0532*/ 	.short	(.L_476 - .L_475)
.L_475:
        /*0534*/ 	.word	0x00000008
.L_476:


//--------------------- .nv.info._ZN5flash25flash_bwd_dot_do_o_kernelILb0E23Flash_bwd_kernel_traitsILi32ELi128ELi128ELi8ELi4ELi4ELi4ELb0ELb0EN7cutlass10bfloat16_tE19Flash_kernel_traitsILi32ELi128ELi128ELi8ES3_EEEEvNS_16Flash_bwd_paramsE --------------------------
	.section	.nv.info._ZN5flash25flash_bwd_dot_do_o_kernelILb0E23Flash_bwd_kernel_traitsILi32ELi128ELi128ELi8ELi4ELi4ELi4ELb0ELb0EN7cutlass10bfloat16_tE19Flash_kernel_traitsILi32ELi128ELi128ELi8ES3_EEEEvNS_16Flash_bwd_paramsE,"",@"SHT_CUDA_INFO"
	.sectionflags	@""
	.align	4


	//----- nvinfo : EIATTR_CUDA_API_VERSION
	.align		4
        /*0000*/ 	.byte	0x04, 0x37
        /*0002*/ 	.short	(.L_478 - .L_477)
.L_477:
        /*0004*/ 	.word	0x00000082


	//----- nvinfo : EIATTR_KPARAM_INFO
	.align		4
.L_478:
        /*0008*/ 	.byte	0x04, 0x17
        /*000a*/ 	.short	(.L_480 - .L_479)
.L_479:
        /*000c*/ 	.word	0x00000000
        /*0010*/ 	.short	0x0000
        /*0012*/ 	.short	0x0000
        /*0014*/ 	.byte	0x00, 0xf0, 0x01, 0x0a


	//----- nvinfo : EIATTR_SPARSE_MMA_MASK
	.align		4
.L_480:
        /*0018*/ 	.byte	0x03, 0x50
        /*001a*/ 	.short	0x0000


	//----- nvinfo : EIATTR_MAXREG_COUNT
	.align		4
        /*001c*/ 	.byte	0x03, 0x1b
        /*001e*/ 	.short	0x00ff


	//----- nvinfo : EIATTR_MERCURY_ISA_VERSION
	.align		4
        /*0020*/ 	.byte	0x03, 0x5f
        /*0022*/ 	.short	0x0101


	//----- nvinfo : EIATTR_COOP_GROUP_MASK_REGIDS
	.align		4
        /*0024*/ 	.byte	0x04, 0x29
        /*0026*/ 	.short	(.L_482 - .L_481)


	//   ....[0]....
.L_481:
        /*0028*/ 	.word	0xffffffff


	//   ....[1]....
        /*002c*/ 	.word	0xffffffff


	//   ....[2]....
        /*0030*/ 	.word	0xffffffff


	//   ....[3]....
        /*0034*/ 	.word	0xffffffff


	//----- nvinfo : EIATTR_COOP_GROUP_INSTR_OFFSETS
	.align		4
.L_482:
        /*0038*/ 	.byte	0x04, 0x28
        /*003a*/ 	.short	(.L_484 - .L_483)


	//   ....[0]....
.L_483:
        /*003c*/ 	.word	0x00000c30


	//   ....[1]....
        /*0040*/ 	.word	0x00000c40


	//   ....[2]....
        /*0044*/ 	.word	0x00000c90


	//   ....[3]....
        /*0048*/ 	.word	0x00000ca0


	//----- nvinfo : EIATTR_EXIT_INSTR_OFFSETS
	.align		4
.L_484:
        /*004c*/ 	.byte	0x04, 0x1c
        /*004e*/ 	.short	(.L_486 - .L_485)


	//   ....[0]....
.L_485:
        /*0050*/ 	.word	0x00000130


	//   ....[1]....
        /*0054*/ 	.word	0x00000d60


	//   ....[2]....
        /*0058*/ 	.word	0x00000d80


	//----- nvinfo : EIATTR_CBANK_PARAM_SIZE
	.align		4
.L_486:
        /*005c*/ 	.byte	0x03, 0x19
        /*005e*/ 	.short	0x0280


	//----- nvinfo : EIATTR_PARAM_CBANK
	.align		4
        /*0060*/ 	.byte	0x04, 0x0a
        /*0062*/ 	.short	(.L_488 - .L_487)
	.align		4
.L_487:
        /*0064*/ 	.word	index@(.nv.constant0._ZN5flash25flash_bwd_dot_do_o_kernelILb0E23Flash_bwd_kernel_traitsILi32ELi128ELi128ELi8ELi4ELi4ELi4ELb0ELb0EN7cutlass10bfloat16_tE19Flash_kernel_traitsILi32ELi128ELi128ELi8ES3_EEEEvNS_16Flash_bwd_paramsE)
        /*0068*/ 	.short	0x0210
        /*006a*/ 	.short	0x0280


	//----- nvinfo : EIATTR_SW_WAR
	.align		4
.L_488:
        /*006c*/ 	.byte	0x04, 0x36
        /*006e*/ 	.short	(.L_490 - .L_489)
.L_489:
        /*0070*/ 	.word	0x00000008
.L_490:


//--------------------- .nv.info._ZN5flash25flash_bwd_dot_do_o_kernelILb1E23Flash_bwd_kernel_traitsILi32ELi128ELi128ELi8ELi4ELi4ELi4ELb0ELb0EN7cutlass10bfloat16_tE19Flash_kernel_traitsILi32ELi128ELi128ELi8ES3_EEEEvNS_16Flash_bwd_paramsE --------------------------
	.section	.nv.info._ZN5flash25flash_bwd_dot_do_o_kernelILb1E23Flash_bwd_kernel_traitsILi32ELi128ELi128ELi8ELi4ELi4ELi4ELb0ELb0EN7cutlass10bfloat16_tE19Flash_kernel_traitsILi32ELi128ELi128ELi8ES3_EEEEvNS_16Flash_bwd_paramsE,"",@"SHT_CUDA_INFO"
	.sectionflags	@""
	.align	4


	//----- nvinfo : EIATTR_CUDA_API_VERSION
	.align		4
        /*0000*/ 	.byte	0x04, 0x37
        /*0002*/ 	.short	(.L_492 - .L_491)
.L_491:
        /*0004*/ 	.word	0x00000082


	//----- nvinfo : EIATTR_KPARAM_INFO
	.align		4
.L_492:
        /*0008*/ 	.byte	0x04, 0x17
        /*000a*/ 	.short	(.L_494 - .L_493)
.L_493:
        /*000c*/ 	.word	0x00000000
        /*0010*/ 	.short	0x0000
        /*0012*/ 	.short	0x0000
        /*0014*/ 	.byte	0x00, 0xf0, 0x01, 0x0a


	//----- nvinfo : EIATTR_SPARSE_MMA_MASK
	.align		4
.L_494:
        /*0018*/ 	.byte	0x03, 0x50
        /*001a*/ 	.short	0x0000


	//----- nvinfo : EIATTR_MAXREG_COUNT
	.align		4
        /*001c*/ 	.byte	0x03, 0x1b
        /*001e*/ 	.short	0x00ff


	//----- nvinfo : EIATTR_MERCURY_ISA_VERSION
	.align		4
        /*0020*/ 	.byte	0x03, 0x5f
        /*0022*/ 	.short	0x0101


	//----- nvinfo : EIATTR_COOP_GROUP_MASK_REGIDS
	.align		4
        /*0024*/ 	.byte	0x04, 0x29
        /*0026*/ 	.short	(.L_496 - .L_495)


	//   ....[0]....
.L_495:
        /*0028*/ 	.word	0xffffffff


	//   ....[1]....
        /*002c*/ 	.word	0xffffffff


	//   ....[2]....
        /*0030*/ 	.word	0xffffffff


	//   ....[3]....
        /*0034*/ 	.word	0xffffffff


	//----- nvinfo : EIATTR_COOP_GROUP_INSTR_OFFSETS
	.align		4
.L_496:
        /*0038*/ 	.byte	0x04, 0x28
        /*003a*/ 	.short	(.L_498 - .L_497)


	//   ....[0]....
.L_497:
        /*003c*/ 	.word	0x00000eb0


	//   ....[1]....
        /*0040*/ 	.word	0x00000ed0


	//   ....[2]....
        /*0044*/ 	.word	0x00000f80


	//   ....[3]....
        /*0048*/ 	.word	0x00000fc0


	//----- nvinfo : EIATTR_EXIT_INSTR_OFFSETS
	.align		4
.L_498:
        /*004c*/ 	.byte	0x04, 0x1c
        /*004e*/ 	.short	(.L_500 - .L_499)


	//   ....[0]....
.L_499:
        /*0050*/ 	.word	0x00000130


	//   ....[1]....
        /*0054*/ 	.word	0x000010e0


	//----- nvinfo : EIATTR_CBANK_PARAM_SIZE
	.align		4
.L_500:
        /*0058*/ 	.byte	0x03, 0x19
        /*005a*/ 	.short	0x0280


	//----- nvinfo : EIATTR_PARAM_CBANK
	.align		4
        /*005c*/ 	.byte	0x04, 0x0a
        /*005e*/ 	.short	(.L_502 - .L_501)
	.align		4
.L_501:
        /*0060*/ 	.word	index@(.nv.constant0._ZN5flash25flash_bwd_dot_do_o_kernelILb1E23Flash_bwd_kernel_traitsILi32ELi128ELi128ELi8ELi4ELi4ELi4ELb0ELb0EN7cutlass10bfloat16_tE19Flash_kernel_traitsILi32ELi128ELi128ELi8ES3_EEEEvNS_16Flash_bwd_paramsE)
        /*0064*/ 	.short	0x0210
        /*0066*/ 	.short	0x0280


	//----- nvinfo : EIATTR_SW_WAR
	.align		4
.L_502:
        /*0068*/ 	.byte	0x04, 0x36
        /*006a*/ 	.short	(.L_504 - .L_503)
.L_503:
        /*006c*/ 	.word	0x00000008
.L_504:


//--------------------- .nv.callgraph             --------------------------
	.section	.nv.callgraph,"",@"SHT_CUDA_CALLGRAPH"
	.align	4
	.sectionentsize	8
	.align		4
        /*0000*/ 	.word	0x00000000
	.align		4
        /*0004*/ 	.word	0xffffffff
	.align		4
        /*0008*/ 	.word	0x00000000
	.align		4
        /*000c*/ 	.word	0xfffffffe
	.align		4
        /*0010*/ 	.word	0x00000000
	.align		4
        /*0014*/ 	.word	0xfffffffd
	.align		4
        /*0018*/ 	.word	0x00000000
	.align		4
        /*001c*/ 	.word	0xfffffffc


//--------------------- .nv.constant4             --------------------------
	.section	.nv.constant4,"a",@progbits
	.align	8
	.align		8
.nv.constant4:
        /*0000*/ 	.dword	_ZN72_INTERNAL_2fda2f0d_36_flash_bwd_hdim32_bf16_causal_sm80_cu_a6473388_27174cuda3std3__45__cpo5beginE
	.align		8
        /*0008*/ 	.dword	_ZN72_INTERNAL_2fda2f0d_36_flash_bwd_hdim32_bf16_causal_sm80_cu_a6473388_27174cuda3std3__45__cpo3endE
	.align		8
        /*0010*/ 	.dword	_ZN72_INTERNAL_2fda2f0d_36_flash_bwd_hdim32_bf16_causal_sm80_cu_a6473388_27174cuda3std3__45__cpo6cbeginE
	.align		8
        /*0018*/ 	.dword	_ZN72_INTERNAL_2fda2f0d_36_flash_bwd_hdim32_bf16_causal_sm80_cu_a6473388_27174cuda3std3__45__cpo4cendE
	.align		8
        /*0020*/ 	.dword	_ZN72_INTERNAL_2fda2f0d_36_flash_bwd_hdim32_bf16_causal_sm80_cu_a6473388_27174cuda3std3__474_GLOBAL__N__2fda2f0d_36_flash_bwd_hdim32_bf16_causal_sm80_cu_a6473388_27176ignoreE
	.align		8
        /*0028*/ 	.dword	_ZN72_INTERNAL_2fda2f0d_36_flash_bwd_hdim32_bf16_causal_sm80_cu_a6473388_27174cuda3std3__419piecewise_constructE
	.align		8
        /*0030*/ 	.dword	_ZN72_INTERNAL_2fda2f0d_36_flash_bwd_hdim32_bf16_causal_sm80_cu_a6473388_27174cuda3std3__48in_placeE
	.align		8
        /*0038*/ 	.dword	_ZN72_INTERNAL_2fda2f0d_36_flash_bwd_hdim32_bf16_causal_sm80_cu_a6473388_27174cuda3std6ranges3__45__cpo4swapE
	.align		8
        /*0040*/ 	.dword	_ZN72_INTERNAL_2fda2f0d_36_flash_bwd_hdim32_bf16_causal_sm80_cu_a6473388_27174cuda3std6ranges3__45__cpo9iter_moveE
	.align		8
        /*0048*/ 	.dword	_ZN72_INTERNAL_2fda2f0d_36_flash_bwd_hdim32_bf16_causal_sm80_cu_a6473388_27174cute7productE
	.align		8
        /*0050*/ 	.dword	_ZN72_INTERNAL_2fda2f0d_36_flash_bwd_hdim32_bf16_causal_sm80_cu_a6473388_27174cute1_E


//--------------------- .text._ZN5flash44flash_bwd_dq_dk_dv_loop_seqk_parallel_kernelI23Flash_bwd_kernel_traitsILi32ELi128ELi128ELi8ELi4ELi4ELi4ELb1ELb0EN7cutlass10bfloat16_tE19Flash_kernel_traitsILi32ELi128ELi128ELi8ES3_EELb0ELb1ELb0ELb0ELb0ELb0ELb0EEEvNS_16Flash_bwd_paramsE --------------------------
	.section	.text._ZN5flash44flash_bwd_dq_dk_dv_loop_seqk_parallel_kernelI23Flash_bwd_kernel_traitsILi32ELi128ELi128ELi8ELi4ELi4ELi4ELb1ELb0EN7cutlass10bfloat16_tE19Flash_kernel_traitsILi32ELi128ELi128ELi8ES3_EELb0ELb1ELb0ELb0ELb0ELb0ELb0EEEvNS_16Flash_bwd_paramsE,"ax",@progbits
	.align	128
        .global         _ZN5flash44flash_bwd_dq_dk_dv_loop_seqk_parallel_kernelI23Flash_bwd_kernel_traitsILi32ELi128ELi128ELi8ELi4ELi4ELi4ELb1ELb0EN7cutlass10bfloat16_tE19Flash_kernel_traitsILi32ELi128ELi128ELi8ES3_EELb0ELb1ELb0ELb0ELb0ELb0ELb0EEEvNS_16Flash_bwd_paramsE
        .type           _ZN5flash44flash_bwd_dq_dk_dv_loop_seqk_parallel_kernelI23Flash_bwd_kernel_traitsILi32ELi128ELi128ELi8ELi4ELi4ELi4ELb1ELb0EN7cutlass10bfloat16_tE19Flash_kernel_traitsILi32ELi128ELi128ELi8ES3_EELb0ELb1ELb0ELb0ELb0ELb0ELb0EEEvNS_16Flash_bwd_paramsE,@function
        .size           _ZN5flash44flash_bwd_dq_dk_dv_loop_seqk_parallel_kernelI23Flash_bwd_kernel_traitsILi32ELi128ELi128ELi8ELi4ELi4ELi4ELb1ELb0EN7cutlass10bfloat16_tE19Flash_kernel_traitsILi32ELi128ELi128ELi8ES3_EELb0ELb1ELb0ELb0ELb0ELb0ELb0EEEvNS_16Flash_bwd_paramsE,(.L_x_688 - _ZN5flash44flash_bwd_dq_dk_dv_loop_seqk_parallel_kernelI23Flash_bwd_kernel_traitsILi32ELi128ELi128ELi8ELi4ELi4ELi4ELb1ELb0EN7cutlass10bfloat16_tE19Flash_kernel_traitsILi32ELi128ELi128ELi8ES3_EELb0ELb1ELb0ELb0ELb0ELb0ELb0EEEvNS_16Flash_bwd_paramsE)
        .other          _ZN5flash44flash_bwd_dq_dk_dv_loop_seqk_parallel_kernelI23Flash_bwd_kernel_traitsILi32ELi128ELi128ELi8ELi4ELi4ELi4ELb1ELb0EN7cutlass10bfloat16_tE19Flash_kernel_traitsILi32ELi128ELi128ELi8ES3_EELb0ELb1ELb0ELb0ELb0ELb0ELb0EEEvNS_16Flash_bwd_paramsE,@"STO_CUDA_ENTRY STV_DEFAULT"
_ZN5flash44flash_bwd_dq_dk_dv_loop_seqk_parallel_kernelI23Flash_bwd_kernel_traitsILi32ELi128ELi128ELi8ELi4ELi4ELi4ELb1ELb0EN7cutlass10bfloat16_tE19Flash_kernel_traitsILi32ELi128ELi128ELi8ES3_EELb0ELb1ELb0ELb0ELb0ELb0ELb0EEEvNS_16Flash_bwd_paramsE:
.text._ZN5flash44flash_bwd_dq_dk_dv_loop_seqk_parallel_kernelI23Flash_bwd_kernel_traitsILi32ELi128ELi128ELi8ELi4ELi4ELi4ELb1ELb0EN7cutlass10bfloat16_tE19Flash_kernel_traitsILi32ELi128ELi128ELi8ES3_EELb0ELb1ELb0ELb0ELb0ELb0ELb0EEEvNS_16Flash_bwd_paramsE:
[----:B------:R-:W1:Y:S08]  /*0000*/  LDC R1, c[0x0][0x28] ;  /* 0x00000a00ff017b82 */ /* 0x000e700000000800 */
[----:B------:R-:W2:Y:S01]  /*0010*/  S2UR UR16, SR_CTAID.X ;  /* 0x00000000001079c3 */ /* 0x000ea20000002500 */
[----:B------:R-:W-:Y:S01]  /*0020*/  ULDC UR4, c[0x0][0x2c8] ;  /* 0x0000b20000047ab9 */ /* 0x000fe20000000800 */
[----:B-1----:R-:W-:Y:S01]  /*0030*/  IADD3 R1, R1, -0x8, RZ ;  /* 0xfffffff801017810 */ /* 0x002fe20007ffe0ff */
[----:B------:R-:W-:-:S04]  /*0040*/  UIADD3 UR5, UR4, 0x7f, URZ ;  /* 0x0000007f04057890 */ /* 0x000fc8000fffe03f */
[----:B------:R-:W-:-:S04]  /*0050*/  USHF.R.S32.HI UR4, URZ, 0x1f, UR5 ;  /* 0x0000001f3f047899 */ /* 0x000fc80008011405 */
[----:B------:R-:W-:-:S04]  /*0060*/  ULEA.HI UR4, UR4, UR5, URZ, 0x7 ;  /* 0x0000000504047291 */ /* 0x000fc8000f8f383f */
[----:B------:R-:W-:-:S04]  /*0070*/  USHF.R.S32.HI UR4, URZ, 0x7, UR4 ;  /* 0x000000073f047899 */ /* 0x000fc80008011404 */
[----:B--2---:R-:W-:-:S06]  /*0080*/  UISETP.GE.AND UP0, UPT, UR16, UR4, UPT ;  /* 0x000000041000728c */ /* 0x004fcc000bf06270 */
[----:B------:R-:W-:-:S13]  /*0090*/  PLOP3.LUT P0, PT, PT, PT, UP0, 0x80, 0x0 ;  /* 0x000000000000781c */ /* 0x000fda0003f0f008 */
[----:B------:R-:W-:Y:S05]  /*00a0*/  @P0 EXIT ;  /* 0x000000000000094d */ /* 0x000fea0003800000 */
[----:B------:R-:W1:Y:S01]  /*00b0*/  S2R R19, SR_TID.X ;  /* 0x0000000000137919 */ /* 0x000e620000002100 */
[----:B------:R-:W2:Y:S01]  /*00c0*/  S2UR UR48, SR_CTAID.Y ;  /* 0x00000000003079c3 */ /* 0x000ea20000002600 */
[----:B------:R-:W-:Y:S01]  /*00d0*/  UMOV UR5, 0x400 ;  /* 0x0000040000057882 */ /* 0x000fe20000000000 */
[----:B------:R-:W-:Y:S01]  /*00e0*/  IMAD.MOV.U32 R204, RZ, RZ, -0x10 ;  /* 0xfffffff0ffcc7424 */ /* 0x000fe200078e00ff */
[----:B------:R-:W-:Y:S01]  /*00f0*/  ULDC.64 UR8, c[0x0][0x208] ;  /* 0x0000820000087ab9 */ /* 0x000fe20000000a00 */
[----:B------:R-:W-:Y:S01]  /*0100*/  IMAD.MOV.U32 R155, RZ, RZ, 0x20 ;  /* 0x00000020ff9b7424 */ /* 0x000fe200078e00ff */
[----:B------:R-:W-:Y:S01]  /*0110*/  UMOV UR60, 0xffffe000 ;  /* 0xffffe000003c7882 */ /* 0x000fe20000000000 */
[----:B------:R-:W-:Y:S02]  /*0120*/  IMAD.MOV.U32 R152, RZ, RZ, 0x40 ;  /* 0x00000040ff987424 */ /* 0x000fe400078e00ff */
[----:B------:R-:W-:Y:S08]  /*0130*/  S2UR UR57, SR_CTAID.Z ;  /* 0x00000000003979c3 */ /* 0x000ff00000002700 */
[----:B------:R-:W3:Y:S01]  /*0140*/  S2UR UR4, SR_CgaCtaId ;  /* 0x00000000000479c3 */ /* 0x000ee20000008800 */
[----:B--2---:R-:W-:Y:S01]  /*0150*/  USHF.L.U32 UR6, UR48, 0x7, URZ ;  /* 0x0000000730067899 */ /* 0x004fe2000800063f */
[----:B-1----:R-:W-:Y:S01]  /*0160*/  SHF.R.S32.HI R10, RZ, 0x1f, R19 ;  /* 0x0000001fff0a7819 */ /* 0x002fe20000011413 */
[----:B------:R-:W-:-:S03]  /*0170*/  IMAD.SHL.U32 R250, R19, 0x2, RZ ;  /* 0x0000000213fa7824 */ /* 0x000fc600078e00ff */
[CC--:B------:R-:W-:Y:S02]  /*0180*/  LEA.HI R8, R10.reuse, R19.reuse, RZ, 0x5 ;  /* 0x000000130a087211 */ /* 0x0c0fe400078f28ff */
[-C--:B------:R-:W-:Y:S02]  /*0190*/  LEA.HI R11, R10, R19.reuse, RZ, 0x4 ;  /* 0x000000130a0b7211 */ /* 0x080fe400078f20ff */
[----:B------:R-:W-:Y:S01]  /*01a0*/  LOP3.LUT R0, R8, 0xffffffe0, RZ, 0xc0, !PT ;  /* 0xffffffe008007812 */ /* 0x000fe200078ec0ff */
[----:B---3--:R-:W-:Y:S01]  /*01b0*/  ULEA UR4, UR4, UR5, 0x18 ;  /* 0x0000000504047291 */ /* 0x008fe2000f8ec03f */
[----:B------:R-:W-:Y:S01]  /*01c0*/  SHF.R.S32.HI R7, RZ, 0x4, R11 ;  /* 0x00000004ff077819 */ /* 0x000fe2000001140b */
[----:B------:R-:W-:Y:S01]  /*01d0*/  USHF.R.S32.HI UR5, URZ, 0x1f, UR57 ;  /* 0x0000001f3f057899 */ /* 0x000fe20008011439 */
[----:B------:R-:W-:Y:S01]  /*01e0*/  LEA.HI R6, R10, R19, RZ, 0x2 ;  /* 0x000000130a067211 */ /* 0x000fe200078f10ff */
[----:B------:R-:W-:Y:S01]  /*01f0*/  IMAD.IADD R0, R19, 0x1, -R0 ;  /* 0x0000000113007824 */ /* 0x000fe200078e0a00 */
[----:B------:R-:W-:-:S02]  /*0200*/  LEA.HI R5, R11, R7, RZ, 0x1 ;  /* 0x000000070b057211 */ /* 0x000fc400078f08ff */
[----:B------:R-:W-:Y:S02]  /*0210*/  SHF.R.S32.HI R9, RZ, 0x2, R6 ;  /* 0x00000002ff097819 */ /* 0x000fe40000011406 */
[----:B------:R-:W-:Y:S02]  /*0220*/  SHF.R.S32.HI R2, RZ, 0x1f, R0 ;  /* 0x0000001fff027819 */ /* 0x000fe40000011400 */
[----:B------:R-:W-:Y:S02]  /*0230*/  SHF.R.S32.HI R4, RZ, 0x1f, R6 ;  /* 0x0000001fff047819 */ /* 0x000fe40000011406 */
[----:B------:R-:W-:Y:S02]  /*0240*/  LEA.HI R251, R2, R0, RZ, 0x2 ;  /* 0x0000000002fb7211 */ /* 0x000fe400078f10ff */
[----:B------:R-:W-:Y:S02]  /*0250*/  LOP3.LUT R0, R5, 0xfffffffe, RZ, 0xc0, !PT ;  /* 0xfffffffe05007812 */ /* 0x000fe400078ec0ff */
[----:B------:R-:W-:-:S02]  /*0260*/  SHF.R.S32.HI R3, RZ, 0x5, R8 ;  /* 0x00000005ff037819 */ /* 0x000fc40000011408 */
[----:B------:R-:W-:Y:S01]  /*0270*/  SHF.R.S32.HI R2, RZ, 0x1f, R8 ;  /* 0x0000001fff027819 */ /* 0x000fe20000011408 */
[----:B------:R-:W-:Y:S01]  /*0280*/  IMAD.IADD R16, R7, 0x1, -R0 ;  /* 0x0000000107107824 */ /* 0x000fe200078e0a00 */
[-C--:B------:R-:W-:Y:S02]  /*0290*/  LEA.HI R5, R6, R9.reuse, RZ, 0x1 ;  /* 0x0000000906057211 */ /* 0x080fe400078f08ff */
[----:B------:R-:W-:Y:S02]  /*02a0*/  LEA.HI R4, R4, R9, RZ, 0x3 ;  /* 0x0000000904047211 */ /* 0x000fe400078f18ff */
[----:B------:R-:W-:Y:S02]  /*02b0*/  LEA.HI R0, R2, R3, RZ, 0x2 ;  /* 0x0000000302007211 */ /* 0x000fe400078f10ff */
[----:B------:R-:W-:Y:S02]  /*02c0*/  LOP3.LUT R2, R5, 0x7fffffe, RZ, 0xc0, !PT ;  /* 0x07fffffe05027812 */ /* 0x000fe400078ec0ff */
[----:B------:R-:W-:-:S02]  /*02d0*/  LOP3.LUT R4, R4, 0xfffffff8, RZ, 0xc0, !PT ;  /* 0xfffffff804047812 */ /* 0x000fc400078ec0ff */
[-C--:B------:R-:W-:Y:S01]  /*02e0*/  LEA.HI R20, R10, R19.reuse, RZ, 0x3 ;  /* 0x000000130a147211 */ /* 0x080fe200078f18ff */
[C---:B------:R-:W-:Y:S01]  /*02f0*/  IMAD.IADD R2, R9.reuse, 0x1, -R2 ;  /* 0x0000000109027824 */ /* 0x040fe200078e0a02 */
[----:B------:R-:W-:Y:S01]  /*0300*/  LOP3.LUT R5, R0, 0xfffffffc, RZ, 0xc0, !PT ;  /* 0xfffffffc00057812 */ /* 0x000fe200078ec0ff */
[----:B------:R-:W-:Y:S01]  /*0310*/  IMAD.IADD R0, R9, 0x1, -R4 ;  /* 0x0000000109007824 */ /* 0x000fe200078e0a04 */
[----:B------:R-:W-:Y:S01]  /*0320*/  LOP3.LUT R4, R6, 0xfffffffc, RZ, 0xc0, !PT ;  /* 0xfffffffc06047812 */ /* 0x000fe200078ec0ff */
[C---:B------:R-:W-:Y:S01]  /*0330*/  IMAD R249, R3.reuse, 0x8, R2 ;  /* 0x0000000803f97824 */ /* 0x040fe200078e0202 */
[----:B------:R-:W-:Y:S01]  /*0340*/  SHF.R.S32.HI R6, RZ, 0x3, R20 ;  /* 0x00000003ff067819 */ /* 0x000fe20000011414 */
[----:B------:R-:W-:Y:S01]  /*0350*/  IMAD.IADD R161, R3, 0x1, -R5 ;  /* 0x0000000103a17824 */ /* 0x000fe200078e0a05 */
[----:B------:R-:W-:Y:S01]  /*0360*/  LOP3.LUT R3, R20, 0xfffffff8, RZ, 0xc0, !PT ;  /* 0xfffffff814037812 */ /* 0x000fe200078ec0ff */
[C---:B------:R-:W-:Y:S01]  /*0370*/  IMAD.IADD R13, R19.reuse, 0x1, -R4 ;  /* 0x00000001130d7824 */ /* 0x040fe200078e0a04 */
[----:B------:R-:W-:Y:S01]  /*0380*/  LEA.HI R10, R10, R19, RZ, 0x7 ;  /* 0x000000130a0a7211 */ /* 0x000fe200078f38ff */
[----:B------:R-:W-:Y:S01]  /*0390*/  IMAD.SHL.U32 R2, R6, 0x40, RZ ;  /* 0x0000004006027824 */ /* 0x000fe200078e00ff */
[----:B------:R-:W-:Y:S01]  /*03a0*/  LOP3.LUT P5, RZ, R0, 0x2, RZ, 0xc0, !PT ;  /* 0x0000000200ff7812 */ /* 0x000fe200078ac0ff */
[----:B------:R-:W-:Y:S01]  /*03b0*/  IMAD.IADD R4, R19, 0x1, -R3 ;  /* 0x0000000113047824 */ /* 0x000fe200078e0a03 */
[----:B------:R-:W-:Y:S01]  /*03c0*/  LOP3.LUT R3, R11, 0xfffffff0, RZ, 0xc0, !PT ;  /* 0xfffffff00b037812 */ /* 0x000fe200078ec0ff */
[----:B------:R-:W-:Y:S01]  /*03d0*/  IMAD.SHL.U32 R234, R13, 0x8, RZ ;  /* 0x000000080dea7824 */ /* 0x000fe200078e00ff */
[----:B------:R-:W-:-:S02]  /*03e0*/  LOP3.LUT R2, R2, 0xc0, RZ, 0xc0, !PT ;  /* 0x000000c002027812 */ /* 0x000fc400078ec0ff */
[----:B------:R-:W-:Y:S02]  /*03f0*/  LEA.HI R12, R4, R4, RZ, 0x1 ;  /* 0x00000004040c7211 */ /* 0x000fe400078f08ff */
[----:B------:R-:W-:Y:S02]  /*0400*/  SHF.R.U32.HI R7, RZ, 0x3, R2 ;  /* 0x00000003ff077819 */ /* 0x000fe40000011602 */
[----:B------:R-:W-:Y:S01]  /*0410*/  LOP3.LUT R6, R2, 0x18, R234, 0xf8, !PT ;  /* 0x0000001802067812 */ /* 0x000fe200078ef8ea */
[----:B------:R-:W-:Y:S01]  /*0420*/  IMAD.IADD R2, R19, 0x1, -R3 ;  /* 0x0000000113027824 */ /* 0x000fe200078e0a03 */
[----:B------:R-:W-:Y:S02]  /*0430*/  LOP3.LUT R5, R12, 0x3fffffe, RZ, 0xc0, !PT ;  /* 0x03fffffe0c057812 */ /* 0x000fe400078ec0ff */
[----:B------:R-:W-:Y:S02]  /*0440*/  SHF.R.S32.HI R10, RZ, 0x7, R10 ;  /* 0x00000007ff0a7819 */ /* 0x000fe4000001140a */
[----:B------:R-:W-:-:S02]  /*0450*/  SHF.R.S32.HI R11, RZ, 0x1f, R2 ;  /* 0x0000001fff0b7819 */ /* 0x000fc40000011402 */
[----:B------:R-:W-:Y:S01]  /*0460*/  LOP3.LUT R9, R6, R7, RZ, 0x3c, !PT ;  /* 0x0000000706097212 */ /* 0x000fe200078e3cff */
[----:B------:R-:W-:Y:S01]  /*0470*/  IMAD.IADD R7, R4, 0x1, -R5 ;  /* 0x0000000104077824 */ /* 0x000fe200078e0a05 */
[-C--:B------:R-:W-:Y:S01]  /*0480*/  LEA.HI R3, R2, R2.reuse, RZ, 0x1 ;  /* 0x0000000202037211 */ /* 0x080fe200078f08ff */
[----:B------:R-:W-:Y:S01]  /*0490*/  IMAD R6, R10, 0x8, R16 ;  /* 0x000000080a067824 */ /* 0x000fe200078e0210 */
[----:B------:R-:W-:Y:S01]  /*04a0*/  LEA.HI R11, R11, R2, RZ, 0x3 ;  /* 0x000000020b0b7211 */ /* 0x000fe200078f18ff */
[----:B------:R-:W-:Y:S01]  /*04b0*/  IMAD.U32 R249, R249, 0x20, R9 ;  /* 0x00000020f9f97824 */ /* 0x000fe200078e0009 */
[----:B------:R-:W-:Y:S01]  /*04c0*/  SHF.R.S32.HI R5, RZ, 0x1, R3 ;  /* 0x00000001ff057819 */ /* 0x000fe20000011403 */
[----:B------:R-:W-:Y:S01]  /*04d0*/  IMAD R18, R6, 0x8, R7 ;  /* 0x0000000806127824 */ /* 0x000fe200078e0207 */
[----:B------:R-:W-:Y:S01]  /*04e0*/  SHF.R.S32.HI R8, RZ, 0x1f, R3 ;  /* 0x0000001fff087819 */ /* 0x000fe20000011403 */
[----:B------:R-:W-:Y:S01]  /*04f0*/  IMAD.SHL.U32 R4, R4, 0x40, RZ ;  /* 0x0000004004047824 */ /* 0x000fe200078e00ff */
[----:B------:R-:W-:-:S02]  /*0500*/  LOP3.LUT R7, R3, 0x7fffffe, RZ, 0xc0, !PT ;  /* 0x07fffffe03077812 */ /* 0x000fc400078ec0ff */
[----:B------:R-:W-:Y:S02]  /*0510*/  LOP3.LUT R3, R11, 0xfffffff8, RZ, 0xc0, !PT ;  /* 0xfffffff80b037812 */ /* 0x000fe400078ec0ff */
[----:B------:R-:W-:Y:S01]  /*0520*/  LEA.HI R9, R0, R0, RZ, 0x1 ;  /* 0x0000000000097211 */ /* 0x000fe200078f08ff */
[----:B------:R-:W-:Y:S01]  /*0530*/  IMAD.IADD R17, R2, 0x1, -R7 ;  /* 0x0000000102117824 */ /* 0x000fe200078e0a07 */
[----:B------:R-:W-:Y:S01]  /*0540*/  LEA.HI R8, R8, R5, RZ, 0x2 ;  /* 0x0000000508087211 */ /* 0x000fe200078f10ff */
[----:B------:R-:W-:Y:S01]  /*0550*/  IMAD.IADD R15, R2, 0x1, -R3 ;  /* 0x00000001020f7824 */ /* 0x000fe200078e0a03 */
[----:B------:R-:W-:Y:S01]  /*0560*/  LOP3.LUT R3, R9, 0x3fffffe, RZ, 0xc0, !PT ;  /* 0x03fffffe09037812 */ /* 0x000fe200078ec0ff */
[----:B------:R-:W-:Y:S01]  /*0570*/  IMAD.SHL.U32 R7, R13, 0x2, RZ ;  /* 0x000000020d077824 */ /* 0x000fe200078e00ff */
[----:B------:R-:W-:Y:S02]  /*0580*/  SHF.R.S32.HI R2, RZ, 0x1, R12 ;  /* 0x00000001ff027819 */ /* 0x000fe4000001140c */
[----:B------:R-:W-:Y:S01]  /*0590*/  LOP3.LUT R8, R8, 0xfffffffc, RZ, 0xc0, !PT ;  /* 0xfffffffc08087812 */ /* 0x000fe200078ec0ff */
[C---:B------:R-:W-:Y:S01]  /*05a0*/  IMAD.IADD R12, R0.reuse, 0x1, -R3 ;  /* 0x00000001000c7824 */ /* 0x040fe200078e0a03 */
[C---:B------:R-:W-:Y:S01]  /*05b0*/  LOP3.LUT R6, R0.reuse, 0x1, RZ, 0xc0, !PT ;  /* 0x0000000100067812 */ /* 0x040fe200078ec0ff */
[C---:B------:R-:W-:Y:S01]  /*05c0*/  IMAD.SHL.U32 R3, R0.reuse, 0x40, RZ ;  /* 0x0000004000037824 */ /* 0x040fe200078e00ff */
[----:B------:R-:W-:Y:S01]  /*05d0*/  LOP3.LUT P4, RZ, R0, 0x4, RZ, 0xc0, !PT ;  /* 0x0000000400ff7812 */ /* 0x000fe2000788c0ff */
[----:B------:R-:W-:Y:S01]  /*05e0*/  IMAD.IADD R14, R5, 0x1, -R8 ;  /* 0x00000001050e7824 */ /* 0x000fe200078e0a08 */
[----:B------:R-:W-:Y:S01]  /*05f0*/  ISETP.NE.U32.AND P6, PT, R6, 0x1, PT ;  /* 0x000000010600780c */ /* 0x000fe20003fc5070 */
[----:B------:R-:W-:Y:S01]  /*0600*/  IMAD.SHL.U32 R0, R161, 0x10, RZ ;  /* 0x00000010a1007824 */ /* 0x000fe200078e00ff */
[----:B------:R-:W-:Y:S01]  /*0610*/  LOP3.LUT R8, R4, 0x1c0, RZ, 0xc0, !PT ;  /* 0x000001c004087812 */ /* 0x000fe200078ec0ff */
[----:B------:R-:W-:Y:S01]  /*0620*/  IMAD.SHL.U32 R6, R2, 0x40, RZ ;  /* 0x0000004002067824 */ /* 0x000fe200078e00ff */
[----:B------:R-:W-:Y:S01]  /*0630*/  LOP3.LUT R3, R3, 0x1c0, RZ, 0xc0, !PT ;  /* 0x000001c003037812 */ /* 0x000fe200078ec0ff */
[----:B------:R-:W-:Y:S01]  /*0640*/  IMAD R13, R10, 0x2000, R7 ;  /* 0x000020000a0d7824 */ /* 0x000fe200078e0207 */
[----:B------:R-:W-:Y:S01]  /*0650*/  LOP3.LUT P0, RZ, R2, 0x2, RZ, 0xc0, !PT ;  /* 0x0000000202ff7812 */ /* 0x000fe2000780c0ff */
[----:B------:R-:W-:Y:S01]  /*0660*/  IMAD.SHL.U32 R2, R161, 0x400, RZ ;  /* 0x00000400a1027824 */ /* 0x000fe200078e00ff */
[----:B------:R-:W-:-:S02]  /*0670*/  LEA.HI.SX32 R251, R251, R0, 0x1e ;  /* 0x00000000fbfb7211 */ /* 0x000fc400078ff2ff */
[----:B------:R-:W-:Y:S02]  /*0680*/  LOP3.LUT R5, R8, 0x30, R0, 0xf8, !PT ;  /* 0x0000003008057812 */ /* 0x000fe400078ef800 */
[----:B------:R-:W-:Y:S02]  /*0690*/  LEA.HI R3, R3, R3, RZ, 0x1d ;  /* 0x0000000303037211 */ /* 0x000fe400078fe8ff */
[----:B------:R-:W-:Y:S01]  /*06a0*/  LOP3.LUT R0, R6, 0xc0, RZ, 0xc0, !PT ;  /* 0x000000c006007812 */ /* 0x000fe200078ec0ff */
[----:B------:R-:W-:Y:S01]  /*06b0*/  IMAD.SHL.U32 R6, R16, 0x8, RZ ;  /* 0x0000000810067824 */ /* 0x000fe200078e00ff */
[----:B------:R-:W-:Y:S02]  /*06c0*/  IADD3 R13, R3, R13, R2 ;  /* 0x0000000d030d7210 */ /* 0x000fe40007ffe002 */
[----:B------:R-:W-:Y:S02]  /*06d0*/  LOP3.LUT R3, R0, 0x8, R20, 0xf8, !PT ;  /* 0x0000000800037812 */ /* 0x000fe400078ef814 */
[----:B------:R-:W-:Y:S01]  /*06e0*/  SHF.R.U32.HI R149, RZ, 0x3, R0 ;  /* 0x00000003ff957819 */ /* 0x000fe20000011600 */
[----:B------:R-:W-:Y:S01]  /*06f0*/  IMAD R0, R161, 0x200, R7 ;  /* 0x00000200a1007824 */ /* 0x000fe200078e0207 */
[----:B------:R-:W-:-:S02]  /*0700*/  SHF.R.S32.HI R4, RZ, 0x3, R11 ;  /* 0x00000003ff047819 */ /* 0x000fc4000001140b */
[----:B------:R-:W-:Y:S01]  /*0710*/  LOP3.LUT R5, R5, 0x8, R20, 0xf8, !PT ;  /* 0x0000000805057812 */ /* 0x000fe200078ef814 */
[----:B------:R-:W-:Y:S01]  /*0720*/  IMAD R12, R12, 0x20, R0 ;  /* 0x000000200c0c7824 */ /* 0x000fe200078e0200 */
[----:B------:R-:W-:Y:S01]  /*0730*/  LOP3.LUT R149, R3, R149, RZ, 0x3c, !PT ;  /* 0x0000009503957212 */ /* 0x000fe200078e3cff */
[----:B------:R-:W-:Y:S01]  /*0740*/  IMAD.SHL.U32 R0, R10, 0x8, RZ ;  /* 0x000000080a007824 */ /* 0x000fe200078e00ff */
[C---:B------:R-:W-:Y:S01]  /*0750*/  R2P PR, R15.reuse, 0x6 ;  /* 0x000000060f007804 */ /* 0x040fe20000000000 */
[C---:B------:R-:W-:Y:S01]  /*0760*/  IMAD R11, R4.reuse, 0x200, R2 ;  /* 0x00000200040b7824 */ /* 0x040fe200078e0202 */
[----:B------:R-:W-:Y:S01]  /*0770*/  SHF.R.U32.HI R2, RZ, 0x3, R8 ;  /* 0x00000003ff027819 */ /* 0x000fe20000011608 */
[----:B------:R-:W-:Y:S01]  /*0780*/  IMAD R17, R4, 0x8, R17 ;  /* 0x0000000804117824 */ /* 0x000fe200078e0211 */
[----:B------:R-:W-:Y:S01]  /*0790*/  LOP3.LUT R7, R0, 0x8, RZ, 0xc0, !PT ;  /* 0x0000000800077812 */ /* 0x000fe200078ec0ff */
[----:B------:R-:W-:Y:S01]  /*07a0*/  IMAD.SHL.U32 R4, R15, 0x40, RZ ;  /* 0x000000400f047824 */ /* 0x000fe200078e00ff */
[----:B------:R-:W-:Y:S01]  /*07b0*/  SHF.R.S32.HI R0, RZ, 0x1, R9 ;  /* 0x00000001ff007819 */ /* 0x000fe20000011409 */
[----:B------:R-:W-:Y:S01]  /*07c0*/  IMAD.SHL.U32 R9, R16, 0x10, RZ ;  /* 0x0000001010097824 */ /* 0x000fe200078e00ff */
[----:B------:R-:W-:Y:S01]  /*07d0*/  LOP3.LUT R3, R5, R2, RZ, 0x3c, !PT ;  /* 0x0000000205037212 */ /* 0x000fe200078e3cff */
[----:B------:R-:W-:Y:S01]  /*07e0*/  IMAD.SHL.U32 R2, R14, 0x40, RZ ;  /* 0x000000400e027824 */ /* 0x000fe200078e00ff */
[C---:B------:R-:W-:Y:S01]  /*07f0*/  LOP3.LUT P3, RZ, R0.reuse, 0x2, RZ, 0xc0, !PT ;  /* 0x0000000200ff7812 */ /* 0x040fe2000786c0ff */
[----:B------:R-:W-:Y:S01]  /*0800*/  IMAD.SHL.U32 R0, R0, 0x40, RZ ;  /* 0x0000004000007824 */ /* 0x000fe200078e00ff */
[----:B------:R-:W-:Y:S01]  /*0810*/  LOP3.LUT R4, R4, 0x1c0, RZ, 0xc0, !PT ;  /* 0x000001c004047812 */ /* 0x000fe200078ec0ff */
[----:B------:R-:W-:Y:S01]  /*0820*/  IMAD.U32 R149, R18, 0x20, R149 ;  /* 0x0000002012957824 */ /* 0x000fe200078e0095 */
[----:B------:R-:W-:Y:S01]  /*0830*/  LOP3.LUT R2, R2, 0xc0, RZ, 0xc0, !PT ;  /* 0x000000c002027812 */ /* 0x000fe200078ec0ff */
[----:B------:R-:W-:Y:S01]  /*0840*/  IMAD R3, R16, 0x200, R3 ;  /* 0x0000020010037824 */ /* 0x000fe200078e0203 */
[----:B------:R-:W-:-:S02]  /*0850*/  LOP3.LUT R0, R0, 0xc0, RZ, 0xc0, !PT ;  /* 0x000000c000007812 */ /* 0x000fc400078ec0ff */
[----:B------:R-:W-:Y:S02]  /*0860*/  LOP3.LUT R6, R6, 0x8, RZ, 0xc0, !PT ;  /* 0x0000000806067812 */ /* 0x000fe400078ec0ff */
[----:B------:R-:W-:Y:S02]  /*0870*/  SHF.R.U32.HI R151, RZ, 0x3, R4 ;  /* 0x00000003ff977819 */ /* 0x000fe40000011604 */
[----:B------:R-:W-:Y:S02]  /*0880*/  SHF.R.U32.HI R5, RZ, 0x3, R2 ;  /* 0x00000003ff057819 */ /* 0x000fe40000011602 */
[----:B------:R-:W-:Y:S02]  /*0890*/  SHF.R.U32.HI R8, RZ, 0x3, R0 ;  /* 0x00000003ff087819 */ /* 0x000fe40000011600 */
[----:B------:R-:W-:Y:S02]  /*08a0*/  LOP3.LUT R9, R7, 0x10, R9, 0xf8, !PT ;  /* 0x0000001007097812 */ /* 0x000fe400078ef809 */
[--C-:B------:R-:W-:Y:S01]  /*08b0*/  LOP3.LUT R151, R151, R4, R6.reuse, 0x1e, !PT ;  /* 0x0000000497977212 */ /* 0x100fe200078e1e06 */
[----:B------:R-:W-:Y:S01]  /*08c0*/  IMAD.U32 R4, RZ, RZ, UR5 ;  /* 0x00000005ff047e24 */ /* 0x000fe2000f8e00ff */
[----:B------:R-:W-:Y:S01]  /*08d0*/  LOP3.LUT R6, R5, R2, R6, 0x1e, !PT ;  /* 0x0000000205067212 */ /* 0x000fe200078e1e06 */
[----:B------:R-:W-:Y:S01]  /*08e0*/  USHF.R.S32.HI UR5, URZ, 0x1f, UR48 ;  /* 0x0000001f3f057899 */ /* 0x000fe20008011430 */
[----:B------:R-:W-:Y:S01]  /*08f0*/  LOP3.LUT R8, R8, R0, R7, 0x1e, !PT ;  /* 0x0000000008087212 */ /* 0x000fe200078e1e07 */
[----:B------:R-:W-:Y:S01]  /*0900*/  IMAD.SHL.U32 R0, R17, 0x20, RZ ;  /* 0x0000002011007824 */ /* 0x000fe200078e00ff */
[----:B------:R-:W-:Y:S01]  /*0910*/  LOP3.LUT R2, R5, R9, R2, 0x1e, !PT ;  /* 0x0000000905027212 */ /* 0x000fe200078e1e02 */
[----:B------:R-:W-:Y:S01]  /*0920*/  IMAD.IADD R151, R11, 0x1, R151 ;  /* 0x000000010b977824 */ /* 0x000fe200078e0297 */
[----:B------:R-:W-:Y:S01]  /*0930*/  LEA R210, R13, UR4, 0x1 ;  /* 0x000000040dd27c11 */ /* 0x000fe2000f8e08ff */
[----:B------:R-:W-:Y:S01]  /*0940*/  IMAD R161, R161, 0x200, R0 ;  /* 0x00000200a1a17824 */ /* 0x000fe200078e0200 */
[----:B------:R-:W-:Y:S01]  /*0950*/  SEL R204, R204, 0x10, !P6 ;  /* 0x00000010cccc7807 */ /* 0x000fe20007000000 */
[----:B------:R-:W-:Y:S01]  /*0960*/  IMAD.IADD R156, R0, 0x1, R2 ;  /* 0x00000001009c7824 */ /* 0x000fe200078e0202 */
[----:B------:R-:W-:Y:S01]  /*0970*/  SEL R206, R155, 0xffffffe0, !P5 ;  /* 0xffffffe09bce7807 */ /* 0x000fe20006800000 */
[----:B------:R-:W-:Y:S01]  /*0980*/  IMAD.U32 R0, RZ, RZ, UR6 ;  /* 0x00000006ff007e24 */ /* 0x000fe2000f8e00ff */
[----:B------:R-:W-:Y:S01]  /*0990*/  USHF.R.S32.HI UR6, URZ, 0x1f, UR57 ;  /* 0x0000001f3f067899 */ /* 0x000fe20008011439 */
[----:B------:R-:W-:Y:S01]  /*09a0*/  IMAD.IADD R8, R8, 0x1, R12 ;  /* 0x0000000108087824 */ /* 0x000fe200078e020c */
[----:B------:R-:W-:Y:S01]  /*09b0*/  SEL R152, R152, 0xffffffc0, !P2 ;  /* 0xffffffc098987807 */ /* 0x000fe20005000000 */
[----:B------:R-:W-:Y:S01]  /*09c0*/  IMAD.U32 R2, RZ, RZ, UR5 ;  /* 0x00000005ff027e24 */ /* 0x000fe2000f8e00ff */
[----:B------:R-:W-:Y:S01]  /*09d0*/  UIADD3 UR5, UR4, 0x8000, URZ ;  /* 0x0000800004057890 */ /* 0x000fe2000fffe03f */
[----:B------:R-:W-:Y:S01]  /*09e0*/  VIADD R205, R210, 0x40 ;  /* 0x00000040d2cd7836 */ /* 0x000fe20000000000 */
[----:B------:R-:W-:Y:S01]  /*09f0*/  LOP3.LUT R250, R250, 0x6, RZ, 0xc0, !PT ;  /* 0x00000006fafa7812 */ /* 0x000fe200078ec0ff */
[----:B------:R-:W-:Y:S01]  /*0a00*/  IMAD.U32 R0, RZ, RZ, UR6 ;  /* 0x00000006ff007e24 */ /* 0x000fe2000f8e00ff */
[----:B------:R-:W-:Y:S01]  /*0a10*/  UIADD3 UR6, UR4, 0x6000, URZ ;  /* 0x0000600004067890 */ /* 0x000fe2000fffe03f */
[C---:B------:R-:W-:Y:S01]  /*0a20*/  @P4 VIADD R205, R210.reuse, 0xffffffc0 ;  /* 0xffffffc0d2cd4836 */ /* 0x040fe20000000000 */
[----:B------:R-:W-:Y:S01]  /*0a30*/  LEA R151, R151, UR5, 0x1 ;  /* 0x0000000597977c11 */ /* 0x000fe2000f8e08ff */
[----:B------:R-:W-:Y:S01]  /*0a40*/  IMAD.IADD R209, R210, 0x1, R204 ;  /* 0x00000001d2d17824 */ /* 0x000fe200078e02cc */
[----:B------:R-:W-:Y:S01]  /*0a50*/  SEL R150, R155, 0xffffffe0, !P0 ;  /* 0xffffffe09b967807 */ /* 0x000fe20004000000 */
[----:B------:R-:W-:Y:S01]  /*0a60*/  IMAD.IADD R204, R204, 0x1, R205 ;  /* 0x00000001cccc7824 */ /* 0x000fe200078e02cd */
[----:B------:R-:W-:Y:S01]  /*0a70*/  LEA R252, R8, UR6, 0x1 ;  /* 0x0000000608fc7c11 */ /* 0x000fe2000f8e08ff */
[----:B------:R-:W-:Y:S01]  /*0a80*/  VIADD R157, R151, 0x20 ;  /* 0x00000020979d7836 */ /* 0x000fe20000000000 */
[----:B------:R-:W-:Y:S01]  /*0a90*/  LEA R149, R149, UR4, 0x1 ;  /* 0x0000000495957c11 */ /* 0x000fe2000f8e08ff */
[----:B------:R-:W-:Y:S01]  /*0aa0*/  @P1 VIADD R157, R151, 0xffffffe0 ;  /* 0xffffffe0979d1836 */ /* 0x000fe20000000000 */
[----:B------:R-:W-:Y:S01]  /*0ab0*/  LOP3.LUT P0, RZ, R14, 0x2, RZ, 0xc0, !PT ;  /* 0x000000020eff7812 */ /* 0x000fe2000780c0ff */
[C---:B------:R-:W-:Y:S01]  /*0ac0*/  VIADD R0, R252.reuse, 0x20 ;  /* 0x00000020fc007836 */ /* 0x040fe20000000000 */
[----:B------:R-:W-:Y:S01]  /*0ad0*/  LEA R2, R3, UR4, 0x1 ;  /* 0x0000000403027c11 */ /* 0x000fe2000f8e08ff */
[----:B------:R-:W-:Y:S01]  /*0ae0*/  @P3 VIADD R0, R252, 0xffffffe0 ;  /* 0xffffffe0fc003836 */ /* 0x000fe20000000000 */
[----:B------:R-:W-:Y:S01]  /*0af0*/  SEL R155, R155, 0xffffffe0, !P0 ;  /* 0xffffffe09b9b7807 */ /* 0x000fe20004000000 */
[----:B------:R-:W-:-:S02]  /*0b00*/  IMAD.IADD R211, R210, 0x1, R206 ;  /* 0x00000001d2d37824 */ /* 0x000fc400078e02ce */
[----:B------:R-:W-:Y:S01]  /*0b10*/  IMAD.IADD R208, R209, 0x1, R206 ;  /* 0x00000001d1d07824 */ /* 0x000fe200078e02ce */
[----:B------:R1:W-:Y:S01]  /*0b20*/  STL [R1], R0 ;  /* 0x0000000001007387 */ /* 0x0003e20000100800 */
[----:B------:R-:W-:Y:S02]  /*0b30*/  IMAD.IADD R207, R206, 0x1, R205 ;  /* 0x00000001cecf7824 */ /* 0x000fe400078e02cd */
[----:B------:R-:W-:Y:S02]  /*0b40*/  IMAD.IADD R153, R151, 0x1, R152 ;  /* 0x0000000197997824 */ /* 0x000fe400078e0298 */
[----:B------:R-:W-:Y:S02]  /*0b50*/  IMAD R250, R10, 0x40, R250 ;  /* 0x000000400afa7824 */ /* 0x000fe400078e02fa */
[----:B------:R-:W-:Y:S02]  /*0b60*/  IMAD.IADD R161, R161, 0x1, R6 ;  /* 0x00000001a1a17824 */ /* 0x000fe400078e0206 */
[----:B------:R-:W-:-:S02]  /*0b70*/  IMAD.IADD R150, R150, 0x1, R149 ;  /* 0x0000000196967824 */ /* 0x000fc400078e0295 */
[----:B------:R-:W-:Y:S02]  /*0b80*/  IMAD.IADD R206, R206, 0x1, R204 ;  /* 0x00000001cece7824 */ /* 0x000fe400078e02cc */
[----:B------:R-:W-:Y:S02]  /*0b90*/  IMAD.IADD R152, R152, 0x1, R157 ;  /* 0x0000000198987824 */ /* 0x000fe400078e029d */
[C---:B------:R-:W-:Y:S02]  /*0ba0*/  VIADD R160, R157.reuse, 0x2000 ;  /* 0x000020009da07836 */ /* 0x040fe40000000000 */
[C---:B------:R-:W-:Y:S02]  /*0bb0*/  VIADD R159, R157.reuse, 0x4000 ;  /* 0x000040009d9f7836 */ /* 0x040fe40000000000 */
[----:B------:R-:W-:-:S07]  /*0bc0*/  VIADD R158, R157, 0x6000 ;  /* 0x000060009d9e7836 */ /* 0x000fce0000000000 */
.L_x_44:
[----:B------:R-:W-:Y:S01]  /*0bd0*/  ULDC.64 UR10, c[0x0][0x308] ;  /* 0x0000c200000a7ab9 */ /* 0x000fe20000000a00 */
[----:B------:R-:W-:Y:S01]  /*0be0*/  ULDC.64 UR6, c[0x0][0x300] ;  /* 0x0000c00000067ab9 */ /* 0x000fe20000000a00 */
[----:B------:R-:W-:Y:S02]  /*0bf0*/  UISETP.NE.U32.AND UP3, UPT, UR10, URZ, UPT ;  /* 0x0000003f0a00728c */ /* 0x000fe4000bf65070 */
[----:B------:R-:W-:Y:S02]  /*0c00*/  UISETP.NE.U32.AND UP4, UPT, UR6, URZ, UPT ;  /* 0x0000003f0600728c */ /* 0x000fe4000bf85070 */
[----:B------:R-:W-:Y:S02]  /*0c10*/  UISETP.NE.AND.EX UP3, UPT, UR11, URZ, UPT, UP3 ;  /* 0x0000003f0b00728c */ /* 0x000fe4000bf65330 */
[----:B------:R-:W-:Y:S02]  /*0c20*/  UISETP.NE.AND.EX UP4, UPT, UR7, URZ, UPT, UP4 ;  /* 0x0000003f0700728c */ /* 0x000fe4000bf85340 */
[----:B------:R-:W-:-:S02]  /*0c30*/  USHF.R.S32.HI UR58, URZ, 0x1f, UR48 ;  /* 0x0000001f3f3a7899 */ /* 0x000fc40008011430 */
[----:B------:R-:W-:Y:S01]  /*0c40*/  USHF.L.U32 UR18, UR48, 0x2, URZ ;  /* 0x0000000230127899 */ /* 0x000fe2000800063f */
[----:B------:R-:W-:Y:S01]  /*0c50*/  PLOP3.LUT P0, PT, PT, PT, UP3, 0x80, 0x0 ;  /* 0x000000000000781c */ /* 0x000fe20003f0f038 */
[----:B------:R-:W-:Y:S01]  /*0c60*/  USHF.L.U64.HI UR5, UR48, 0x2, UR58 ;  /* 0x0000000230057899 */ /* 0x000fe2000801023a */
[----:B------:R-:W-:Y:S01]  /*0c70*/  PLOP3.LUT P1, PT, PT, PT, UP4, 0x80, 0x0 ;  /* 0x000000000000781c */ /* 0x000fe20003f2f048 */
[----:B------:R-:W-:Y:S01]  /*0c80*/  ULDC.64 UR14, c[0x0][0x2f0] ;  /* 0x0000bc00000e7ab9 */ /* 0x000fe20000000a00 */
[----:B------:R-:W-:Y:S02]  /*0c90*/  @UP3 UIADD3 UR10, UP0, UR18, UR10, URZ ;  /* 0x0000000a120a3290 */ /* 0x000fe4000ff1e03f */
[----:B------:R-:W-:Y:S02]  /*0ca0*/  @UP4 UIADD3 UR12, UP1, UR18, UR6, URZ ;  /* 0x00000006120c4290 */ /* 0x000fe4000ff3e03f */
[----:B------:R-:W-:Y:S02]  /*0cb0*/  UIADD3 UR17, UP2, UR18, UR14, URZ ;  /* 0x0000000e12117290 */ /* 0x000fe4000ff5e03f */
[----:B------:R-:W-:Y:S01]  /*0cc0*/  @UP3 UIADD3.X UR11, UR5, UR11, URZ, UP0, !UPT ;  /* 0x0000000b050b3290 */ /* 0x000fe200087fe43f */
[----:B--23--:R-:W-:Y:S01]  /*0cd0*/  IMAD.U32 R4, RZ, RZ, UR10 ;  /* 0x0000000aff047e24 */ /* 0x00cfe2000f8e00ff */
[----:B------:R-:W-:Y:S01]  /*0ce0*/  UISETP.NE.U32.AND UP0, UPT, UR14, URZ, UPT ;  /* 0x0000003f0e00728c */ /* 0x000fe2000bf05070 */
[----:B------:R-:W-:Y:S01]  /*0cf0*/  IMAD.U32 R6, RZ, RZ, UR12 ;  /* 0x0000000cff067e24 */ /* 0x000fe2000f8e00ff */
[----:B------:R-:W-:-:S02]  /*0d00*/  @UP4 UIADD3.X UR13, UR5, UR7, URZ, UP1, !UPT ;  /* 0x00000007050d4290 */ /* 0x000fc40008ffe43f */
[----:B------:R-:W-:Y:S01]  /*0d10*/  UIADD3.X UR14, UR5, UR15, URZ, UP2, !UPT ;  /* 0x0000000f050e7290 */ /* 0x000fe200097fe43f */
[----:B------:R-:W-:Y:S01]  /*0d20*/  IMAD.U32 R5, RZ, RZ, UR11 ;  /* 0x0000000bff057e24 */ /* 0x000fe2000f8e00ff */
[----:B------:R-:W-:Y:S01]  /*0d30*/  UISETP.NE.AND.EX UP2, UPT, UR15, URZ, UPT, UP0 ;  /* 0x0000003f0f00728c */ /* 0x000fe2000bf45300 */
[----:B------:R-:W-:Y:S02]  /*0d40*/  ULDC.64 UR6, c[0x0][0x2f8] ;  /* 0x0000be0000067ab9 */ /* 0x000fe40000000a00 */
[----:B------:R-:W-:Y:S01]  /*0d50*/  ULDC.U8 UR15, c[0x0][0x3c2] ;  /* 0x0000f080000f7ab9 */ /* 0x000fe20000000000 */
[----:B------:R-:W-:Y:S01]  /*0d60*/  IMAD.U32 R7, RZ, RZ, UR13 ;  /* 0x0000000dff077e24 */ /* 0x000fe2000f8e00ff */
[----:B------:R-:W-:Y:S01]  /*0d70*/  UISETP.NE.AND UP1, UPT, UR15, URZ, UPT ;  /* 0x0000003f0f00728c */ /* 0x000fe2000bf25270 */
[----:B------:R-:W-:Y:S01]  /*0d80*/  PLOP3.LUT P3, PT, PT, PT, UP2, 0x80, 0x0 ;  /* 0x000000000000781c */ /* 0x000fe20003f6f028 */
[----:B------:R-:W-:Y:S02]  /*0d90*/  UISETP.EQ.U32.AND UP4, UPT, UR6, URZ, UPT ;  /* 0x0000003f0600728c */ /* 0x000fe4000bf82070 */
[----:B-1----:R-:W2:Y:S02]  /*0da0*/  @P1 LDG.E R8, desc[UR8][R6.64] ;  /* 0x0000000806081981 */ /* 0x002ea4000c1e1900 */
[----:B------:R-:W-:-:S02]  /*0db0*/  UISETP.EQ.OR.EX UP4, UPT, UR7, URZ, !UP1, UP4 ;  /* 0x0000003f0700728c */ /* 0x000fc4000cf82740 */
[----:B------:R-:W-:-:S04]  /*0dc0*/  UIADD3 UR10, UP0, UR18, UR6, URZ ;  /* 0x00000006120a7290 */ /* 0x000fc8000ff1e03f */
[----:B------:R-:W-:Y:S01]  /*0dd0*/  PLOP3.LUT P2, PT, PT, PT, UP4, 0x80, 0x0 ;  /* 0x000000000000781c */ /* 0x000fe20003f4f048 */
[----:B------:R-:W-:Y:S01]  /*0de0*/  UIADD3.X UR5, UR5, UR7, URZ, UP0, !UPT ;  /* 0x0000000705057290 */ /* 0x000fe200087fe43f */
[----:B----4-:R3:W4:Y:S02]  /*0df0*/  @P0 LDG.E R6, desc[UR8][R4.64] ;  /* 0x0000000804060981 */ /* 0x010724000c1e1900 */
[----:B---3--:R-:W-:Y:S02]  /*0e00*/  IMAD.U32 R4, RZ, RZ, UR17 ;  /* 0x00000011ff047e24 */ /* 0x008fe4000f8e00ff */
[----:B------:R-:W-:-:S05]  /*0e10*/  IMAD.U32 R5, RZ, RZ, UR14 ;  /* 0x0000000eff057e24 */ /* 0x000fca000f8e00ff */
[----:B------:R-:W3:Y:S04]  /*0e20*/  @P3 LDG.E R7, desc[UR8][R4.64] ;  /* 0x0000000804073981 */ /* 0x000ee8000c1e1900 */
[----:B-1---5:R1:W5:Y:S02]  /*0e30*/  @P3 LDG.E R0, desc[UR8][R4.64+0x4] ;  /* 0x0000040804003981 */ /* 0x022364000c1e1900 */
[----:B-1----:R-:W-:Y:S01]  /*0e40*/  IMAD.U32 R4, RZ, RZ, UR10 ;  /* 0x0000000aff047e24 */ /* 0x002fe2000f8e00ff */
[----:B------:R-:W-:Y:S01]  /*0e50*/  UMOV UR35, URZ ;  /* 0x0000003f00237c82 */ /* 0x000fe20008000000 */
[----:B------:R-:W-:Y:S01]  /*0e60*/  IMAD.U32 R5, RZ, RZ, UR5 ;  /* 0x00000005ff057e24 */ /* 0x000fe2000f8e00ff */
[----:B------:R-:W-:-:S04]  /*0e70*/  @!UP3 ULDC.64 UR10, c[0x0][0x318] ;  /* 0x0000c600000abab9 */ /* 0x000fc80000000a00 */
[----:B------:R-:W5:Y:S01]  /*0e80*/  @!P2 LDG.E R3, desc[UR8][R4.64] ;  /* 0x000000080403a981 */ /* 0x000f62000c1e1900 */
[----:B------:R-:W-:Y:S01]  /*0e90*/  @!UP3 UISETP.NE.U32.AND UP0, UPT, UR10, URZ, UPT ;  /* 0x0000003f0a00b28c */ /* 0x000fe2000bf05070 */
[----:B------:R-:W-:Y:S01]  /*0ea0*/  UMOV UR5, 0xffffffff ;  /* 0xffffffff00057882 */ /* 0x000fe20000000000 */
[----:B------:R-:W-:Y:S02]  /*0eb0*/  UMOV UR37, 0xffffffff ;  /* 0xffffffff00257882 */ /* 0x000fe40000000000 */
[----:B------:R-:W-:Y:S02]  /*0ec0*/  @!UP3 UISETP.NE.AND.EX UP0, UPT, UR11, URZ, UPT, UP0 ;  /* 0x0000003f0b00b28c */ /* 0x000fe4000bf05300 */
[----:B------:R-:W-:Y:S01]  /*0ed0*/  USHF.L.U32 UR34, UR16, 0x7, URZ ;  /* 0x0000000710227899 */ /* 0x000fe2000800063f */
[----:B--2---:R-:W-:Y:S02]  /*0ee0*/  @P1 R2UR UR35, R8 ;  /* 0x00000000082312ca */ /* 0x004fe400000e0000 */
[----:B----4-:R-:W-:-:S02]  /*0ef0*/  @P0 R2UR UR12, R6 ;  /* 0x00000000060c02ca */ /* 0x010fc400000e0000 */
[----:B------:R-:W-:Y:S01]  /*0f00*/  ISETP.NE.U32.AND P0, PT, RZ, UR6, PT ;  /* 0x00000006ff007c0c */ /* 0x000fe2000bf05070 */
[----:B------:R-:W-:Y:S02]  /*0f10*/  @!UP3 ULDC UR6, c[0x0][0x2cc] ;  /* 0x0000b3000006bab9 */ /* 0x000fe40000000800 */
[----:B------:R-:W-:Y:S01]  /*0f20*/  @!UP3 USEL UR10, UR6, URZ, UP0 ;  /* 0x0000003f060ab287 */ /* 0x000fe20008000000 */
[----:B------:R-:W-:Y:S02]  /*0f30*/  ISETP.NE.AND.EX P0, PT, RZ, UR7, PT, P0 ;  /* 0x00000007ff007c0c */ /* 0x000fe4000bf05300 */
[----:B------:R-:W-:-:S05]  /*0f40*/  ULDC UR6, c[0x0][0x2c8] ;  /* 0x0000b20000067ab9 */ /* 0x000fca0000000800 */
[----:B------:R-:W-:Y:S01]  /*0f50*/  @UP3 UIADD3 UR7, UR12, -UR35, URZ ;  /* 0x800000230c073290 */ /* 0x000fe2000fffe03f */
[----:B---3--:R-:W-:Y:S02]  /*0f60*/  @P3 R2UR UR5, R7 ;  /* 0x00000000070532ca */ /* 0x008fe400000e0000 */
[----:B-----5:R-:W-:Y:S02]  /*0f70*/  @P3 R2UR UR11, R0 ;  /* 0x00000000000b32ca */ /* 0x020fe400000e0000 */
[----:B------:R-:W-:Y:S01]  /*0f80*/  @!P2 R2UR UR37, R3 ;  /* 0x000000000325a2ca */ /* 0x000fe200000e0000 */
[----:B------:R-:W-:-:S14]  /*0f90*/  @!P0 BRA `(.L_x_0) ;  /* 0x0000000000188947 */ /* 0x000fdc0003800000 */
[----:B------:R-:W-:-:S13]  /*0fa0*/  PLOP3.LUT P0, PT, PT, PT, UP1, 0x80, 0x0 ;  /* 0x000000000000781c */ /* 0x000fda0003f0f018 */
[----:B------:R-:W2:Y:S04]  /*0fb0*/  @P0 LDG.E R0, desc[UR8][R4.64+0x4] ;  /* 0x0000040804000981 */ /* 0x000ea8000c1e1900 */
[----:B------:R-:W3:Y:S01]  /*0fc0*/  @!P0 LDG.E R4, desc[UR8][R4.64] ;  /* 0x0000000804048981 */ /* 0x000ee2000c1e1900 */
[----:B--2---:R-:W-:-:S13]  /*0fd0*/  @P0 R2UR UR6, R0 ;  /* 0x00000000000602ca */ /* 0x004fda00000e0000 */
[----:B------:R-:W-:-:S07]  /*0fe0*/  @UP1 UIADD3 UR6, UR6, -UR37, URZ ;  /* 0x8000002506061290 */ /* 0x000fce000fffe03f */
[----:B---3--:R-:W-:-:S15]  /*0ff0*/  @!P0 R2UR UR6, R4 ;  /* 0x00000000040682ca */ /* 0x008fde00000e0000 */
.L_x_0:
[----:B------:R-:W-:Y:S02]  /*1000*/  @!UP3 UIADD3 UR7, UR10, UR6, -UR35 ;  /* 0x000000060a07b290 */ /* 0x000fe4000fffe823 */
[----:B------:R-:W-:Y:S02]  /*1010*/  @UP2 UIADD3 UR36, UR11, -UR5, URZ ;  /* 0x800000050b242290 */ /* 0x000fe4000fffe03f */
[----:B------:R-:W-:-:S05]  /*1020*/  UISETP.GT.AND UP0, UPT, UR7, UR34, UPT ;  /* 0x000000220700728c */ /* 0x000fca000bf04270 */
[----:B------:R-:W-:Y:S01]  /*1030*/  @!UP2 ULDC UR36, c[0x0][0x2c4] ;  /* 0x0000b1000024aab9 */ /* 0x000fe20000000800 */
[----:B------:R-:W-:-:S13]  /*1040*/  PLOP3.LUT P0, PT, PT, PT, UP0, 0x80, 0x0 ;  /* 0x000000000000781c */ /* 0x000fda0003f0f008 */
[----:B------:R-:W-:Y:S05]  /*1050*/  @!P0 BRA `(.L_x_1) ;  /* 0x0000007000c08947 */ /* 0x000fea0003800000 */
[----:B------:R-:W1:Y:S01]  /*1060*/  LDC R7, c[0x0][0x278] ;  /* 0x00009e00ff077b82 */ /* 0x000e620000000800 */
[----:B------:R-:W-:Y:S01]  /*1070*/  UISETP.NE.AND UP1, UPT, UR5, -0x1, UPT ;  /* 0xffffffff0500788c */ /* 0x000fe2000bf25270 */
[----:B------:R-:W-:Y:S01]  /*1080*/  IABS R3, UR57 ;  /* 0x0000003900037c13 */ /* 0x000fe20008000000 */
[----:B------:R-:W-:Y:S01]  /*1090*/  ULDC.64 UR10, c[0x0][0x228] ;  /* 0x00008a00000a7ab9 */ /* 0x000fe20000000a00 */
[----:B------:R-:W-:Y:S01]  /*10a0*/  ULDC.64 UR12, c[0x0][0x488] ;  /* 0x00012200000c7ab9 */ /* 0x000fe20000000a00 */
[----:B------:R-:W-:Y:S02]  /*10b0*/  UIMAD.WIDE.U32 UR18, UR48, UR10, URZ ;  /* 0x0000000a301272a5 */ /* 0x000fe4000f8e003f */
[----:B------:R-:W-:Y:S01]  /*10c0*/  UIMAD UR10, UR58, UR10, URZ ;  /* 0x0000000a3a0a72a4 */ /* 0x000fe2000f8e023f */
[----:B------:R-:W2:Y:S01]  /*10d0*/  S2UR UR6, SR_CTAID.X ;  /* 0x00000000000679c3 */ /* 0x000ea20000002500 */
[----:B------:R-:W-:Y:S02]  /*10e0*/  UISETP.NE.AND UP0, UPT, UR37, -0x1, UPT ;  /* 0xffffffff2500788c */ /* 0x000fe4000bf05270 */
[----:B------:R-:W-:-:S02]  /*10f0*/  UIMAD UR29, UR48, UR11, UR10 ;  /* 0x0000000b301d72a4 */ /* 0x000fc4000f8e020a */
[----:B------:R-:W-:Y:S01]  /*1100*/  USHF.L.U32 UR14, UR48, 0x7, URZ ;  /* 0x00000007300e7899 */ /* 0x000fe2000800063f */
[----:B------:R-:W-:Y:S01]  /*1110*/  @!UP1 ULDC.64 UR10, c[0x0][0x418] ;  /* 0x00010600000a9ab9 */ /* 0x000fe20000000a00 */
[----:B------:R-:W-:Y:S02]  /*1120*/  ULDC.64 UR30, c[0x0][0x240] ;  /* 0x00009000001e7ab9 */ /* 0x000fe40000000a00 */
[----:B------:R-:W-:Y:S01]  /*1130*/  USEL UR32, UR14, URZ, UP2 ;  /* 0x0000003f0e207287 */ /* 0x000fe20009000000 */
[----:B------:R-:W-:Y:S01]  /*1140*/  ULDC UR59, c[0x0][0x2d4] ;  /* 0x0000b500003b7ab9 */ /* 0x000fe20000000800 */
[----:B------:R-:W-:Y:S01]  /*1150*/  ULDC UR24, c[0x0][0x2dc] ;  /* 0x0000b70000187ab9 */ /* 0x000fe20000000800 */
[----:B------:R-:W-:Y:S01]  /*1160*/  ULDC UR61, c[0x0][0x270] ;  /* 0x00009c00003d7ab9 */ /* 0x000fe20000000800 */
[----:B------:R-:W-:Y:S01]  /*1170*/  UIMAD.WIDE.U32 UR14, UR5, UR30, URZ ;  /* 0x0000001e050e72a5 */ /* 0x000fe2000f8e003f */
[----:B-1----:R-:W-:Y:S01]  /*1180*/  IABS R6, R7 ;  /* 0x0000000700067213 */ /* 0x002fe20000000000 */
[----:B------:R-:W-:Y:S01]  /*1190*/  @!UP1 UIMAD.WIDE.U32 UR40, UR48, UR10, URZ ;  /* 0x0000000a302892a5 */ /* 0x000fe2000f8e003f */
[----:B------:R-:W-:Y:S01]  /*11a0*/  ISETP.NE.AND P3, PT, R7, RZ, PT ;  /* 0x000000ff0700720c */ /* 0x000fe20003f65270 */
[----:B------:R-:W-:Y:S01]  /*11b0*/  USHF.R.S32.HI UR44, URZ, 0x1f, UR59 ;  /* 0x0000001f3f2c7899 */ /* 0x000fe2000801143b */
[----:B------:R-:W1:Y:S01]  /*11c0*/  I2F.RP R4, R6 ;  /* 0x0000000600047306 */ /* 0x000e620000209400 */
[----:B------:R-:W-:-:S02]  /*11d0*/  UIMAD UR49, UR57, UR24, URZ ;  /* 0x00000018393172a4 */ /* 0x000fc4000f8e023f */
[----:B------:R-:W-:Y:S02]  /*11e0*/  USEL UR56, UR18, UR14, !UP1 ;  /* 0x0000000e12387287 */ /* 0x000fe4000c800000 */
[----:B--2---:R-:W-:Y:S02]  /*11f0*/  UIMAD.WIDE.U32 UR26, UR6, UR12, URZ ;  /* 0x0000000c061a72a5 */ /* 0x004fe4000f8e003f */
[----:B------:R-:W-:Y:S02]  /*1200*/  UIADD3 UR50, UR19, UR29, URZ ;  /* 0x0000001d13327290 */ /* 0x000fe4000fffe03f */
[----:B------:R-:W-:Y:S02]  /*1210*/  UIMAD UR39, UR6, UR13, UR27 ;  /* 0x0000000d062772a4 */ /* 0x000fe4000f8e021b */
[----:B------:R-:W-:Y:S01]  /*1220*/  @!UP1 UIMAD UR6, UR58, UR10, URZ ;  /* 0x0000000a3a0692a4 */ /* 0x000fe2000f8e023f */
[----:B------:R-:W-:Y:S01]  /*1230*/  @UP1 ULDC.64 UR12, c[0x0][0x420] ;  /* 0x00010800000c1ab9 */ /* 0x000fe20000000a00 */
[----:B------:R-:W-:Y:S01]  /*1240*/  UIADD3 UR17, UR36, 0x7f, URZ ;  /* 0x0000007f24117890 */ /* 0x000fe2000fffe03f */
[----:B-1----:R-:W1:Y:S01]  /*1250*/  MUFU.RCP R4, R4 ;  /* 0x0000000400047308 */ /* 0x002e620000001000 */
[----:B------:R-:W-:-:S02]  /*1260*/  @!UP1 UIMAD UR33, UR48, UR11, UR6 ;  /* 0x0000000b302192a4 */ /* 0x000fc4000f8e0206 */
[----:B------:R-:W-:Y:S02]  /*1270*/  @UP0 UIADD3 UR6, UR35, UR37, URZ ;  /* 0x0000002523060290 */ /* 0x000fe4000fffe03f */
[----:B------:R-:W-:Y:S02]  /*1280*/  UIMAD.WIDE UR10, UR24, UR61, URZ ;  /* 0x0000003d180a72a5 */ /* 0x000fe4000f8e023f */
[----:B------:R-:W-:Y:S01]  /*1290*/  @UP1 UIMAD.WIDE.U32 UR42, UR5, UR12, URZ ;  /* 0x0000000c052a12a5 */ /* 0x000fe2000f8e003f */
[----:B------:R-:W-:Y:S01]  /*12a0*/  @UP0 ULDC.64 UR24, c[0x0][0x248] ;  /* 0x0000920000180ab9 */ /* 0x000fe20000000a00 */
[----:B------:R-:W-:Y:S02]  /*12b0*/  USHF.R.S32.HI UR21, URZ, 0x1f, UR17 ;  /* 0x0000001f3f157899 */ /* 0x000fe40008011411 */
[----:B------:R-:W-:Y:S02]  /*12c0*/  @UP0 UIMAD.WIDE.U32 UR18, UR6, UR24, URZ ;  /* 0x00000018061202a5 */ /* 0x000fe4000f8e003f */
[----:B------:R-:W-:-:S02]  /*12d0*/  @UP0 UIMAD UR29, UR6, UR25, URZ ;  /* 0x00000019061d02a4 */ /* 0x000fc4000f8e023f */
[----:B------:R-:W-:Y:S01]  /*12e0*/  UIMAD UR6, UR44, UR48, URZ ;  /* 0x000000302c0672a4 */ /* 0x000fe2000f8e023f */
[----:B-1----:R-:W-:Y:S01]  /*12f0*/  VIADD R4, R4, 0xffffffe ;  /* 0x0ffffffe04047836 */ /* 0x002fe20000000000 */
[----:B------:R-:W-:Y:S02]  /*1300*/  @UP1 UIMAD UR51, UR5, UR13, UR43 ;  /* 0x0000000d053312a4 */ /* 0x000fe4000f8e022b */
[----:B------:R-:W-:Y:S01]  /*1310*/  UIMAD.WIDE.U32 UR12, UR48, UR59, URZ ;  /* 0x0000003b300c72a5 */ /* 0x000fe2000f8e003f */
[----:B------:R-:W1:Y:S01]  /*1320*/  F2I.FTZ.U32.TRUNC.NTZ R5, R4 ;  /* 0x0000000400057305 */ /* 0x000e62000021f000 */
[----:B------:R-:W-:Y:S02]  /*1330*/  UIMAD UR6, UR58, UR59, UR6 ;  /* 0x0000003b3a0672a4 */ /* 0x000fe4000f8e0206 */
[----:B------:R-:W-:Y:S02]  /*1340*/  UIMAD UR28, UR5, UR31, URZ ;  /* 0x0000001f051c72a4 */ /* 0x000fe4000f8e023f */
[----:B------:R-:W-:-:S02]  /*1350*/  ULEA.HI UR21, UR21, UR17, URZ, 0x7 ;  /* 0x0000001115157291 */ /* 0x000fc4000f8f383f */
[----:B------:R-:W-:Y:S02]  /*1360*/  UIMAD UR17, UR11, UR12, URZ ;  /* 0x0000000c0b1172a4 */ /* 0x000fe4000f8e023f */
[----:B------:R-:W-:Y:S02]  /*1370*/  UIADD3 UR6, UR13, UR6, URZ ;  /* 0x000000060d067290 */ /* 0x000fe4000fffe03f */
[----:B------:R-:W-:Y:S02]  /*1380*/  @UP1 UIADD3 UR50, UR15, UR28, URZ ;  /* 0x0000001c0f321290 */ /* 0x000fe4000fffe03f */
[----:B------:R-:W-:Y:S01]  /*1390*/  UIMAD.WIDE.U32 UR14, UR10, UR12, URZ ;  /* 0x0000000c0a0e72a5 */ /* 0x000fe2000f8e003f */
[----:B-1----:R-:W-:Y:S01]  /*13a0*/  IMAD.MOV R0, RZ, RZ, -R5 ;  /* 0x000000ffff007224 */ /* 0x002fe200078e0a05 */
[----:B------:R-:W-:Y:S01]  /*13b0*/  UIMAD UR6, UR10, UR6, UR17 ;  /* 0x000000060a0672a4 */ /* 0x000fe2000f8e0211 */
[----:B------:R-:W-:Y:S01]  /*13c0*/  IMAD.MOV.U32 R4, RZ, RZ, RZ ;  /* 0x000000ffff047224 */ /* 0x000fe200078e00ff */
[----:B------:R-:W-:Y:S01]  /*13d0*/  ULOP3.LUT UR17, UR21, 0xffffff80, URZ, 0xc0, !UPT ;  /* 0xffffff8015117892 */ /* 0x000fe2000f8ec03f */
[----:B------:R-:W-:Y:S01]  /*13e0*/  IMAD R0, R0, R6, RZ ;  /* 0x0000000600007224 */ /* 0x000fe200078e02ff */
[----:B------:R-:W-:-:S02]  /*13f0*/  UIADD3 UR47, UR15, UR6, URZ ;  /* 0x000000060f2f7290 */ /* 0x000fc4000fffe03f */
[----:B------:R-:W-:Y:S01]  /*1400*/  USHF.L.U64.HI UR20, UR48, 0x7, UR58 ;  /* 0x0000000730147899 */ /* 0x000fe2000801023a */
[----:B------:R-:W-:Y:S01]  /*1410*/  IMAD.HI.U32 R0, R5, R0, R4 ;  /* 0x0000000005007227 */ /* 0x000fe200078e0004 */
[----:B------:R-:W-:Y:S02]  /*1420*/  UIMAD.WIDE.U32 UR12, UR10, UR5, URZ ;  /* 0x000000050a0c72a5 */ /* 0x000fe4000f8e003f */
[----:B------:R-:W-:Y:S01]  /*1430*/  UIMAD UR6, UR11, UR5, URZ ;  /* 0x000000050b0672a4 */ /* 0x000fe2000f8e023f */
[----:B------:R-:W-:Y:S02]  /*1440*/  ULDC.U8 UR22, c[0x0][0x3d8] ;  /* 0x0000f60000167ab9 */ /* 0x000fe40000000000 */
[----:B------:R-:W-:Y:S01]  /*1450*/  IMAD.HI.U32 R0, R0, R3, RZ ;  /* 0x0000000300007227 */ /* 0x000fe200078e00ff */
[----:B------:R-:W-:Y:S02]  /*1460*/  UIADD3 UR15, UR17, -0x80, URZ ;  /* 0xffffff80110f7890 */ /* 0x000fe4000fffe03f */
[----:B------:R-:W-:-:S02]  /*1470*/  UISETP.NE.AND UP3, UPT, UR22, URZ, UPT ;  /* 0x0000003f1600728c */ /* 0x000fc4000bf65270 */
[----:B------:R-:W-:Y:S01]  /*1480*/  IADD3 R4, -R0, RZ, RZ ;  /* 0x000000ff00047210 */ /* 0x000fe20007ffe1ff */
[----:B------:R-:W-:Y:S02]  /*1490*/  USEL UR20, UR20, URZ, UP2 ;  /* 0x0000003f14147287 */ /* 0x000fe40009000000 */
[----:B------:R-:W-:Y:S02]  /*14a0*/  @UP1 UIADD3 UR47, UR13, UR6, URZ ;  /* 0x000000060d2f1290 */ /* 0x000fe4000fffe03f */
[C---:B------:R-:W-:Y:S01]  /*14b0*/  IMAD R3, R6.reuse, R4, R3 ;  /* 0x0000000406037224 */ /* 0x040fe200078e0203 */
[----:B------:R-:W-:Y:S02]  /*14c0*/  USHF.R.S32.HI UR17, URZ, 0x1f, UR15 ;  /* 0x0000001f3f117899 */ /* 0x000fe4000801140f */
[----:B------:R-:W-:Y:S02]  /*14d0*/  UIADD3 UR6, UP2, UR15, UR32, URZ ;  /* 0x000000200f067290 */ /* 0x000fe4000ff5e03f */
[----:B------:R-:W-:Y:S01]  /*14e0*/  ISETP.GT.U32.AND P1, PT, R6, R3, PT ;  /* 0x000000030600720c */ /* 0x000fe20003f24070 */
[----:B------:R-:W-:-:S02]  /*14f0*/  USEL UR55, UR14, UR12, !UP1 ;  /* 0x0000000c0e377287 */ /* 0x000fc4000c800000 */
[----:B------:R-:W-:Y:S02]  /*1500*/  UIADD3.X UR14, UR17, UR20, URZ, UP2, !UPT ;  /* 0x00000014110e7290 */ /* 0x000fe400097fe43f */
[----:B------:R-:W-:Y:S01]  /*1510*/  UIMAD UR11, UR11, UR6, URZ ;  /* 0x000000060b0b72a4 */ /* 0x000fe2000f8e023f */
[----:B------:R-:W-:Y:S01]  /*1520*/  ULDC.U8 UR23, c[0x0][0x480] ;  /* 0x0001200000177ab9 */ /* 0x000fe20000000000 */
[----:B------:R-:W-:Y:S01]  /*1530*/  ULDC UR28, c[0x0][0x2c4] ;  /* 0x0000b100001c7ab9 */ /* 0x000fe20000000800 */
[----:B------:R-:W-:Y:S02]  /*1540*/  @UP0 UIADD3 UR27, UR35, UR37, URZ ;  /* 0x00000025231b0290 */ /* 0x000fe4000fffe03f */
[----:B------:R-:W-:-:S03]  /*1550*/  UIMAD UR14, UR10, UR14, UR11 ;  /* 0x0000000e0a0e72a4 */ /* 0x000fc6000f8e020b */
[----:B------:R-:W-:Y:S01]  /*1560*/  @!P1 IMAD.IADD R3, R3, 0x1, -R6 ;  /* 0x0000000103039824 */ /* 0x000fe200078e0a06 */
[----:B------:R-:W-:Y:S01]  /*1570*/  UISETP.NE.AND UP4, UPT, UR23, URZ, UPT ;  /* 0x0000003f1700728c */ /* 0x000fe2000bf85270 */
[----:B------:R-:W-:Y:S01]  /*1580*/  @!P1 VIADD R0, R0, 0x1 ;  /* 0x0000000100009836 */ /* 0x000fe20000000000 */
[----:B------:R-:W-:Y:S01]  /*1590*/  PLOP3.LUT P1, PT, PT, PT, UP0, 0x80, 0x0 ;  /* 0x000000000000781c */ /* 0x000fe20003f2f008 */
[----:B------:R-:W-:Y:S01]  /*15a0*/  @UP3 UIMAD UR11, UR48, UR28, URZ ;  /* 0x0000001c300b32a4 */ /* 0x000fe2000f8e023f */
[----:B------:R-:W-:Y:S01]  /*15b0*/  ISETP.GE.U32.AND P0, PT, R3, R6, PT ;  /* 0x000000060300720c */ /* 0x000fe20003f06070 */
[----:B------:R-:W-:Y:S01]  /*15c0*/  @UP0 ULDC.64 UR22, c[0x0][0x250] ;  /* 0x0000940000160ab9 */ /* 0x000fe20000000a00 */
[----:B------:R-:W-:Y:S01]  /*15d0*/  LOP3.LUT R3, R7, UR57, RZ, 0x3c, !PT ;  /* 0x0000003907037c12 */ /* 0x000fe2000f8e3cff */
[----:B------:R-:W-:Y:S02]  /*15e0*/  @UP0 UIMAD.WIDE.U32 UR12, UR27, UR22, URZ ;  /* 0x000000161b0c02a5 */ /* 0x000fe4000f8e003f */
[----:B------:R-:W-:Y:S01]  /*15f0*/  @!UP1 UIADD3 UR51, UR41, UR33, URZ ;  /* 0x0000002129339290 */ /* 0x000fe2000fffe03f */
[----:B------:R-:W-:Y:S01]  /*1600*/  ISETP.GE.AND P2, PT, R3, RZ, PT ;  /* 0x000000ff0300720c */ /* 0x000fe20003f46270 */
[----:B------:R-:W-:-:S02]  /*1610*/  UIMAD.WIDE.U32 UR32, UR10, UR6, URZ ;  /* 0x000000060a2072a5 */ /* 0x000fc4000f8e003f */
[----:B------:R-:W-:Y:S02]  /*1620*/  @UP3 USEL UR11, UR11, UR5, !UP1 ;  /* 0x000000050b0b3287 */ /* 0x000fe4000c800000 */
[----:B------:R-:W-:Y:S02]  /*1630*/  @!UP3 UIMAD UR10, UR48, UR61, UR57 ;  /* 0x0000003d300ab2a4 */ /* 0x000fe4000f8e0239 */
[----:B------:R-:W-:Y:S01]  /*1640*/  @P0 IADD3 R0, R0, 0x1, RZ ;  /* 0x0000000100000810 */ /* 0x000fe20007ffe0ff */
[----:B------:R-:W-:Y:S01]  /*1650*/  @UP0 UIMAD UR27, UR27, UR23, URZ ;  /* 0x000000171b1b02a4 */ /* 0x000fe2000f8e023f */
[----:B------:R-:W-:Y:S01]  /*1660*/  PLOP3.LUT P0, PT, PT, PT, UP3, 0x80, 0x0 ;  /* 0x000000000000781c */ /* 0x000fe20003f0f038 */
[----:B------:R-:W-:Y:S01]  /*1670*/  @UP3 ULDC UR6, c[0x0][0x2e4] ;  /* 0x0000b90000063ab9 */ /* 0x000fe20000000800 */
[----:B------:R-:W-:Y:S01]  /*1680*/  USEL UR52, UR39, URZ, UP4 ;  /* 0x0000003f27347287 */ /* 0x000fe2000a000000 */
[----:B------:R-:W-:Y:S01]  /*1690*/  IMAD.MOV.U32 R10, RZ, RZ, R0 ;  /* 0x000000ffff0a7224 */ /* 0x000fe200078e0000 */
[----:B------:R-:W-:-:S02]  /*16a0*/  @UP3 UIMAD UR44, UR57, UR6, UR11 ;  /* 0x00000006392c32a4 */ /* 0x000fc4000f8e020b */
[----:B------:R-:W-:Y:S02]  /*16b0*/  @!UP3 UIMAD UR44, UR10, UR28, URZ ;  /* 0x0000001c0a2cb2a4 */ /* 0x000fe4000f8e023f */
[----:B------:R-:W-:Y:S01]  /*16c0*/  USHF.R.S32.HI UR38, URZ, 0x1f, UR34 ;  /* 0x0000001f3f267899 */ /* 0x000fe20008011422 */
[----:B------:R-:W-:Y:S01]  /*16d0*/  @!P2 IADD3 R10, -R10, RZ, RZ ;  /* 0x000000ff0a0aa210 */ /* 0x000fe20007ffe1ff */
[----:B------:R-:W-:Y:S01]  /*16e0*/  USEL UR54, UR26, URZ, UP4 ;  /* 0x0000003f1a367287 */ /* 0x000fe2000a000000 */
[----:B------:R-:W-:Y:S01]  /*16f0*/  @!P3 LOP3.LUT R10, RZ, R7, RZ, 0x33, !PT ;  /* 0x00000007ff0ab212 */ /* 0x000fe200078e33ff */
[----:B------:R-:W-:Y:S02]  /*1700*/  USHF.R.S32.HI UR53, URZ, 0x1f, UR49 ;  /* 0x0000001f3f357899 */ /* 0x000fe40008011431 */
[----:B------:R-:W-:Y:S02]  /*1710*/  USHF.R.S32.HI UR45, URZ, 0x7, UR21 ;  /* 0x000000073f2d7899 */ /* 0x000fe40008011415 */
[----:B------:R-:W-:-:S02]  /*1720*/  @UP0 UIADD3 UR46, UR13, UR27, URZ ;  /* 0x0000001b0d2e0290 */ /* 0x000fc4000fffe03f */
[----:B------:R-:W-:Y:S02]  /*1730*/  UIADD3 UR14, UR33, UR14, URZ ;  /* 0x0000000e210e7290 */ /* 0x000fe4000fffe03f */
[----:B------:R-:W-:Y:S01]  /*1740*/  @UP0 UIADD3 UR29, UR19, UR29, URZ ;  /* 0x0000001d131d0290 */ /* 0x000fe2000fffe03f */
[----:B------:R-:W-:Y:S01]  /*1750*/  @UP0 UMOV UR28, UR18 ;  /* 0x00000012001c0c82 */ /* 0x000fe20008000000 */
[----:B------:R-:W-:Y:S01]  /*1760*/  @UP0 UMOV UR39, UR12 ;  /* 0x0000000c00270c82 */ /* 0x000fe20008000000 */
[----:B------:R-:W-:Y:S09]  /*1770*/  @P1 BRA `(.L_x_2) ;  /* 0x0000000000301947 */ /* 0x000ff20003800000 */
[----:B------:R-:W-:Y:S01]  /*1780*/  USHF.R.S32.HI UR6, URZ, 0x1f, UR35 ;  /* 0x0000001f3f067899 */ /* 0x000fe20008011423 */
[----:B------:R-:W-:Y:S01]  /*1790*/  ULDC.64 UR24, c[0x0][0x248] ;  /* 0x0000920000187ab9 */ /* 0x000fe20000000a00 */
[----:B------:R-:W-:Y:S02]  /*17a0*/  ULDC.64 UR12, c[0x0][0x230] ;  /* 0x00008c00000c7ab9 */ /* 0x000fe40000000a00 */
[----:B------:R-:W-:Y:S02]  /*17b0*/  UIMAD UR6, UR6, UR24, URZ ;  /* 0x00000018060672a4 */ /* 0x000fe4000f8e023f */
[----:B------:R-:W-:Y:S02]  /*17c0*/  UIMAD.WIDE.U32 UR10, UR35, UR24, URZ ;  /* 0x00000018230a72a5 */ /* 0x000fe4000f8e003f */
[----:B------:R-:W-:-:S04]  /*17d0*/  UIMAD UR6, UR35, UR25, UR6 ;  /* 0x00000019230672a4 */ /* 0x000fc8000f8e0206 */
[----:B------:R-:W-:Y:S02]  /*17e0*/  UIADD3 UR11, UR11, UR6, URZ ;  /* 0x000000060b0b7290 */ /* 0x000fe4000fffe03f */
[----:B------:R-:W-:Y:S02]  /*17f0*/  UIMAD UR6, UR58, UR12, URZ ;  /* 0x0000000c3a0672a4 */ /* 0x000fe4000f8e023f */
[----:B------:R-:W-:Y:S02]  /*1800*/  UIMAD.WIDE.U32 UR10, UR48, UR12, UR10 ;  /* 0x0000000c300a72a5 */ /* 0x000fe4000f8e000a */
[----:B------:R-:W-:-:S04]  /*1810*/  UIMAD UR6, UR48, UR13, UR6 ;  /* 0x0000000d300672a4 */ /* 0x000fc8000f8e0206 */
[----:B------:R-:W-:Y:S01]  /*1820*/  UIADD3 UR29, UR11, UR6, URZ ;  /* 0x000000060b1d7290 */ /* 0x000fe2000fffe03f */
[----:B------:R-:W-:-:S11]  /*1830*/  UMOV UR28, UR10 ;  /* 0x0000000a001c7c82 */ /* 0x000fd60008000000 */
.L_x_2:
[----:B------:R-:W-:Y:S05]  /*1840*/  @P1 BRA `(.L_x_3) ;  /* 0x0000000000301947 */ /* 0x000fea0003800000 */
        /* <DEDUP_REMOVED lines=12> */
.L_x_3:
[----:B------:R-:W-:Y:S01]  /*1910*/  @UP1 UMOV UR6, UR42 ;  /* 0x0000002a00061c82 */ /* 0x000fe20008000000 */
[----:B------:R-:W-:Y:S01]  /*1920*/  @!UP1 UMOV UR6, UR40 ;  /* 0x0000002800069c82 */ /* 0x000fe20008000000 */
[----:B------:R-:W-:Y:S01]  /*1930*/  SHF.R.S32.HI R15, RZ, 0x1f, R10 ;  /* 0x0000001fff0f7819 */ /* 0x000fe2000001140a */
[----:B------:R-:W-:Y:S06]  /*1940*/  @!P0 BRA `(.L_x_4) ;  /* 0x00000000001c8947 */ /* 0x000fec0003800000 */
[----:B------:R-:W-:Y:S01]  /*1950*/  @!UP1 UIMAD UR5, UR48, UR59, URZ ;  /* 0x0000003b300592a4 */ /* 0x000fe2000f8e023f */
[----:B------:R-:W-:Y:S01]  /*1960*/  ULDC UR11, c[0x0][0x2c0] ;  /* 0x0000b000000b7ab9 */ /* 0x000fe20000000800 */
[----:B------:R-:W-:Y:S02]  /*1970*/  ULDC UR10, c[0x0][0x2e4] ;  /* 0x0000b900000a7ab9 */ /* 0x000fe40000000800 */
[----:B------:R-:W-:Y:S02]  /*1980*/  ULEA UR5, UR48, UR5, 0x7 ;  /* 0x0000000530057291 */ /* 0x000fe4000f8e383f */
[----:B------:R-:W-:-:S04]  /*1990*/  ULEA UR10, UR11, UR10, 0x7 ;  /* 0x0000000a0b0a7291 */ /* 0x000fc8000f8e383f */
[----:B------:R-:W-:Y:S01]  /*19a0*/  UIMAD UR5, UR10, UR57, UR5 ;  /* 0x000000390a0572a4 */ /* 0x000fe2000f8e0205 */
[----:B------:R-:W-:Y:S11]  /*19b0*/  BRA `(.L_x_5) ;  /* 0x0000000000087947 */ /* 0x000ff60003800000 */
.L_x_4:
[----:B------:R-:W-:-:S04]  /*19c0*/  UIMAD UR5, UR48, UR61, UR57 ;  /* 0x0000003d300572a4 */ /* 0x000fc8000f8e0239 */
[----:B------:R-:W-:-:S12]  /*19d0*/  UIMAD UR5, UR5, UR59, URZ ;  /* 0x0000003b050572a4 */ /* 0x000fd8000f8e023f */
.L_x_5:
[----:B------:R-:W1:Y:S01]  /*19e0*/  S2R R4, SR_TID.X ;  /* 0x0000000000047919 */ /* 0x000e620000002100 */
[----:B------:R-:W2:Y:S01]  /*19f0*/  LDC.64 R12, c[0x0][0x420] ;  /* 0x00010800ff0c7b82 */ /* 0x000ea20000000a00 */
[----:B------:R-:W-:Y:S01]  /*1a00*/  ULDC UR10, c[0x0][0x2dc] ;  /* 0x0000b700000a7ab9 */ /* 0x000fe20000000800 */
[----:B------:R-:W-:Y:S01]  /*1a10*/  UIADD3 UR33, UR15, UR5, URZ ;  /* 0x000000050f217290 */ /* 0x000fe2000fffe03f */
[----:B------:R-:W-:Y:S01]  /*1a20*/  SHF.R.S32.HI R235, RZ, 0x1f, R234 ;  /* 0x0000001fffeb7819 */ /* 0x000fe200000114ea */
[----:B------:R-:W-:Y:S01]  /*1a30*/  UIMAD UR19, UR10, UR61, URZ ;  /* 0x0000003d0a1372a4 */ /* 0x000fe2000f8e023f */
[----:B------:R-:W-:Y:S01]  /*1a40*/  BSSY B1, `(.L_x_1) ;  /* 0x0000691000017945 */ /* 0x000fe20003800000 */
[----:B------:R-:W-:Y:S02]  /*1a50*/  UIADD3 UR5, -UR7, UR36, UR34 ;  /* 0x0000002407057290 */ /* 0x000fe4000fffe122 */
[----:B------:R-:W-:Y:S01]  /*1a60*/  USHF.L.U32 UR18, UR19, 0x7, URZ ;  /* 0x0000000713127899 */ /* 0x000fe2000800063f */
[----:B------:R-:W-:Y:S01]  /*1a70*/  ULDC UR10, c[0x0][0x398] ;  /* 0x0000e600000a7ab9 */ /* 0x000fe20000000800 */
[----:B------:R-:W-:Y:S01]  /*1a80*/  ULDC.64 UR26, c[0x0][0x400] ;  /* 0x00010000001a7ab9 */ /* 0x000fe20000000a00 */
[----:B------:R-:W-:-:S02]  /*1a90*/  UIADD3 UR5, UR5, -UR10, URZ ;  /* 0x8000000a05057290 */ /* 0x000fc4000fffe03f */
[----:B------:R-:W-:Y:S02]  /*1aa0*/  UIADD3 UR10, UP2, UP1, UR32, UR18, UR49 ;  /* 0x00000012200a7290 */ /* 0x000fe4000f95e031 */
[----:B------:R-:W-:Y:S01]  /*1ab0*/  USHF.R.S32.HI UR40, URZ, 0x1f, UR57 ;  /* 0x0000001f3f287899 */ /* 0x000fe20008011439 */
[----:B------:R-:W-:Y:S01]  /*1ac0*/  ULDC.64 UR20, c[0x0][0x258] ;  /* 0x0000960000147ab9 */ /* 0x000fe20000000a00 */
[----:B------:R-:W-:Y:S02]  /*1ad0*/  ULDC.64 UR12, c[0x0][0x428] ;  /* 0x00010a00000c7ab9 */ /* 0x000fe40000000a00 */
[----:B------:R-:W-:Y:S01]  /*1ae0*/  UIMAD UR11, UR40, UR12, URZ ;  /* 0x0000000c280b72a4 */ /* 0x000fe2000f8e023f */
[----:B--2---:R-:W-:-:S04]  /*1af0*/  IMAD R9, R12, UR17, RZ ;  /* 0x000000110c097c24 */ /* 0x004fc8000f8e02ff */
[----:B------:R-:W-:Y:S01]  /*1b00*/  IMAD R9, R13, UR15, R9 ;  /* 0x0000000f0d097c24 */ /* 0x000fe2000f8e0209 */
[----:B-1----:R-:W-:-:S04]  /*1b10*/  SHF.R.S32.HI R3, RZ, 0x1f, R4 ;  /* 0x0000001fff037819 */ /* 0x002fc80000011404 */
[CC--:B------:R-:W-:Y:S02]  /*1b20*/  LEA.HI R0, R3.reuse, R4.reuse, RZ, 0x5 ;  /* 0x0000000403007211 */ /* 0x0c0fe400078f28ff */
[----:B------:R-:W-:Y:S02]  /*1b30*/  LEA.HI R3, R3, R4, RZ, 0x2 ;  /* 0x0000000403037211 */ /* 0x000fe400078f10ff */
[----:B------:R-:W-:Y:S02]  /*1b40*/  LOP3.LUT R5, R0, 0xffffffe0, RZ, 0xc0, !PT ;  /* 0xffffffe000057812 */ /* 0x000fe400078ec0ff */
[----:B------:R-:W-:Y:S02]  /*1b50*/  SHF.R.S32.HI R3, RZ, 0x2, R3 ;  /* 0x00000002ff037819 */ /* 0x000fe40000011403 */
[----:B------:R-:W-:Y:S01]  /*1b60*/  SHF.R.S32.HI R8, RZ, 0x5, R0 ;  /* 0x00000005ff087819 */ /* 0x000fe20000011400 */
[----:B------:R-:W-:Y:S01]  /*1b70*/  IMAD.IADD R5, R4, 0x1, -R5 ;  /* 0x0000000104057824 */ /* 0x000fe200078e0a05 */
[----:B------:R-:W-:-:S02]  /*1b80*/  SHF.R.S32.HI R16, RZ, 0x1f, R3 ;  /* 0x0000001fff107819 */ /* 0x000fc40000011403 */
[----:B------:R-:W-:Y:S01]  /*1b90*/  IADD3 R0, P2, R3, UR15, RZ ;  /* 0x0000000f03007c10 */ /* 0x000fe2000ff5e0ff */
[----:B------:R-:W-:Y:S01]  /*1ba0*/  IMAD R8, R8, UR19, R5 ;  /* 0x0000001308087c24 */ /* 0x000fe2000f8e0205 */
[----:B------:R-:W-:Y:S01]  /*1bb0*/  IADD3 R4, P0, R234, UR6, RZ ;  /* 0x00000006ea047c10 */ /* 0x000fe2000ff1e0ff */
[----:B------:R-:W-:Y:S01]  /*1bc0*/  USHF.R.S32.HI UR6, URZ, 0x1f, UR18 ;  /* 0x0000001f3f067899 */ /* 0x000fe20008011412 */
[----:B------:R-:W-:Y:S01]  /*1bd0*/  IADD3.X R6, R16, UR17, RZ, P2, !PT ;  /* 0x0000001110067c10 */ /* 0x000fe200097fe4ff */
[----:B------:R-:W-:Y:S01]  /*1be0*/  USHF.R.S32.HI UR17, URZ, 0x1f, UR5 ;  /* 0x0000001f3f117899 */ /* 0x000fe20008011405 */
[----:B------:R-:W-:Y:S01]  /*1bf0*/  IADD3.X R5, R235, UR51, RZ, P0, !PT ;  /* 0x00000033eb057c10 */ /* 0x000fe200087fe4ff */
[----:B------:R-:W-:Y:S02]  /*1c00*/  UIADD3.X UR6, UR14, UR6, UR53, UP2, UP1 ;  /* 0x000000060e067290 */ /* 0x000fe400097e2435 */
[----:B------:R-:W-:Y:S01]  /*1c10*/  UIADD3 UR10, UP2, UP1, UR54, UR10, UR55 ;  /* 0x0000000a360a7290 */ /* 0x000fe2000f95e037 */
[----:B------:R-:W-:Y:S01]  /*1c20*/  IMAD R6, R6, UR30, RZ ;  /* 0x0000001e06067c24 */ /* 0x000fe2000f8e02ff */
[----:B------:R-:W-:Y:S01]  /*1c30*/  ULEA.HI UR17, UR17, UR5, URZ, 0x7 ;  /* 0x0000000511117291 */ /* 0x000fe2000f8f383f */
[----:B------:R-:W-:Y:S01]  /*1c40*/  IMAD.WIDE.U32 R4, R12, UR15, R4 ;  /* 0x0000000f0c047c25 */ /* 0x000fe2000f8e0004 */
[----:B------:R-:W-:-:S02]  /*1c50*/  UIADD3.X UR6, UR52, UR6, UR47, UP2, UP1 ;  /* 0x0000000634067290 */ /* 0x000fc400097e242f */
[----:B------:R-:W-:Y:S01]  /*1c60*/  USHF.R.S32.HI UR17, URZ, 0x7, UR17 ;  /* 0x000000073f117899 */ /* 0x000fe20008011411 */
[C---:B------:R-:W-:Y:S02]  /*1c70*/  IMAD R11, R0.reuse, UR31, R6 ;  /* 0x0000001f000b7c24 */ /* 0x040fe4000f8e0206 */
[----:B------:R-:W-:Y:S01]  /*1c80*/  IMAD.WIDE.U32 R6, R0, UR30, R234 ;  /* 0x0000001e00067c25 */ /* 0x000fe2000f8e00ea */
[C---:B------:R-:W-:Y:S01]  /*1c90*/  IADD3 R0, P0, R8.reuse, UR10, RZ ;  /* 0x0000000a08007c10 */ /* 0x040fe2000ff1e0ff */
[----:B------:R-:W-:Y:S02]  /*1ca0*/  UIMAD UR10, UR40, UR20, URZ ;  /* 0x00000014280a72a4 */ /* 0x000fe4000f8e023f */
[----:B------:R-:W-:Y:S01]  /*1cb0*/  UISETP.LT.AND UP1, UPT, URZ, UR17, UPT ;  /* 0x000000113f00728c */ /* 0x000fe2000bf21270 */
[----:B------:R-:W-:Y:S01]  /*1cc0*/  LEA.HI.X.SX32 R8, R8, UR6, 0x1, P0 ;  /* 0x0000000608087c11 */ /* 0x000fe200080f0eff */
[----:B------:R-:W-:Y:S01]  /*1cd0*/  UIMAD UR14, UR57, UR21, UR10 ;  /* 0x00000015390e72a4 */ /* 0x000fe2000f8e020a */
[----:B------:R-:W-:Y:S01]  /*1ce0*/  IADD3 R6, P2, R6, UR56, RZ ;  /* 0x0000003806067c10 */ /* 0x000fe2000ff5e0ff */
[----:B------:R-:W-:Y:S01]  /*1cf0*/  USEL UR17, URZ, UR17, !UP1 ;  /* 0x000000113f117287 */ /* 0x000fe2000c800000 */
[C---:B------:R-:W-:Y:S01]  /*1d00*/  LEA R224, P0, R0.reuse, UR26, 0x2 ;  /* 0x0000001a00e07c11 */ /* 0x040fe2000f8010ff */
[----:B------:R-:W-:Y:S01]  /*1d10*/  IMAD.IADD R5, R5, 0x1, R9 ;  /* 0x0000000105057824 */ /* 0x000fe200078e0209 */
[----:B------:R-:W-:Y:S01]  /*1d20*/  IADD3.X R7, R7, UR50, R11, P2, !PT ;  /* 0x0000003207077c10 */ /* 0x000fe200097fe40b */
[----:B------:R-:W-:Y:S01]  /*1d30*/  UIMAD UR6, UR57, UR13, UR11 ;  /* 0x0000000d390672a4 */ /* 0x000fe2000f8e020b */
[----:B------:R-:W-:Y:S01]  /*1d40*/  LEA.HI.X R223, R0, UR27, R8, 0x2, P0 ;  /* 0x0000001b00df7c11 */ /* 0x000fe200080f1408 */
[----:B------:R-:W-:Y:S01]  /*1d50*/  IMAD.U32 R8, RZ, RZ, UR20 ;  /* 0x00000014ff087e24 */ /* 0x000fe2000f8e00ff */
[----:B------:R-:W-:Y:S01]  /*1d60*/  UISETP.GT.AND UP1, UPT, UR45, UR17, UPT ;  /* 0x000000112d00728c */ /* 0x000fe2000bf24270 */
[----:B------:R-:W-:Y:S01]  /*1d70*/  IMAD.U32 R0, RZ, RZ, UR12 ;  /* 0x0000000cff007e24 */ /* 0x000fe2000f8e00ff */
[----:B------:R-:W-:Y:S01]  /*1d80*/  ULDC.64 UR12, c[0x0][0x210] ;  /* 0x00008400000c7ab9 */ /* 0x000fe20000000a00 */
[----:B------:R-:W-:Y:S01]  /*1d90*/  IMAD.WIDE.U32 R6, R8, UR57, R6 ;  /* 0x0000003908067c25 */ /* 0x000fe2000f8e0006 */
[----:B------:R-:W-:Y:S01]  /*1da0*/  UIADD3 UR10, UR15, UR44, URZ ;  /* 0x0000002c0f0a7290 */ /* 0x000fe2000fffe03f */
[----:B------:R-:W-:-:S02]  /*1db0*/  ULDC.64 UR40, c[0x0][0x2b0] ;  /* 0x0000ac0000287ab9 */ /* 0x000fc40000000a00 */
[----:B------:R-:W-:Y:S01]  /*1dc0*/  VIADD R7, R7, UR14 ;  /* 0x0000000e07077c36 */ /* 0x000fe20008000000 */
[----:B------:R-:W-:Y:S01]  /*1dd0*/  LEA R218, P0, R6, UR12, 0x1 ;  /* 0x0000000c06da7c11 */ /* 0x000fe2000f8008ff */
[----:B------:R-:W-:Y:S01]  /*1de0*/  IMAD.WIDE.U32 R4, R0, UR57, R4 ;  /* 0x0000003900047c25 */ /* 0x000fe2000f8e0004 */
[----:B------:R-:W-:Y:S01]  /*1df0*/  ULDC.64 UR26, c[0x0][0x478] ;  /* 0x00011e00001a7ab9 */ /* 0x000fe20000000a00 */
[----:B------:R-:W-:Y:S01]  /*1e00*/  UIMAD.WIDE UR10, UR10, 0x4, UR40 ;  /* 0x000000040a0a78a5 */ /* 0x000fe2000f8e0228 */
[----:B------:R-:W-:Y:S01]  /*1e10*/  LEA.HI.X R219, R6, UR13, R7, 0x1, P0 ;  /* 0x0000000d06db7c11 */ /* 0x000fe200080f0c07 */
[----:B------:R-:W-:Y:S01]  /*1e20*/  VIADD R5, R5, UR6 ;  /* 0x0000000605057c36 */ /* 0x000fe20008000000 */
[----:B------:R-:W-:Y:S01]  /*1e30*/  PLOP3.LUT P0, PT, PT, PT, UP1, 0x80, 0x0 ;  /* 0x000000000000781c */ /* 0x000fe20003f0f018 */
[-C--:B------:R-:W-:Y:S01]  /*1e40*/  IMAD R0, R16, R12.reuse, RZ ;  /* 0x0000000c10007224 */ /* 0x080fe200078e02ff */
[----:B------:R-:W-:Y:S01]  /*1e50*/  UIMAD.WIDE UR14, UR33, 0x4, UR26 ;  /* 0x00000004210e78a5 */ /* 0x000fe2000f8e021a */
[----:B------:R-:W-:Y:S01]  /*1e60*/  IMAD.WIDE.U32 R4, R3, R12, R4 ;  /* 0x0000000c03047225 */ /* 0x000fe200078e0004 */
[----:B------:R-:W-:Y:S01]  /*1e70*/  ULDC.64 UR20, c[0x0][0x3e0] ;  /* 0x0000f80000147ab9 */ /* 0x000fe20000000a00 */
[----:B------:R-:W-:-:S02]  /*1e80*/  UIADD3 UR6, UR45, -0x1, URZ ;  /* 0xffffffff2d067890 */ /* 0x000fc4000fffe03f */
[----:B------:R-:W-:Y:S01]  /*1e90*/  IMAD R0, R3, R13, R0 ;  /* 0x0000000d03007224 */ /* 0x000fe200078e0200 */
[----:B------:R-:W-:Y:S01]  /*1ea0*/  LEA R216, P2, R4, UR20, 0x1 ;  /* 0x0000001404d87c11 */ /* 0x000fe2000f8408ff */
[----:B------:R-:W-:Y:S01]  /*1eb0*/  UMOV UR12, UR10 ;  /* 0x0000000a000c7c82 */ /* 0x000fe20008000000 */
[----:B------:R-:W-:Y:S01]  /*1ec0*/  UMOV UR13, UR15 ;  /* 0x0000000f000d7c82 */ /* 0x000fe20008000000 */
[----:B------:R-:W-:-:S05]  /*1ed0*/  IMAD.IADD R0, R5, 0x1, R0 ;  /* 0x0000000105007824 */ /* 0x000fca00078e0200 */
[----:B------:R-:W-:Y:S01]  /*1ee0*/  LEA.HI.X R217, R4, UR21, R0, 0x1, P2 ;  /* 0x0000001504d97c11 */ /* 0x000fe200090f0c00 */
[----:B------:R-:W-:Y:S06]  /*1ef0*/  @P0 BRA `(.L_x_6) ;  /* 0x0000000400fc0947 */ /* 0x000fec0003800000 */
[----:B------:R-:W-:Y:S01]  /*1f00*/  @UP0 UIADD3 UR5, UR35, UR37, URZ ;  /* 0x0000002523050290 */ /* 0x000fe2000fffe03f */
[----:B------:R-:W-:-:S03]  /*1f10*/  @UP0 ULDC.64 UR10, c[0x0][0x450] ;  /* 0x00011400000a0ab9 */ /* 0x000fc60000000a00 */
[----:B------:R-:W-:Y:S02]  /*1f20*/  @UP0 UIMAD.WIDE.U32 UR12, UR5, UR10, URZ ;  /* 0x0000000a050c02a5 */ /* 0x000fe4000f8e003f */
[----:B------:R-:W-:-:S04]  /*1f30*/  @UP0 UIMAD UR5, UR5, UR11, URZ ;  /* 0x0000000b050502a4 */ /* 0x000fc8000f8e023f */
[----:B------:R-:W-:Y:S01]  /*1f40*/  @UP0 UIADD3 UR20, UR13, UR5, URZ ;  /* 0x000000050d140290 */ /* 0x000fe2000fffe03f */
[----:B------:R-:W-:Y:S01]  /*1f50*/  @UP0 UMOV UR6, UR12 ;  /* 0x0000000c00060c82 */ /* 0x000fe20008000000 */
[----:B------:R-:W-:Y:S10]  /*1f60*/  @P1 BRA `(.L_x_7) ;  /* 0x0000000000301947 */ /* 0x000ff40003800000 */
        /* <DEDUP_REMOVED lines=12> */
.L_x_7:
        /* <DEDUP_REMOVED lines=19> */
.L_x_8:
[----:B------:R-:W-:Y:S01]  /*2160*/  UIMAD UR5, UR38, UR10, URZ ;  /* 0x0000000a260572a4 */ /* 0x000fe2000f8e023f */
[----:B------:R-:W-:Y:S01]  /*2170*/  IMAD.U32 R4, RZ, RZ, UR10 ;  /* 0x0000000aff047e24 */ /* 0x000fe2000f8e00ff */
[----:B------:R-:W-:Y:S01]  /*2180*/  UIMAD UR7, UR16, -0x80, UR7 ;  /* 0xffffff80100778a4 */ /* 0x000fe2000f8e0207 */
[----:B------:R-:W-:Y:S01]  /*2190*/  VIADD R6, R3, 0x40 ;  /* 0x0000004003067836 */ /* 0x000fe20000000000 */
[----:B------:R-:W-:Y:S01]  /*21a0*/  UIMAD UR5, UR34, UR11, UR5 ;  /* 0x0000000b220572a4 */ /* 0x000fe2000f8e0205 */
[----:B------:R-:W-:Y:S01]  /*21b0*/  IMAD.WIDE.U32 R4, R4, UR34, R234 ;  /* 0x0000002204047c25 */ /* 0x000fe2000f8e00ea */
[----:B------:R-:W-:Y:S01]  /*21c0*/  USHF.R.S32.HI UR19, URZ, 0x1f, UR57 ;  /* 0x0000001f3f137899 */ /* 0x000fe20008011439 */
[----:B------:R-:W-:Y:S01]  /*21d0*/  BSSY B0, `(.L_x_9) ;  /* 0x0000019000007945 */ /* 0x000fe20003800000 */
[----:B------:R-:W-:Y:S02]  /*21e0*/  ULDC.64 UR14, c[0x0][0x468] ;  /* 0x00011a00000e7ab9 */ /* 0x000fe40000000a00 */
[----:B------:R-:W-:Y:S01]  /*21f0*/  MOV R0, UR5 ;  /* 0x0000000500007c02 */ /* 0x000fe20008000f00 */
[----:B------:R-:W-:Y:S01]  /*2200*/  ULDC UR5, c[0x0][0x2d0] ;  /* 0x0000b40000057ab9 */ /* 0x000fe20000000800 */
[----:B------:R-:W-:-:S02]  /*2210*/  IADD3 R4, P0, R4, UR6, RZ ;  /* 0x0000000604047c10 */ /* 0x000fc4000ff1e0ff */
[----:B------:R-:W-:Y:S01]  /*2220*/  ISETP.GE.AND P1, PT, R234, UR5, PT ;  /* 0x00000005ea007c0c */ /* 0x000fe2000bf26270 */
[----:B------:R-:W-:Y:S01]  /*2230*/  UIMAD UR5, UR19, UR14, URZ ;  /* 0x0000000e130572a4 */ /* 0x000fe2000f8e023f */
[----:B------:R-:W-:Y:S01]  /*2240*/  IADD3.X R5, R5, UR20, R0, P0, !PT ;  /* 0x0000001405057c10 */ /* 0x000fe200087fe400 */
[----:B------:R-:W-:Y:S01]  /*2250*/  IMAD.U32 R0, RZ, RZ, UR14 ;  /* 0x0000000eff007e24 */ /* 0x000fe2000f8e00ff */
[----:B------:R-:W-:Y:S01]  /*2260*/  ISETP.GE.OR P0, PT, R6, UR7, P1 ;  /* 0x0000000706007c0c */ /* 0x000fe20008f06670 */
[----:B------:R-:W-:Y:S01]  /*2270*/  UIMAD UR15, UR57, UR15, UR5 ;  /* 0x0000000f390f72a4 */ /* 0x000fe2000f8e0205 */
[----:B------:R-:W-:Y:S01]  /*2280*/  ISETP.GE.OR P1, PT, R3, UR7, P1 ;  /* 0x0000000703007c0c */ /* 0x000fe20008f26670 */
[----:B------:R-:W-:-:S05]  /*2290*/  IMAD.WIDE.U32 R4, R0, UR57, R4 ;  /* 0x0000003900047c25 */ /* 0x000fca000f8e0004 */
[----:B------:R-:W-:-:S07]  /*22a0*/  IADD3 R10, R5, UR15, RZ ;  /* 0x0000000f050a7c10 */ /* 0x000fce000fffe0ff */
[----:B------:R-:W-:Y:S05]  /*22b0*/  @P1 BRA `(.L_x_10) ;  /* 0x0000000000281947 */ /* 0x000fea0003800000 */
[----:B------:R-:W-:Y:S01]  /*22c0*/  MOV R6, R4 ;  /* 0x0000000400067202 */ /* 0x000fe20000000f00 */
[----:B------:R-:W-:Y:S01]  /*22d0*/  IMAD R0, R16, UR10, RZ ;  /* 0x0000000a10007c24 */ /* 0x000fe2000f8e02ff */
[----:B------:R-:W-:Y:S01]  /*22e0*/  MOV R7, R10 ;  /* 0x0000000a00077202 */ /* 0x000fe20000000f00 */
[----:B------:R-:W-:Y:S02]  /*22f0*/  ULDC.64 UR14, c[0x0][0x3f0] ;  /* 0x0000fc00000e7ab9 */ /* 0x000fe40000000a00 */
[C---:B------:R-:W-:Y:S02]  /*2300*/  IMAD R0, R3.reuse, UR11, R0 ;  /* 0x0000000b03007c24 */ /* 0x040fe4000f8e0200 */
[----:B------:R-:W-:-:S05]  /*2310*/  IMAD.WIDE.U32 R6, R3, UR10, R6 ;  /* 0x0000000a03067c25 */ /* 0x000fca000f8e0006 */
[----:B------:R-:W-:Y:S02]  /*2320*/  IADD3 R0, R7, R0, RZ ;  /* 0x0000000007007210 */ /* 0x000fe40007ffe0ff */
[----:B------:R-:W-:-:S04]  /*2330*/  LEA R8, P2, R6, UR14, 0x1 ;  /* 0x0000000e06087c11 */ /* 0x000fc8000f8408ff */
[----:B------:R-:W-:-:S05]  /*2340*/  LEA.HI.X R9, R6, UR15, R0, 0x1, P2 ;  /* 0x0000000f06097c11 */ /* 0x000fca00090f0c00 */
[----:B------:R1:W-:Y:S04]  /*2350*/  STG.E.128 desc[UR8][R8.64], RZ ;  /* 0x000000ff08007986 */ /* 0x0003e8000c101d08 */
.L_x_10:
[----:B------:R-:W-:Y:S05]  /*2360*/  BSYNC B0 ;  /* 0x0000000000007941 */ /* 0x000fea0003800000 */
.L_x_9:
[----:B------:R-:W-:Y:S04]  /*2370*/  BSSY B0, `(.L_x_11) ;  /* 0x000000e000007945 */ /* 0x000fe80003800000 */
[----:B------:R-:W-:Y:S05]  /*2380*/  @P0 BRA `(.L_x_12) ;  /* 0x0000000000300947 */ /* 0x000fea0003800000 */
[----:B------:R-:W-:Y:S01]  /*2390*/  IADD3 R0, P2, R3, 0x40, RZ ;  /* 0x0000004003007810 */ /* 0x000fe20007f5e0ff */
[----:B------:R-:W-:Y:S01]  /*23a0*/  IMAD.MOV.U32 R6, RZ, RZ, R4 ;  /* 0x000000ffff067224 */ /* 0x000fe200078e0004 */
[----:B------:R-:W-:Y:S01]  /*23b0*/  MOV R7, R10 ;  /* 0x0000000a00077202 */ /* 0x000fe20000000f00 */
[----:B------:R-:W-:Y:S02]  /*23c0*/  ULDC.64 UR6, c[0x0][0x3f0] ;  /* 0x0000fc0000067ab9 */ /* 0x000fe40000000a00 */
[----:B------:R-:W-:Y:S02]  /*23d0*/  IMAD.X R5, RZ, RZ, R16, P2 ;  /* 0x000000ffff057224 */ /* 0x000fe400010e0610 */
[----:B------:R-:W-:-:S04]  /*23e0*/  IMAD.WIDE.U32 R6, R0, UR10, R6 ;  /* 0x0000000a00067c25 */ /* 0x000fc8000f8e0006 */
[----:B------:R-:W-:Y:S01]  /*23f0*/  IMAD R5, R5, UR10, RZ ;  /* 0x0000000a05057c24 */ /* 0x000fe2000f8e02ff */
[----:B------:R-:W-:-:S03]  /*2400*/  LEA R4, P2, R6, UR6, 0x1 ;  /* 0x0000000606047c11 */ /* 0x000fc6000f8408ff */
[----:B------:R-:W-:-:S05]  /*2410*/  IMAD R0, R0, UR11, R5 ;  /* 0x0000000b00007c24 */ /* 0x000fca000f8e0205 */
[----:B------:R-:W-:-:S04]  /*2420*/  IADD3 R0, R7, R0, RZ ;  /* 0x0000000007007210 */ /* 0x000fc80007ffe0ff */
[----:B------:R-:W-:-:S05]  /*2430*/  LEA.HI.X R5, R6, UR7, R0, 0x1, P2 ;  /* 0x0000000706057c11 */ /* 0x000fca00090f0c00 */
[----:B------:R2:W-:Y:S02]  /*2440*/  STG.E.128 desc[UR8][R4.64], RZ ;  /* 0x000000ff04007986 */ /* 0x0005e4000c101d08 */
.L_x_12:
[----:B------:R-:W-:Y:S05]  /*2450*/  BSYNC B0 ;  /* 0x0000000000007941 */ /* 0x000fea0003800000 */
.L_x_11:
[----:B------:R-:W-:Y:S01]  /*2460*/  UIMAD UR5, UR38, UR12, URZ ;  /* 0x0000000c260572a4 */ /* 0x000fe2000f8e023f */
[----:B--2---:R-:W-:Y:S01]  /*2470*/  IMAD.U32 R4, RZ, RZ, UR12 ;  /* 0x0000000cff047e24 */ /* 0x004fe2000f8e00ff */
[----:B------:R-:W-:Y:S01]  /*2480*/  USHF.R.S32.HI UR10, URZ, 0x1f, UR57 ;  /* 0x0000001f3f0a7899 */ /* 0x000fe20008011439 */
[----:B------:R-:W-:Y:S01]  /*2490*/  BSSY B0, `(.L_x_13) ;  /* 0x0000017000007945 */ /* 0x000fe20003800000 */
[----:B------:R-:W-:Y:S01]  /*24a0*/  UIMAD UR5, UR34, UR13, UR5 ;  /* 0x0000000d220572a4 */ /* 0x000fe2000f8e0205 */
[----:B------:R-:W-:Y:S01]  /*24b0*/  IMAD.WIDE.U32 R4, R4, UR34, R234 ;  /* 0x0000002204047c25 */ /* 0x000fe2000f8e00ea */
[----:B------:R-:W-:-:S04]  /*24c0*/  ULDC.64 UR6, c[0x0][0x470] ;  /* 0x00011c0000067ab9 */ /* 0x000fc80000000a00 */
[----:B------:R-:W-:Y:S01]  /*24d0*/  IMAD.U32 R0, RZ, RZ, UR5 ;  /* 0x00000005ff007e24 */ /* 0x000fe2000f8e00ff */
[----:B------:R-:W-:Y:S01]  /*24e0*/  IADD3 R4, P2, R4, UR17, RZ ;  /* 0x0000001104047c10 */ /* 0x000fe2000ff5e0ff */
[----:B------:R-:W-:-:S03]  /*24f0*/  UIMAD UR5, UR10, UR6, URZ ;  /* 0x000000060a0572a4 */ /* 0x000fc6000f8e023f */
[----:B------:R-:W-:Y:S01]  /*2500*/  IADD3.X R5, R5, UR18, R0, P2, !PT ;  /* 0x0000001205057c10 */ /* 0x000fe200097fe400 */
[----:B------:R-:W-:Y:S01]  /*2510*/  UIMAD UR7, UR57, UR7, UR5 ;  /* 0x00000007390772a4 */ /* 0x000fe2000f8e0205 */
[----:B------:R-:W-:-:S05]  /*2520*/  MOV R0, UR6 ;  /* 0x0000000600007c02 */ /* 0x000fca0008000f00 */
[----:B------:R-:W-:-:S05]  /*2530*/  IMAD.WIDE.U32 R4, R0, UR57, R4 ;  /* 0x0000003900047c25 */ /* 0x000fca000f8e0004 */
[----:B------:R-:W-:Y:S01]  /*2540*/  IADD3 R0, R5, UR7, RZ ;  /* 0x0000000705007c10 */ /* 0x000fe2000fffe0ff */
[----:B------:R-:W-:Y:S06]  /*2550*/  @P1 BRA `(.L_x_14) ;  /* 0x0000000000281947 */ /* 0x000fec0003800000 */
[----:B------:R-:W-:Y:S01]  /*2560*/  MOV R6, R4 ;  /* 0x0000000400067202 */ /* 0x000fe20000000f00 */
[----:B-1----:R-:W-:Y:S01]  /*2570*/  IMAD R8, R16, UR12, RZ ;  /* 0x0000000c10087c24 */ /* 0x002fe2000f8e02ff */
        /* <DEDUP_REMOVED lines=8> */
.L_x_14:
[----:B------:R-:W-:Y:S05]  /*2600*/  BSYNC B0 ;  /* 0x0000000000007941 */ /* 0x000fea0003800000 */
.L_x_13:
        /* <DEDUP_REMOVED lines=12> */
[----:B------:R3:W-:Y:S01]  /*26d0*/  STG.E.128 desc[UR8][R4.64], RZ ;  /* 0x000000ff04007986 */ /* 0x0007e2000c101d08 */
[----:B------:R-:W-:Y:S05]  /*26e0*/  BRA `(.L_x_15) ;  /* 0x0000005c00187947 */ /* 0x000fea0003800000 */
.L_x_6:
[----:B------:R-:W-:Y:S01]  /*26f0*/  UIMAD UR5, UR38, UR22, URZ ;  /* 0x00000016260572a4 */ /* 0x000fe2000f8e023f */
[----:B------:R-:W-:Y:S01]  /*2700*/  IMAD.U32 R4, RZ, RZ, UR22 ;  /* 0x00000016ff047e24 */ /* 0x000fe2000f8e00ff */
[----:B------:R-:W-:Y:S01]  /*2710*/  UIMAD UR10, UR16, -0x80, UR7 ;  /* 0xffffff80100a78a4 */ /* 0x000fe2000f8e0207 */
[C---:B------:R-:W-:Y:S01]  /*2720*/  VIADD R6, R3.reuse, 0x40 ;  /* 0x0000004003067836 */ /* 0x040fe20000000000 */
[----:B------:R-:W-:Y:S01]  /*2730*/  UIMAD UR5, UR34, UR23, UR5 ;  /* 0x00000017220572a4 */ /* 0x000fe2000f8e0205 */
[----:B------:R-:W-:Y:S01]  /*2740*/  IMAD.WIDE.U32 R4, R4, UR34, R234 ;  /* 0x0000002204047c25 */ /* 0x000fe2000f8e00ea */
[----:B------:R-:W-:Y:S01]  /*2750*/  ULDC.64 UR20, c[0x0][0x268] ;  /* 0x00009a0000147ab9 */ /* 0x000fe20000000a00 */
[----:B------:R-:W-:Y:S01]  /*2760*/  ULEA.HI UR15, UR6, UR6, URZ, 0x1 ;  /* 0x00000006060f7291 */ /* 0x000fe2000f8f083f */
[----:B------:R-:W-:Y:S01]  /*2770*/  ISETP.GE.AND P1, PT, R3, UR10, PT ;  /* 0x0000000a03007c0c */ /* 0x000fe2000bf26270 */
[----:B------:R-:W-:Y:S01]  /*2780*/  BSSY B0, `(.L_x_16) ;  /* 0x000002c000007945 */ /* 0x000fe20003800000 */
[----:B------:R-:W-:Y:S01]  /*2790*/  IMAD.U32 R0, RZ, RZ, UR5 ;  /* 0x00000005ff007e24 */ /* 0x000fe2000f8e00ff */
[----:B------:R-:W-:Y:S01]  /*27a0*/  IADD3 R4, P0, R4, UR39, RZ ;  /* 0x0000002704047c10 */ /* 0x000fe2000ff1e0ff */
[----:B------:R-:W-:Y:S01]  /*27b0*/  ULOP3.LUT UR15, UR15, 0xfffffffe, URZ, 0xc0, !UPT ;  /* 0xfffffffe0f0f7892 */ /* 0x000fe2000f8ec03f */
[----:B------:R-:W-:Y:S01]  /*27c0*/  ISETP.GE.AND P2, PT, R6, UR10, PT ;  /* 0x0000000a06007c0c */ /* 0x000fe2000bf46270 */
[----:B------:R-:W-:Y:S01]  /*27d0*/  UIMAD UR5, UR6, -0x80, UR36 ;  /* 0xffffff80060578a4 */ /* 0x000fe2000f8e0224 */
[----:B------:R-:W-:Y:S01]  /*27e0*/  IADD3.X R5, R5, UR46, R0, P0, !PT ;  /* 0x0000002e05057c10 */ /* 0x000fe200087fe400 */
[----:B------:R-:W-:Y:S01]  /*27f0*/  IMAD R0, R15, UR20, RZ ;  /* 0x000000140f007c24 */ /* 0x000fe2000f8e02ff */
[----:B------:R-:W-:Y:S01]  /*2800*/  PLOP3.LUT P0, PT, PT, PT, UP4, 0x80, 0x0 ;  /* 0x000000000000781c */ /* 0x000fe20003f0f048 */
[----:B------:R-:W-:-:S02]  /*2810*/  UIADD3 UR15, UR6, -UR15, URZ ;  /* 0x8000000f060f7290 */ /* 0x000fc4000fffe03f */
[----:B------:R-:W-:Y:S01]  /*2820*/  IMAD R11, R10, UR21, R0 ;  /* 0x000000150a0b7c24 */ /* 0x000fe2000f8e0200 */
[----:B------:R-:W-:Y:S01]  /*2830*/  LEA R0, R249, UR4, 0x1 ;  /* 0x00000004f9007c11 */ /* 0x000fe2000f8e08ff */
[----:B------:R-:W-:-:S08]  /*2840*/  UISETP.NE.AND UP0, UPT, UR15, 0x1, UPT ;  /* 0x000000010f00788c */ /* 0x000fd0000bf05270 */
[----:B------:R-:W-:Y:S01]  /*2850*/  @P0 BAR.SYNC.DEFER_BLOCKING 0x0 ;  /* 0x0000000000000b1d */ /* 0x000fe20000010000 */
[----:B------:R-:W-:Y:S01]  /*2860*/  ISETP.GE.AND P4, PT, R6, UR5, PT ;  /* 0x0000000506007c0c */ /* 0x000fe2000bf86270 */
[----:B------:R-:W-:Y:S01]  /*2870*/  VIADD R6, R249, 0x1000 ;  /* 0x00001000f9067836 */ /* 0x000fe20000000000 */
[----:B------:R-:W-:Y:S01]  /*2880*/  PLOP3.LUT P0, PT, PT, PT, UP0, 0x80, 0x0 ;  /* 0x000000000000781c */ /* 0x000fe20003f0f008 */
[----:B------:R-:W-:Y:S01]  /*2890*/  IMAD.WIDE.U32 R4, R10, UR20, R4 ;  /* 0x000000140a047c25 */ /* 0x000fe2000f8e0004 */
[----:B------:R-:W-:Y:S02]  /*28a0*/  ISETP.GE.AND P5, PT, R3, UR5, PT ;  /* 0x0000000503007c0c */ /* 0x000fe4000bfa6270 */
[----:B------:R-:W-:Y:S01]  /*28b0*/  SEL R166, R6, R249, !P0 ;  /* 0x000000f906a67207 */ /* 0x000fe20004000000 */
[----:B------:R-:W-:Y:S01]  /*28c0*/  IMAD.IADD R11, R5, 0x1, R11 ;  /* 0x00000001050b7824 */ /* 0x000fe200078e020b */
[----:B------:R1:W-:Y:S04]  /*28d0*/  @P1 STS [R0+0x8000], RZ ;  /* 0x008000ff00001388 */ /* 0x0003e80000000800 */
[----:B------:R1:W-:Y:S04]  /*28e0*/  @P1 STS [R0+0x8004], RZ ;  /* 0x008004ff00001388 */ /* 0x0003e80000000800 */
[----:B------:R1:W-:Y:S01]  /*28f0*/  @P1 STS.64 [R0+0x8008], RZ ;  /* 0x008008ff00001388 */ /* 0x0003e20000000a00 */
[----:B------:R-:W-:Y:S05]  /*2900*/  @P1 BRA `(.L_x_17) ;  /* 0x00000000004c1947 */ /* 0x000fea0003800000 */
[----:B------:R-:W-:Y:S02]  /*2910*/  ULDC UR15, c[0x0][0x2d0] ;  /* 0x0000b400000f7ab9 */ /* 0x000fe40000000800 */
[----:B------:R-:W-:-:S13]  /*2920*/  ISETP.GE.AND P3, PT, R234, UR15, PT ;  /* 0x0000000fea007c0c */ /* 0x000fda000bf66270 */
[----:B------:R2:W-:Y:S04]  /*2930*/  @P3 STS [R0+0x8000], RZ ;  /* 0x008000ff00003388 */ /* 0x0005e80000000800 */
[----:B------:R2:W-:Y:S04]  /*2940*/  @P3 STS [R0+0x8004], RZ ;  /* 0x008004ff00003388 */ /* 0x0005e80000000800 */
[----:B------:R2:W-:Y:S01]  /*2950*/  @P3 STS.64 [R0+0x8008], RZ ;  /* 0x008008ff00003388 */ /* 0x0005e20000000a00 */
        /* <DEDUP_REMOVED lines=10> */
[----:B------:R-:W-:Y:S01]  /*2a00*/  @!PT LDS RZ, [RZ] ;  /* 0x00000000fffff984 */ /* 0x000fe20000000800 */
[----:B------:R-:W-:Y:S01]  /*2a10*/  @!PT LDS RZ, [RZ] ;  /* 0x00000000fffff984 */ /* 0x000fe20000000800 */
[----:B------:R-:W-:Y:S01]  /*2a20*/  @!PT LDS RZ, [RZ] ;  /* 0x00000000fffff984 */ /* 0x000fe20000000800 */
[----:B------:R3:W-:Y:S04]  /*2a30*/  LDGSTS.E.BYPASS.LTC128B.128 [R0+0x8000], desc[UR8][R8.64] ;  /* 0x0800000008007fae */ /* 0x0007e8000b901d48 */
.L_x_17:
[----:B------:R-:W-:Y:S05]  /*2a40*/  BSYNC B0 ;  /* 0x0000000000007941 */ /* 0x000fea0003800000 */
.L_x_16:
[----:B------:R4:W-:Y:S01]  /*2a50*/  @P2 STS.128 [R0+0x9000], RZ ;  /* 0x009000ff00002388 */ /* 0x0009e20000000c00 */
[----:B------:R-:W-:Y:S04]  /*2a60*/  BSSY B0, `(.L_x_18) ;  /* 0x0000015000007945 */ /* 0x000fe80003800000 */
[----:B------:R-:W-:Y:S05]  /*2a70*/  @P2 BRA `(.L_x_19) ;  /* 0x00000000004c2947 */ /* 0x000fea0003800000 */
[----:B------:R-:W-:Y:S02]  /*2a80*/  ULDC UR10, c[0x0][0x2d0] ;  /* 0x0000b400000a7ab9 */ /* 0x000fe40000000800 */
[----:B------:R-:W-:-:S13]  /*2a90*/  ISETP.GE.AND P3, PT, R234, UR10, PT ;  /* 0x0000000aea007c0c */ /* 0x000fda000bf66270 */
[----:B------:R1:W-:Y:S01]  /*2aa0*/  @P3 STS.128 [R0+0x9000], RZ ;  /* 0x009000ff00003388 */ /* 0x0003e20000000c00 */
[----:B------:R-:W-:Y:S05]  /*2ab0*/  @P3 BRA `(.L_x_19) ;  /* 0x00000000003c3947 */ /* 0x000fea0003800000 */
[----:B------:R-:W-:Y:S01]  /*2ac0*/  IADD3 R5, P3, R3, 0x40, RZ ;  /* 0x0000004003057810 */ /* 0x000fe20007f7e0ff */
[----:B------:R-:W-:Y:S01]  /*2ad0*/  ULDC.64 UR20, c[0x0][0x220] ;  /* 0x0000880000147ab9 */ /* 0x000fe20000000a00 */
[----:B------:R-:W-:-:S03]  /*2ae0*/  MOV R7, R11 ;  /* 0x0000000b00077202 */ /* 0x000fc60000000f00 */
[----:B------:R-:W-:-:S04]  /*2af0*/  IMAD.X R6, RZ, RZ, R16, P3 ;  /* 0x000000ffff067224 */ /* 0x000fc800018e0610 */
[----:B---3--:R-:W-:Y:S02]  /*2b00*/  IMAD R8, R6, UR22, RZ ;  /* 0x0000001606087c24 */ /* 0x008fe4000f8e02ff */
[----:B------:R-:W-:-:S04]  /*2b10*/  IMAD.MOV.U32 R6, RZ, RZ, R4 ;  /* 0x000000ffff067224 */ /* 0x000fc800078e0004 */
[----:B------:R-:W-:-:S04]  /*2b20*/  IMAD.WIDE.U32 R6, R5, UR22, R6 ;  /* 0x0000001605067c25 */ /* 0x000fc8000f8e0006 */
[----:B------:R-:W-:Y:S01]  /*2b30*/  IMAD R5, R5, UR23, R8 ;  /* 0x0000001705057c24 */ /* 0x000fe2000f8e0208 */
[----:B------:R-:W-:-:S04]  /*2b40*/  LEA R4, P3, R6, UR20, 0x1 ;  /* 0x0000001406047c11 */ /* 0x000fc8000f8608ff */
[----:B------:R-:W-:-:S04]  /*2b50*/  IADD3 R5, R7, R5, RZ ;  /* 0x0000000507057210 */ /* 0x000fc80007ffe0ff */
[----:B------:R-:W-:-:S05]  /*2b60*/  LEA.HI.X R5, R6, UR21, R5, 0x1, P3 ;  /* 0x0000001506057c11 */ /* 0x000fca00098f0c05 */
[----:B------:R-:W-:Y:S01]  /*2b70*/  @!PT LDS RZ, [RZ] ;  /* 0x00000000fffff984 */ /* 0x000fe20000000800 */
[----:B------:R-:W-:Y:S01]  /*2b80*/  @!PT LDS RZ, [RZ] ;  /* 0x00000000fffff984 */ /* 0x000fe20000000800 */
[----:B------:R-:W-:Y:S01]  /*2b90*/  @!PT LDS RZ, [RZ] ;  /* 0x00000000fffff984 */ /* 0x000fe20000000800 */
[----:B------:R3:W-:Y:S02]  /*2ba0*/  LDGSTS.E.BYPASS.LTC128B.128 [R0+0x9000], desc[UR8][R4.64] ;  /* 0x0900000004007fae */ /* 0x0007e4000b901d48 */
.L_x_19:
[----:B------:R-:W-:Y:S05]  /*2bb0*/  BSYNC B0 ;  /* 0x0000000000007941 */ /* 0x000fea0003800000 */
.L_x_18:
[----:B------:R-:W0:Y:S01]  /*2bc0*/  LDGDEPBAR ;  /* 0x00000000000079af */ /* 0x000e220000000000 */
[----:B------:R-:W-:Y:S01]  /*2bd0*/  BSSY B0, `(.L_x_20) ;  /* 0x0000011000007945 */ /* 0x000fe20003800000 */
[----:B---3--:R-:W-:Y:S02]  /*2be0*/  MOV R8, UR24 ;  /* 0x0000001800087c02 */ /* 0x008fe40008000f00 */
[----:B------:R3:W-:Y:S01]  /*2bf0*/  @P5 STS [R0+0x4000], RZ ;  /* 0x004000ff00005388 */ /* 0x0007e20000000800 */
[----:B------:R-:W-:-:S03]  /*2c00*/  LEA R166, R166, UR4, 0x1 ;  /* 0x00000004a6a67c11 */ /* 0x000fc6000f8e08ff */
        /* <DEDUP_REMOVED lines=9> */
[----:B------:R-:W-:Y:S01]  /*2ca0*/  @!PT LDS RZ, [RZ] ;  /* 0x00000000fffff984 */ /* 0x000fe20000000800 */
[----:B------:R-:W-:Y:S01]  /*2cb0*/  @!PT LDS RZ, [RZ] ;  /* 0x00000000fffff984 */ /* 0x000fe20000000800 */
[----:B------:R-:W-:Y:S01]  /*2cc0*/  @!PT LDS RZ, [RZ] ;  /* 0x00000000fffff984 */ /* 0x000fe20000000800 */
[----:B------:R1:W-:Y:S02]  /*2cd0*/  LDGSTS.E.BYPASS.LTC128B.128 [R0+0x4000], desc[UR8][R216.64] ;  /* 0x04000000d8007fae */ /* 0x0003e4000b901d48 */
.L_x_21:
[----:B------:R-:W-:Y:S05]  /*2ce0*/  BSYNC B0 ;  /* 0x0000000000007941 */ /* 0x000fea0003800000 */
.L_x_20:
[----:B------:R1:W-:Y:S01]  /*2cf0*/  @P4 STS.128 [R0+0x5000], RZ ;  /* 0x005000ff00004388 */ /* 0x0003e20000000c00 */
[----:B------:R-:W-:Y:S04]  /*2d00*/  BSSY B0, `(.L_x_22) ;  /* 0x000000c000007945 */ /* 0x000fe80003800000 */
[----:B------:R-:W-:Y:S05]  /*2d10*/  @P4 BRA `(.L_x_23) ;  /* 0x0000000000284947 */ /* 0x000fea0003800000 */
[----:B------:R-:W-:Y:S02]  /*2d20*/  ULDC UR10, c[0x0][0x2d0] ;  /* 0x0000b400000a7ab9 */ /* 0x000fe40000000800 */
[----:B------:R-:W-:-:S13]  /*2d30*/  ISETP.GE.AND P3, PT, R234, UR10, PT ;  /* 0x0000000aea007c0c */ /* 0x000fda000bf66270 */
[----:B------:R1:W-:Y:S01]  /*2d40*/  @P3 STS.128 [R0+0x5000], RZ ;  /* 0x005000ff00003388 */ /* 0x0003e20000000c00 */
[----:B------:R-:W-:Y:S05]  /*2d50*/  @P3 BRA `(.L_x_23) ;  /* 0x0000000000183947 */ /* 0x000fea0003800000 */
[----:B------:R-:W-:-:S04]  /*2d60*/  LEA R4, P3, R12, R216, 0x7 ;  /* 0x000000d80c047211 */ /* 0x000fc800078638ff */
[----:B------:R-:W-:-:S05]  /*2d70*/  LEA.HI.X R5, R12, R217, R13, 0x7, P3 ;  /* 0x000000d90c057211 */ /* 0x000fca00018f3c0d */
[----:B------:R-:W-:Y:S01]  /*2d80*/  @!PT LDS RZ, [RZ] ;  /* 0x00000000fffff984 */ /* 0x000fe20000000800 */
[----:B------:R-:W-:Y:S01]  /*2d90*/  @!PT LDS RZ, [RZ] ;  /* 0x00000000fffff984 */ /* 0x000fe20000000800 */
[----:B------:R-:W-:Y:S01]  /*2da0*/  @!PT LDS RZ, [RZ] ;  /* 0x00000000fffff984 */ /* 0x000fe20000000800 */
[----:B------:R1:W-:Y:S04]  /*2db0*/  LDGSTS.E.BYPASS.LTC128B.128 [R0+0x5000], desc[UR8][R4.64] ;  /* 0x0500000004007fae */ /* 0x0003e8000b901d48 */
.L_x_23:
[----:B------:R-:W-:Y:S05]  /*2dc0*/  BSYNC B0 ;  /* 0x0000000000007941 */ /* 0x000fea0003800000 */
.L_x_22:
[----:B------:R2:W-:Y:S01]  /*2dd0*/  @P5 STS [R166], RZ ;  /* 0x000000ffa6005388 */ /* 0x0005e20000000800 */
[----:B------:R-:W-:Y:S01]  /*2de0*/  BSSY B0, `(.L_x_24) ;  /* 0x0000011000007945 */ /* 0x000fe20003800000 */
[----:B-1----:R-:W-:Y:S02]  /*2df0*/  IADD3 R4, R251, 0x48, RZ ;  /* 0x00000048fb047810 */ /* 0x002fe40007ffe0ff */
[----:B------:R2:W-:Y:S04]  /*2e00*/  @P5 STS [R166+0x4], RZ ;  /* 0x000004ffa6005388 */ /* 0x0005e80000000800 */
[----:B------:R2:W-:Y:S04]  /*2e10*/  @P5 STS [R166+0x8], RZ ;  /* 0x000008ffa6005388 */ /* 0x0005e80000000800 */
[----:B------:R2:W-:Y:S01]  /*2e20*/  @P5 STS [R166+0xc], RZ ;  /* 0x00000cffa6005388 */ /* 0x0005e20000000800 */
[----:B------:R-:W-:Y:S05]  /*2e30*/  @P5 BRA `(.L_x_25) ;  /* 0x00000000002c5947 */ /* 0x000fea0003800000 */
[----:B------:R-:W-:Y:S02]  /*2e40*/  ULDC UR10, c[0x0][0x2d0] ;  /* 0x0000b400000a7ab9 */ /* 0x000fe40000000800 */
[----:B------:R-:W-:-:S13]  /*2e50*/  ISETP.GE.AND P3, PT, R234, UR10, PT ;  /* 0x0000000aea007c0c */ /* 0x000fda000bf66270 */
[----:B------:R1:W-:Y:S04]  /*2e60*/  @P3 STS [R166], RZ ;  /* 0x000000ffa6003388 */ /* 0x0003e80000000800 */
[----:B------:R1:W-:Y:S04]  /*2e70*/  @P3 STS [R166+0x4], RZ ;  /* 0x000004ffa6003388 */ /* 0x0003e80000000800 */
[----:B------:R1:W-:Y:S04]  /*2e80*/  @P3 STS [R166+0x8], RZ ;  /* 0x000008ffa6003388 */ /* 0x0003e80000000800 */
[----:B------:R1:W-:Y:S01]  /*2e90*/  @P3 STS [R166+0xc], RZ ;  /* 0x00000cffa6003388 */ /* 0x0003e20000000800 */
[----:B------:R-:W-:Y:S05]  /*2ea0*/  @P3 BRA `(.L_x_25) ;  /* 0x0000000000103947 */ /* 0x000fea0003800000 */
[----:B------:R-:W-:Y:S01]  /*2eb0*/  @!PT LDS RZ, [RZ] ;  /* 0x00000000fffff984 */ /* 0x000fe20000000800 */
[----:B------:R-:W-:Y:S01]  /*2ec0*/  @!PT LDS RZ, [RZ] ;  /* 0x00000000fffff984 */ /* 0x000fe20000000800 */
[----:B------:R-:W-:Y:S01]  /*2ed0*/  @!PT LDS RZ, [RZ] ;  /* 0x00000000fffff984 */ /* 0x000fe20000000800 */
[----:B------:R1:W-:Y:S02]  /*2ee0*/  LDGSTS.E.BYPASS.LTC128B.128 [R166], desc[UR8][R218.64] ;  /* 0x00000000daa67fae */ /* 0x0003e4000b901d48 */
.L_x_25:
[----:B------:R-:W-:Y:S05]  /*2ef0*/  BSYNC B0 ;  /* 0x0000000000007941 */ /* 0x000fea0003800000 */
.L_x_24:
[----:B------:R1:W-:Y:S01]  /*2f00*/  @P4 STS [R166+0x1000], RZ ;  /* 0x001000ffa6004388 */ /* 0x0003e20000000800 */
[----:B------:R-:W-:Y:S03]  /*2f10*/  BSSY B0, `(.L_x_26) ;  /* 0x0000014000007945 */ /* 0x000fe60003800000 */
[----:B------:R1:W-:Y:S04]  /*2f20*/  @P4 STS [R166+0x1004], RZ ;  /* 0x001004ffa6004388 */ /* 0x0003e80000000800 */
[----:B------:R1:W-:Y:S04]  /*2f30*/  @P4 STS [R166+0x1008], RZ ;  /* 0x001008ffa6004388 */ /* 0x0003e80000000800 */
[----:B------:R1:W-:Y:S01]  /*2f40*/  @P4 STS [R166+0x100c], RZ ;  /* 0x00100cffa6004388 */ /* 0x0003e20000000800 */
[----:B------:R-:W-:Y:S05]  /*2f50*/  @P4 BRA `(.L_x_27) ;  /* 0x00000000003c4947 */ /* 0x000fea0003800000 */
[----:B------:R-:W-:Y:S02]  /*2f60*/  ULDC UR10, c[0x0][0x2d0] ;  /* 0x0000b400000a7ab9 */ /* 0x000fe40000000800 */
[----:B------:R-:W-:-:S13]  /*2f70*/  ISETP.GE.AND P3, PT, R234, UR10, PT ;  /* 0x0000000aea007c0c */ /* 0x000fda000bf66270 */
[----:B------:R1:W-:Y:S04]  /*2f80*/  @P3 STS [R166+0x1000], RZ ;  /* 0x001000ffa6003388 */ /* 0x0003e80000000800 */
[----:B------:R1:W-:Y:S04]  /*2f90*/  @P3 STS [R166+0x1004], RZ ;  /* 0x001004ffa6003388 */ /* 0x0003e80000000800 */
[----:B------:R1:W-:Y:S04]  /*2fa0*/  @P3 STS [R166+0x1008], RZ ;  /* 0x001008ffa6003388 */ /* 0x0003e80000000800 */
[----:B------:R1:W-:Y:S01]  /*2fb0*/  @P3 STS [R166+0x100c], RZ ;  /* 0x00100cffa6003388 */ /* 0x0003e20000000800 */
[----:B------:R-:W-:Y:S05]  /*2fc0*/  @P3 BRA `(.L_x_27) ;  /* 0x0000000000203947 */ /* 0x000fea0003800000 */
[----:B------:R-:W-:Y:S02]  /*2fd0*/  IMAD.U32 R5, RZ, RZ, UR30 ;  /* 0x0000001eff057e24 */ /* 0x000fe4000f8e00ff */
[----:B------:R-:W-:-:S03]  /*2fe0*/  IMAD.U32 R7, RZ, RZ, UR31 ;  /* 0x0000001fff077e24 */ /* 0x000fc6000f8e00ff */
[----:B------:R-:W-:-:S04]  /*2ff0*/  LEA R6, P3, R5, R218, 0x7 ;  /* 0x000000da05067211 */ /* 0x000fc800078638ff */
[----:B------:R-:W-:-:S05]  /*3000*/  LEA.HI.X R7, R5, R219, R7, 0x7, P3 ;  /* 0x000000db05077211 */ /* 0x000fca00018f3c07 */
[----:B------:R-:W-:Y:S01]  /*3010*/  @!PT LDS RZ, [RZ] ;  /* 0x00000000fffff984 */ /* 0x000fe20000000800 */
[----:B------:R-:W-:Y:S01]  /*3020*/  @!PT LDS RZ, [RZ] ;  /* 0x00000000fffff984 */ /* 0x000fe20000000800 */
[----:B------:R-:W-:Y:S01]  /*3030*/  @!PT LDS RZ, [RZ] ;  /* 0x00000000fffff984 */ /* 0x000fe20000000800 */
[----:B------:R1:W-:Y:S04]  /*3040*/  LDGSTS.E.BYPASS.LTC128B.128 [R166+0x1000], desc[UR8][R6.64] ;  /* 0x0100000006a67fae */ /* 0x0003e8000b901d48 */
.L_x_27:
[----:B------:R-:W-:Y:S05]  /*3050*/  BSYNC B0 ;  /* 0x0000000000007941 */ /* 0x000fea0003800000 */
.L_x_26:
[----:B------:R-:W-:Y:S01]  /*3060*/  UIMAD UR10, UR38, UR24, URZ ;  /* 0x00000018260a72a4 */ /* 0x000fe2000f8e023f */
[----:B------:R-:W-:Y:S01]  /*3070*/  ISETP.GE.AND P3, PT, R4, UR5, PT ;  /* 0x0000000504007c0c */ /* 0x000fe2000bf66270 */
[----:B-1----:R-:W-:Y:S01]  /*3080*/  IMAD.WIDE.U32 R6, R8, UR34, R234 ;  /* 0x0000002208067c25 */ /* 0x002fe2000f8e00ea */
[----:B------:R1:W-:Y:S01]  /*3090*/  @P1 STS [R0+0x6000], RZ ;  /* 0x006000ff00001388 */ /* 0x0003e20000000800 */
[----:B------:R-:W-:Y:S01]  /*30a0*/  UIMAD UR10, UR34, UR25, UR10 ;  /* 0x00000019220a72a4 */ /* 0x000fe2000f8e020a */
[----:B------:R-:W-:Y:S01]  /*30b0*/  SHF.R.S32.HI R13, RZ, 0x1f, R251 ;  /* 0x0000001fff0d7819 */ /* 0x000fe200000114fb */
[C---:B------:R-:W-:Y:S01]  /*30c0*/  VIADD R8, R251.reuse, 0x8 ;  /* 0x00000008fb087836 */ /* 0x040fe20000000000 */
[----:B------:R1:W-:Y:S01]  /*30d0*/  @P1 STS [R0+0x6004], RZ ;  /* 0x006004ff00001388 */ /* 0x0003e20000000800 */
[C---:B------:R-:W-:Y:S01]  /*30e0*/  VIADD R5, R251.reuse, 0x40 ;  /* 0x00000040fb057836 */ /* 0x040fe20000000000 */
[----:B------:R-:W-:Y:S01]  /*30f0*/  IADD3 R6, P6, R6, UR28, RZ ;  /* 0x0000001c06067c10 */ /* 0x000fe2000ffde0ff */
[----:B------:R-:W-:Y:S01]  /*3100*/  IMAD.U32 R9, RZ, RZ, UR10 ;  /* 0x0000000aff097e24 */ /* 0x000fe2000f8e00ff */
[----:B------:R1:W-:Y:S01]  /*3110*/  @P1 STS.64 [R0+0x6008], RZ ;  /* 0x006008ff00001388 */ /* 0x0003e20000000a00 */
[----:B------:R-:W-:Y:S01]  /*3120*/  ISETP.GE.AND P5, PT, R8, UR5, PT ;  /* 0x0000000508007c0c */ /* 0x000fe2000bfa6270 */
[----:B------:R-:W-:Y:S01]  /*3130*/  IMAD.SHL.U32 R8, R251, 0x4, RZ ;  /* 0x00000004fb087824 */ /* 0x000fe200078e00ff */
[----:B------:R-:W-:Y:S01]  /*3140*/  ISETP.GE.AND P4, PT, R5, UR5, PT ;  /* 0x0000000505007c0c */ /* 0x000fe2000bf86270 */
[----:B------:R-:W-:Y:S01]  /*3150*/  ULDC.64 UR20, c[0x0][0x260] ;  /* 0x0000980000147ab9 */ /* 0x000fe20000000a00 */
[----:B------:R-:W-:Y:S01]  /*3160*/  IADD3.X R7, R7, UR29, R9, P6, !PT ;  /* 0x0000001d07077c10 */ /* 0x000fe2000b7fe409 */
[----:B------:R-:W-:Y:S01]  /*3170*/  IMAD R12, R15, UR20, RZ ;  /* 0x000000140f0c7c24 */ /* 0x000fe2000f8e02ff */
[----:B------:R-:W-:Y:S01]  /*3180*/  SHF.R.S32.HI R5, RZ, 0x1f, R4 ;  /* 0x0000001fff057819 */ /* 0x000fe20000011404 */
[----:B------:R-:W-:Y:S01]  /*3190*/  BSSY B0, `(.L_x_28) ;  /* 0x000001e000007945 */ /* 0x000fe20003800000 */
[----:B------:R-:W-:Y:S01]  /*31a0*/  @!P3 LEA R14, P6, R4, UR12, 0x2 ;  /* 0x0000000c040ebc11 */ /* 0x000fe2000f8c10ff */
[----:B------:R-:W-:-:S02]  /*31b0*/  IMAD R12, R10, UR21, R12 ;  /* 0x000000150a0c7c24 */ /* 0x000fc4000f8e020c */
[----:B------:R-:W-:Y:S01]  /*31c0*/  IMAD.WIDE.U32 R6, R10, UR20, R6 ;  /* 0x000000140a067c25 */ /* 0x000fe2000f8e0006 */
[----:B------:R-:W-:Y:S02]  /*31d0*/  @!P3 LEA.HI.X R15, R4, UR11, R5, 0x2, P6 ;  /* 0x0000000b040fbc11 */ /* 0x000fe4000b0f1405 */
[----:B------:R-:W-:Y:S01]  /*31e0*/  IADD3 R4, P6, R8, UR12, RZ ;  /* 0x0000000c08047c10 */ /* 0x000fe2000ffde0ff */
[----:B------:R-:W-:Y:S01]  /*31f0*/  IMAD.IADD R12, R7, 0x1, R12 ;  /* 0x00000001070c7824 */ /* 0x000fe200078e020c */
[----:B------:R-:W-:-:S04]  /*3200*/  SHF.L.U64.HI R5, R251, 0x2, R13 ;  /* 0x00000002fb057819 */ /* 0x000fc8000001020d */
[----:B------:R-:W-:Y:S02]  /*3210*/  IADD3.X R5, R5, UR11, RZ, P6, !PT ;  /* 0x0000000b05057c10 */ /* 0x000fe4000b7fe4ff */
[----:B------:R-:W-:Y:S01]  /*3220*/  ISETP.GE.AND P6, PT, R251, UR5, PT ;  /* 0x00000005fb007c0c */ /* 0x000fe2000bfc6270 */
[----:B-1----:R-:W-:-:S12]  /*3230*/  @P1 BRA `(.L_x_29) ;  /* 0x00000000004c1947 */ /* 0x002fd80003800000 */
        /* <DEDUP_REMOVED lines=19> */
.L_x_29:
[----:B------:R-:W-:Y:S05]  /*3370*/  BSYNC B0 ;  /* 0x0000000000007941 */ /* 0x000fea0003800000 */
.L_x_28:
        /* <DEDUP_REMOVED lines=18> */
[----:B------:R-:W-:Y:S01]  /*34a0*/  @!PT LDS RZ, [RZ] ;  /* 0x00000000fffff984 */ /* 0x000fe20000000800 */
[----:B------:R-:W-:Y:S01]  /*34b0*/  @!PT LDS RZ, [RZ] ;  /* 0x00000000fffff984 */ /* 0x000fe20000000800 */
[----:B------:R-:W-:Y:S01]  /*34c0*/  @!PT LDS RZ, [RZ] ;  /* 0x00000000fffff984 */ /* 0x000fe20000000800 */
[----:B------:R1:W-:Y:S02]  /*34d0*/  LDGSTS.E.BYPASS.LTC128B.128 [R0+0x7000], desc[UR8][R6.64] ;  /* 0x0700000006007fae */ /* 0x0003e4000b901d48 */
.L_x_31:
[----:B------:R-:W-:Y:S05]  /*34e0*/  BSYNC B0 ;  /* 0x0000000000007941 */ /* 0x000fea0003800000 */
.L_x_30:
[----:B------:R-:W0:Y:S01]  /*34f0*/  LDGDEPBAR ;  /* 0x00000000000079af */ /* 0x000e220000000000 */
[----:B------:R-:W-:Y:S02]  /*3500*/  IMAD.MOV.U32 R241, RZ, RZ, 0x7f800000 ;  /* 0x7f800000fff17424 */ /* 0x000fe400078e00ff */
[----:B------:R-:W-:Y:S02]  /*3510*/  IMAD.MOV.U32 R242, RZ, RZ, 0x7f800000 ;  /* 0x7f800000fff27424 */ /* 0x000fe400078e00ff */
[----:B------:R-:W-:Y:S02]  /*3520*/  IMAD.MOV.U32 R243, RZ, RZ, 0x7f800000 ;  /* 0x7f800000fff37424 */ /* 0x000fe400078e00ff */
[----:B------:R-:W-:Y:S01]  /*3530*/  IMAD.MOV.U32 R240, RZ, RZ, 0x7f800000 ;  /* 0x7f800000fff07424 */ /* 0x000fe200078e00ff */
[----:B------:R-:W5:Y:S01]  /*3540*/  @!P3 LDG.E R241, desc[UR8][R14.64] ;  /* 0x000000080ef1b981 */ /* 0x000f62000c1e1900 */
[----:B------:R-:W-:Y:S02]  /*3550*/  VIADD R3, R251, 0x1 ;  /* 0x00000001fb037836 */ /* 0x000fe40000000000 */
[----:B-1234-:R-:W-:Y:S01]  /*3560*/  IMAD.U32 R0, RZ, RZ, UR36 ;  /* 0x00000024ff007e24 */ /* 0x01efe2000f8e00ff */
[----:B------:R-:W5:Y:S01]  /*3570*/  @!P6 LDG.E R242, desc[UR8][R4.64] ;  /* 0x0000000804f2e981 */ /* 0x000f62000c1e1900 */
[----:B------:R-:W-:Y:S01]  /*3580*/  VIADD R148, R161, 0x1000 ;  /* 0x00001000a1947836 */ /* 0x000fe20000000000 */
[----:B------:R-:W-:-:S02]  /*3590*/  UIADD3 UR34, UR36, 0x80, UR34 ;  /* 0x0000008024227890 */ /* 0x000fc4000fffe022 */
[----:B------:R-:W5:Y:S01]  /*35a0*/  @!P5 LDG.E R243, desc[UR8][R4.64+0x20] ;  /* 0x0000200804f3d981 */ /* 0x000f62000c1e1900 */
[----:B------:R-:W-:Y:S01]  /*35b0*/  IMAD.SHL.U32 R247, R251, 0x4, RZ ;  /* 0x00000004fbf77824 */ /* 0x000fe200078e00ff */
[----:B------:R-:W-:Y:S01]  /*35c0*/  CS2R R94, SRZ ;  /* 0x00000000005e7805 */ /* 0x000fe2000001ff00 */
[----:B------:R-:W-:Y:S01]  /*35d0*/  IMAD.SHL.U32 R154, R161, 0x2, RZ ;  /* 0x00000002a19a7824 */ /* 0x000fe200078e00ff */
[----:B------:R1:W5:Y:S01]  /*35e0*/  @!P4 LDG.E R240, desc[UR8][R4.64+0x100] ;  /* 0x0001000804f0c981 */ /* 0x000362000c1e1900 */
[----:B------:R-:W-:Y:S02]  /*35f0*/  CS2R R92, SRZ ;  /* 0x00000000005c7805 */ /* 0x000fe4000001ff00 */
[----:B------:R-:W-:Y:S02]  /*3600*/  CS2R R98, SRZ ;  /* 0x0000000000627805 */ /* 0x000fe4000001ff00 */
[----:B------:R-:W-:Y:S01]  /*3610*/  CS2R R96, SRZ ;  /* 0x0000000000607805 */ /* 0x000fe2000001ff00 */
[----:B------:R-:W-:-:S04]  /*3620*/  DEPBAR.LE SB0, 0x1 ;  /* 0x000080400000791a */ /* 0x000fc80000000000 */
[----:B------:R-:W-:Y:S01]  /*3630*/  BAR.SYNC.DEFER_BLOCKING 0x0 ;  /* 0x0000000000007b1d */ /* 0x000fe20000010000 */
[----:B------:R-:W-:Y:S01]  /*3640*/  IADD3 R248, R3, UR7, -R0 ;  /* 0x0000000703f87c10 */ /* 0x000fe2000fffe800 */
[----:B------:R-:W-:Y:S01]  /*3650*/  VIADD R0, R251, 0xffffff80 ;  /* 0xffffff80fb007836 */ /* 0x000fe20000000000 */
[----:B------:R-:W-:Y:S02]  /*3660*/  SEL R148, R148, R161, !P0 ;  /* 0x000000a194947207 */ /* 0x000fe40004000000 */
[----:B------:R-:W-:Y:S02]  /*3670*/  CS2R R90, SRZ ;  /* 0x00000000005a7805 */ /* 0x000fe4000001ff00 */
[----:B------:R-:W-:Y:S02]  /*3680*/  CS2R R88, SRZ ;  /* 0x0000000000587805 */ /* 0x000fe4000001ff00 */
[----:B------:R-:W-:Y:S02]  /*3690*/  CS2R R86, SRZ ;  /* 0x0000000000567805 */ /* 0x000fe4000001ff00 */
[----:B------:R-:W-:-:S02]  /*36a0*/  CS2R R84, SRZ ;  /* 0x0000000000547805 */ /* 0x000fc4000001ff00 */
[----:B------:R-:W-:Y:S02]  /*36b0*/  CS2R R78, SRZ ;  /* 0x00000000004e7805 */ /* 0x000fe4000001ff00 */
[----:B------:R-:W-:Y:S02]  /*36c0*/  CS2R R76, SRZ ;  /* 0x00000000004c7805 */ /* 0x000fe4000001ff00 */
[----:B------:R-:W-:Y:S02]  /*36d0*/  CS2R R82, SRZ ;  /* 0x0000000000527805 */ /* 0x000fe4000001ff00 */
[----:B------:R-:W-:Y:S02]  /*36e0*/  CS2R R80, SRZ ;  /* 0x0000000000507805 */ /* 0x000fe4000001ff00 */
[----:B------:R-:W-:Y:S02]  /*36f0*/  CS2R R74, SRZ ;  /* 0x00000000004a7805 */ /* 0x000fe4000001ff00 */
[----:B------:R-:W-:-:S02]  /*3700*/  CS2R R72, SRZ ;  /* 0x0000000000487805 */ /* 0x000fc4000001ff00 */
[----:B------:R-:W-:Y:S02]  /*3710*/  CS2R R70, SRZ ;  /* 0x0000000000467805 */ /* 0x000fe4000001ff00 */
[----:B------:R-:W-:Y:S02]  /*3720*/  CS2R R68, SRZ ;  /* 0x0000000000447805 */ /* 0x000fe4000001ff00 */
[----:B------:R-:W-:Y:S01]  /*3730*/  SHF.L.U64.HI R246, R251, 0x2, R13 ;  /* 0x00000002fbf67819 */ /* 0x000fe2000001020d */
[----:B------:R-:W-:Y:S01]  /*3740*/  IMAD.MOV.U32 R227, RZ, RZ, R166 ;  /* 0x000000ffffe37224 */ /* 0x000fe200078e00a6 */
[----:B------:R-:W-:Y:S02]  /*3750*/  USHF.L.U32 UR33, UR19, 0x3, URZ ;  /* 0x0000000313217899 */ /* 0x000fe4000800063f */
[----:B------:R-:W-:Y:S02]  /*3760*/  USHF.L.U32 UR32, UR19, 0x4, URZ ;  /* 0x0000000413207899 */ /* 0x000fe4000800063f */
[----:B------:R-:W-:Y:S01]  /*3770*/  UIMAD UR31, UR19, 0x18, URZ ;  /* 0x00000018131f78a4 */ /* 0x000fe2000f8e023f */
[----:B------:R2:W3:Y:S01]  /*3780*/  LDSM.16.M88.4 R116, [R149+0x8000] ;  /* 0x008000009574783b */ /* 0x0004e20000000200 */
[----:B------:R-:W-:-:S02]  /*3790*/  USHF.L.U32 UR30, UR19, 0x5, URZ ;  /* 0x00000005131e7899 */ /* 0x000fc4000800063f */
[----:B------:R-:W-:Y:S01]  /*37a0*/  UIMAD UR29, UR19, 0x28, URZ ;  /* 0x00000028131d78a4 */ /* 0x000fe2000f8e023f */
[----:B------:R2:W4:Y:S01]  /*37b0*/  LDSM.16.M88.4 R120, [R149+0x8400] ;  /* 0x008400009578783b */ /* 0x0005220000000200 */
[----:B------:R-:W-:Y:S02]  /*37c0*/  UIMAD UR28, UR19, 0x30, URZ ;  /* 0x00000030131c78a4 */ /* 0x000fe4000f8e023f */
[----:B------:R-:W-:Y:S01]  /*37d0*/  UIMAD UR27, UR19, 0x38, URZ ;  /* 0x00000038131b78a4 */ /* 0x000fe2000f8e023f */
[----:B------:R2:W2:Y:S01]  /*37e0*/  LDSM.16.M88.4 R124, [R149+0x8800] ;  /* 0x00880000957c783b */ /* 0x0004a20000000200 */
[----:B------:R-:W-:Y:S02]  /*37f0*/  USHF.L.U32 UR26, UR19, 0x6, URZ ;  /* 0x00000006131a7899 */ /* 0x000fe4000800063f */
[----:B------:R-:W-:Y:S01]  /*3800*/  UIMAD UR25, UR19, 0x48, URZ ;  /* 0x00000048131978a4 */ /* 0x000fe2000f8e023f */
[----:B------:R2:W2:Y:S01]  /*3810*/  LDSM.16.M88.4 R128, [R149+0x8c00] ;  /* 0x008c00009580783b */ /* 0x0004a20000000200 */
[----:B------:R-:W-:-:S02]  /*3820*/  UIMAD UR24, UR19, 0x50, URZ ;  /* 0x00000050131878a4 */ /* 0x000fc4000f8e023f */
[----:B------:R-:W-:Y:S01]  /*3830*/  UIMAD UR23, UR19, 0x58, URZ ;  /* 0x00000058131778a4 */ /* 0x000fe2000f8e023f */
[----:B------:R2:W2:Y:S01]  /*3840*/  LDSM.16.M88.4 R132, [R150+0x8000] ;  /* 0x008000009684783b */ /* 0x0004a20000000200 */
[----:B------:R-:W-:Y:S02]  /*3850*/  UIMAD UR22, UR19, 0x60, URZ ;  /* 0x00000060131678a4 */ /* 0x000fe4000f8e023f */
[----:B------:R-:W-:Y:S01]  /*3860*/  UIMAD UR21, UR19, 0x68, URZ ;  /* 0x00000068131578a4 */ /* 0x000fe2000f8e023f */
[----:B------:R2:W2:Y:S01]  /*3870*/  LDSM.16.M88.4 R136, [R150+0x8400] ;  /* 0x008400009688783b */ /* 0x0004a20000000200 */
[----:B------:R-:W-:Y:S02]  /*3880*/  UIMAD UR20, UR19, 0x70, URZ ;  /* 0x00000070131478a4 */ /* 0x000fe4000f8e023f */
[----:B------:R-:W-:Y:S01]  /*3890*/  UIADD3 UR18, -UR18, URZ, URZ ;  /* 0x0000003f12127290 */ /* 0x000fe2000fffe13f */
[----:B------:R2:W2:Y:S01]  /*38a0*/  LDSM.16.M88.4 R140, [R150+0x8800] ;  /* 0x00880000968c783b */ /* 0x0004a20000000200 */
[----:B------:R-:W-:Y:S01]  /*38b0*/  ULDC UR36, c[0x0][0x2d0] ;  /* 0x0000b40000247ab9 */ /* 0x000fe20000000800 */
[----:B------:R-:W-:-:S02]  /*38c0*/  ULDC UR5, c[0x0][0x2ec] ;  /* 0x0000bb0000057ab9 */ /* 0x000fc40000000800 */
[----:B------:R2:W2:Y:S01]  /*38d0*/  LDSM.16.M88.4 R144, [R150+0x8c00] ;  /* 0x008c00009690783b */ /* 0x0004a20000000200 */
[----:B-1----:R-:W-:Y:S01]  /*38e0*/  VIADD R4, R156, 0x1000 ;  /* 0x000010009c047836 */ /* 0x002fe20000000000 */
[----:B------:R-:W-:-:S04]  /*38f0*/  SHF.R.S32.HI R3, RZ, 0x1f, R0 ;  /* 0x0000001fff037819 */ /* 0x000fc80000011400 */
[----:B------:R-:W-:Y:S02]  /*3900*/  SHF.L.U64.HI R245, R0, 0x2, R3 ;  /* 0x0000000200f57819 */ /* 0x000fe40000010203 */
[----:B------:R-:W-:Y:S01]  /*3910*/  SEL R3, R4, R156, !P0 ;  /* 0x0000009c04037207 */ /* 0x000fe20004000000 */
[----:B------:R-:W-:Y:S01]  /*3920*/  IMAD.SHL.U32 R244, R0, 0x4, RZ ;  /* 0x0000000400f47824 */ /* 0x000fe200078e00ff */
[----:B------:R-:W-:Y:S02]  /*3930*/  LEA R148, R148, UR4, 0x1 ;  /* 0x0000000494947c11 */ /* 0x000fe4000f8e08ff */
[----:B------:R-:W-:Y:S01]  /*3940*/  LEA R3, R3, UR4, 0x1 ;  /* 0x0000000403037c11 */ /* 0x000fe2000f8e08ff */
[----:B------:R-:W-:Y:S02]  /*3950*/  UIMAD UR19, UR19, 0x78, URZ ;  /* 0x00000078131378a4 */ /* 0x000fe4000f8e023f */
[----:B---3--:R-:W-:-:S12]  /*3960*/  UIADD3 UR34, UR34, -UR7, URZ ;  /* 0x8000000722227290 */ /* 0x008fd8000fffe03f */
.L_x_34:
[----:B------:R-:W0:Y:S01]  /*3970*/  LDGDEPBAR ;  /* 0x00000000000079af */ /* 0x000e220000000000 */
[----:B------:R-:W-:Y:S01]  /*3980*/  IMAD.IADD R112, R155, 0x1, R148 ;  /* 0x000000019b707824 */ /* 0x000fe200078e0294 */
[----:B------:R-:W-:Y:S01]  /*3990*/  USHF.L.U32 UR10, UR6, 0x7, URZ ;  /* 0x00000007060a7899 */ /* 0x000fe2000800063f */
[----:B------:R-:W-:Y:S01]  /*39a0*/  IMAD.U32 R0, RZ, RZ, UR16 ;  /* 0x00000010ff007e24 */ /* 0x000fe2000f8e00ff */
[----:B------:R-:W-:Y:S01]  /*39b0*/  USHF.L.U32 UR15, UR16, 0x7, URZ ;  /* 0x00000007100f7899 */ /* 0x000fe2000800063f */
[C---:B-----5:R-:W-:Y:S01]  /*39c0*/  FMUL.FTZ R163, R242.reuse, 1.4426950216293334961 ;  /* 0x3fb8aa3bf2a37820 */ /* 0x060fe20000410000 */
[----:B------:R-:W-:Y:S01]  /*39d0*/  UISETP.GE.AND UP0, UPT, UR10, UR34, UPT ;  /* 0x000000220a00728c */ /* 0x000fe2000bf06270 */
[----:B------:R-:W-:Y:S01]  /*39e0*/  FSETP.NEU.FTZ.AND P1, PT, R242, -INF , PT ;  /* 0xff800000f200780b */ /* 0x000fe20003f3d000 */
[----:B------:R-:W-:Y:S01]  /*39f0*/  UIADD3 UR15, UR15, 0x80, URZ ;  /* 0x000000800f0f7890 */ /* 0x000fe2000fffe03f */
[----:B------:R-:W-:Y:S01]  /*3a00*/  IMAD.MOV.U32 R165, RZ, RZ, 0x8 ;  /* 0x00000008ffa57424 */ /* 0x000fe200078e00ff */
[----:B------:R-:W-:Y:S01]  /*3a10*/  UISETP.GT.AND UP3, UPT, UR6, UR17, UPT ;  /* 0x000000110600728c */ /* 0x000fe2000bf64270 */
[----:B------:R-:W-:Y:S01]  /*3a20*/  FSEL R163, R163, RZ, P1 ;  /* 0x000000ffa3a37208 */ /* 0x000fe20000800000 */
[----:B------:R-:W-:Y:S01]  /*3a30*/  UISETP.LT.AND UP0, UPT, UR15, UR7, UP0 ;  /* 0x000000070f00728c */ /* 0x000fe20008701270 */
[----:B------:R-:W-:Y:S05]  /*3a40*/  FSETP.NEU.FTZ.AND P1, PT, R243, -INF , PT ;  /* 0xff800000f300780b */ /* 0x000fea0003f3d000 */
[----:B------:R-:W-:Y:S01]  /*3a50*/  PLOP3.LUT P0, PT, PT, PT, UP0, 0x80, 0x0 ;  /* 0x000000000000781c */ /* 0x000fe20003f0f008 */
[----:B------:R-:W-:Y:S04]  /*3a60*/  DEPBAR.LE SB0, 0x0 ;  /* 0x000080000000791a */ /* 0x000fe80000000000 */
[----:B------:R-:W-:Y:S08]  /*3a70*/  BAR.SYNC.DEFER_BLOCKING 0x0 ;  /* 0x0000000000007b1d */ /* 0x000ff00000010000 */
[----:B------:R-:W-:Y:S04]  /*3a80*/  @!P0 IMAD R0, R0, 0x80, R250 ;  /* 0x0000008000008824 */ /* 0x000fe800078e02fa */
[----:B------:R-:W-:Y:S01]  /*3a90*/  @!P0 VIADD R164, R0, 0x1 ;  /* 0x0000000100a48836 */ /* 0x000fe20000000000 */
[----:B------:R-:W-:Y:S08]  /*3aa0*/  LDSM.16.M88.4 R64, [R148] ;  /* 0x000000009440783b */ /* 0x000ff00000000200 */
[----:B------:R-:W1:Y:S08]  /*3ab0*/  LDSM.16.M88.4 R16, [R149+0x6000] ;  /* 0x006000009510783b */ /* 0x000e700000000200 */
[----:B------:R-:W3:Y:S08]  /*3ac0*/  LDSM.16.M88.4 R60, [R148+0x1000] ;  /* 0x00100000943c783b */ /* 0x000ef00000000200 */
[----:B------:R-:W4:Y:S08]  /*3ad0*/  LDSM.16.M88.4 R32, [R149+0x6400] ;  /* 0x006400009520783b */ /* 0x000f300000000200 */
[----:B------:R-:W2:Y:S08]  /*3ae0*/  LDSM.16.M88.4 R48, [R149+0x6800] ;  /* 0x006800009530783b */ /* 0x000eb00000000200 */
[----:B------:R-:W2:Y:S01]  /*3af0*/  LDSM.16.M88.4 R100, [R149+0x6c00] ;  /* 0x006c00009564783b */ /* 0x000ea20000000200 */
[-C--:B-1----:R-:W-:Y:S07]  /*3b00*/  HMMA.16816.F32.BF16 R4, R64, R16.reuse, RZ ;  /* 0x000000104004723c */ /* 0x082fee00000418ff */
[----:B------:R-:W-:Y:S01]  /*3b10*/  LDSM.16.M88.4 R104, [R112] ;  /* 0x000000007068783b */ /* 0x000fe20000000200 */
[C---:B---3--:R-:W-:Y:S07]  /*3b20*/  HMMA.16816.F32.BF16 R8, R60.reuse, R16, RZ ;  /* 0x000000103c08723c */ /* 0x048fee00000418ff */
[----:B------:R-:W1:Y:S01]  /*3b30*/  LDSM.16.M88.4 R108, [R150+0x6000] ;  /* 0x00600000966c783b */ /* 0x000e620000000200 */
[-C--:B------:R-:W-:Y:S07]  /*3b40*/  HMMA.16816.F32.BF16 R12, R60, R18.reuse, RZ ;  /* 0x000000123c0c723c */ /* 0x080fee00000418ff */
[----:B------:R-:W3:Y:S01]  /*3b50*/  LDSM.16.M88.4 R112, [R112+0x1000] ;  /* 0x001000007070783b */ /* 0x000ee20000000200 */
[C---:B------:R-:W-:Y:S06]  /*3b60*/  HMMA.16816.F32.BF16 R16, R64.reuse, R18, RZ ;  /* 0x000000124010723c */ /* 0x040fec00000418ff */
[-C--:B----4-:R-:W-:Y:S06]  /*3b70*/  HMMA.16816.F32.BF16 R20, R64, R32.reuse, RZ ;  /* 0x000000204014723c */ /* 0x090fec00000418ff */
[C---:B------:R-:W-:Y:S06]  /*3b80*/  HMMA.16816.F32.BF16 R24, R60.reuse, R32, RZ ;  /* 0x000000203c18723c */ /* 0x040fec00000418ff */
[-C--:B------:R-:W-:Y:S06]  /*3b90*/  HMMA.16816.F32.BF16 R28, R60, R34.reuse, RZ ;  /* 0x000000223c1c723c */ /* 0x080fec00000418ff */
[C---:B------:R-:W-:Y:S06]  /*3ba0*/  HMMA.16816.F32.BF16 R32, R64.reuse, R34, RZ ;  /* 0x000000224020723c */ /* 0x040fec00000418ff */
[-C--:B--2---:R-:W-:Y:S06]  /*3bb0*/  HMMA.16816.F32.BF16 R36, R64, R48.reuse, RZ ;  /* 0x000000304024723c */ /* 0x084fec00000418ff */
[C---:B------:R-:W-:Y:S06]  /*3bc0*/  HMMA.16816.F32.BF16 R40, R60.reuse, R48, RZ ;  /* 0x000000303c28723c */ /* 0x040fec00000418ff */
[-C--:B------:R-:W-:Y:S06]  /*3bd0*/  HMMA.16816.F32.BF16 R44, R60, R50.reuse, RZ ;  /* 0x000000323c2c723c */ /* 0x080fec00000418ff */
[C---:B------:R-:W-:Y:S06]  /*3be0*/  HMMA.16816.F32.BF16 R48, R64.reuse, R50, RZ ;  /* 0x000000324030723c */ /* 0x040fec00000418ff */
[-C--:B------:R-:W-:Y:S06]  /*3bf0*/  HMMA.16816.F32.BF16 R52, R64, R100.reuse, RZ ;  /* 0x000000644034723c */ /* 0x080fec00000418ff */
[C---:B------:R-:W-:Y:S06]  /*3c00*/  HMMA.16816.F32.BF16 R56, R60.reuse, R100, RZ ;  /* 0x000000643c38723c */ /* 0x040fec00000418ff */
[-C--:B------:R-:W-:Y:S01]  /*3c10*/  HMMA.16816.F32.BF16 R60, R60, R102.reuse, RZ ;  /* 0x000000663c3c723c */ /* 0x080fe200000418ff */
[----:B------:R-:W-:Y:S04]  /*3c20*/  @!P0 VIADD R100, R248, UR10 ;  /* 0x0000000af8648c36 */ /* 0x000fe80008000000 */
[----:B------:R-:W-:Y:S01]  /*3c30*/  FMUL.FTZ R101, R241, 1.4426950216293334961 ;  /* 0x3fb8aa3bf1657820 */ /* 0x000fe20000410000 */
[----:B------:R-:W-:Y:S02]  /*3c40*/  HMMA.16816.F32.BF16 R64, R64, R102, RZ ;  /* 0x000000664040723c */ /* 0x000fe400000418ff */
[----:B------:R-:W-:Y:S04]  /*3c50*/  @!P0 VIMNMX R162, R100, UR7, PT ;  /* 0x0000000764a28c48 */ /* 0x000fe8000bfe0100 */
[-C--:B-1----:R-:W-:Y:S05]  /*3c60*/  HMMA.16816.F32.BF16 R4, R104, R108.reuse, R4 ;  /* 0x0000006c6804723c */ /* 0x082fea0000041804 */
[-C--:B------:R-:W-:Y:S01]  /*3c70*/  @!P0 ISETP.GE.AND P2, PT, R0, R162.reuse, PT ;  /* 0x000000a20000820c */ /* 0x080fe20003f46270 */
[C---:B---3--:R-:W-:Y:S05]  /*3c80*/  HMMA.16816.F32.BF16 R8, R112.reuse, R108, R8 ;  /* 0x0000006c7008723c */ /* 0x048fea0000041808 */
[----:B------:R-:W-:Y:S01]  /*3c90*/  @!P0 VIADDMNMX R103, R100, R165, UR7, PT ;  /* 0x0000000764678e46 */ /* 0x000fe2000b8001a5 */
[----:B------:R-:W-:Y:S02]  /*3ca0*/  IMAD.MOV.U32 R165, RZ, RZ, 0x40 ;  /* 0x00000040ffa57424 */ /* 0x000fe400078e00ff */
[----:B------:R-:W-:Y:S03]  /*3cb0*/  FMUL.FTZ R109, R243, 1.4426950216293334961 ;  /* 0x3fb8aa3bf36d7820 */ /* 0x000fe60000410000 */
[----:B------:R-:W-:Y:S01]  /*3cc0*/  FMUL.FTZ R108, R240, 1.4426950216293334961 ;  /* 0x3fb8aa3bf06c7820 */ /* 0x000fe20000410000 */
[-C--:B------:R-:W-:Y:S03]  /*3cd0*/  HMMA.16816.F32.BF16 R12, R112, R110.reuse, R12 ;  /* 0x0000006e700c723c */ /* 0x080fe6000004180c */
[----:B------:R-:W-:Y:S02]  /*3ce0*/  FSEL R109, R109, RZ, P1 ;  /* 0x000000ff6d6d7208 */ /* 0x000fe40000800000 */
[-C--:B------:R-:W-:Y:S01]  /*3cf0*/  @!P0 ISETP.GE.AND P1, PT, R164, R103.reuse, PT ;  /* 0x00000067a400820c */ /* 0x080fe20003f26270 */
[C---:B------:R-:W-:Y:S05]  /*3d00*/  HMMA.16816.F32.BF16 R16, R104.reuse, R110, R16 ;  /* 0x0000006e6810723c */ /* 0x040fea0000041810 */
[----:B------:R-:W-:Y:S02]  /*3d10*/  @!P0 FSEL R4, R4, -INF , !P2 ;  /* 0xff80000004048808 */ /* 0x000fe40005000000 */
[----:B------:R-:W-:Y:S04]  /*3d20*/  @!P0 ISETP.GE.AND P2, PT, R164, R162, PT ;  /* 0x000000a2a400820c */ /* 0x000fe80003f46270 */
[----:B------:R-:W-:Y:S01]  /*3d30*/  @!P0 FSEL R5, R5, -INF , !P2 ;  /* 0xff80000005058808 */ /* 0x000fe20005000000 */
[--C-:B------:R-:W-:Y:S01]  /*3d40*/  FFMA.FTZ R4, R4, UR5, -R163.reuse ;  /* 0x0000000504047c23 */ /* 0x100fe200080108a3 */
[----:B------:R-:W-:Y:S02]  /*3d50*/  @!P0 ISETP.GE.AND P2, PT, R0, R103, PT ;  /* 0x000000670000820c */ /* 0x000fe40003f46270 */
[----:B------:R-:W-:Y:S01]  /*3d60*/  @!P0 FSEL R7, R7, -INF , !P1 ;  /* 0xff80000007078808 */ /* 0x000fe20004800000 */
[----:B------:R-:W-:Y:S01]  /*3d70*/  MUFU.EX2 R239, R4 ;  /* 0x0000000400ef7308 */ /* 0x000fe20000000800 */
[----:B------:R-:W-:Y:S01]  /*3d80*/  @!P0 FSEL R6, R6, -INF , !P2 ;  /* 0xff80000006068808 */ /* 0x000fe20005000000 */
[----:B------:R-:W-:Y:S01]  /*3d90*/  FFMA.FTZ R5, R5, UR5, -R163 ;  /* 0x0000000505057c23 */ /* 0x000fe200080108a3 */
[----:B------:R-:W-:Y:S01]  /*3da0*/  FSETP.NEU.FTZ.AND P1, PT, R240, -INF , PT ;  /* 0xff800000f000780b */ /* 0x000fe20003f3d000 */
[--C-:B------:R-:W-:Y:S01]  /*3db0*/  FFMA.FTZ R7, R7, UR5, -R109.reuse ;  /* 0x0000000507077c23 */ /* 0x100fe2000801086d */
[----:B------:R-:W-:Y:S01]  /*3dc0*/  @!P0 VIADDMNMX R102, R100, R165, UR7, PT ;  /* 0x0000000764668e46 */ /* 0x000fe2000b8001a5 */
[----:B------:R-:W-:Y:S01]  /*3dd0*/  FFMA.FTZ R6, R6, UR5, -R109 ;  /* 0x0000000506067c23 */ /* 0x000fe2000801086d */
[----:B------:R-:W-:Y:S03]  /*3de0*/  IMAD.MOV.U32 R165, RZ, RZ, 0x48 ;  /* 0x00000048ffa57424 */ /* 0x000fe600078e00ff */
[----:B------:R-:W1:Y:S01]  /*3df0*/  MUFU.EX2 R238, R5 ;  /* 0x0000000500ee7308 */ /* 0x000e620000000800 */
[-C--:B------:R-:W-:Y:S02]  /*3e00*/  @!P0 ISETP.GE.AND P2, PT, R0, R102.reuse, PT ;  /* 0x000000660000820c */ /* 0x080fe40003f46270 */
[----:B------:R-:W-:Y:S02]  /*3e10*/  FSEL R108, R108, RZ, P1 ;  /* 0x000000ff6c6c7208 */ /* 0x000fe40000800000 */
[----:B------:R-:W-:Y:S02]  /*3e20*/  @!P0 ISETP.GE.AND P1, PT, R164, R102, PT ;  /* 0x00000066a400820c */ /* 0x000fe40003f26270 */
[----:B------:R-:W-:Y:S03]  /*3e30*/  @!P0 VIADDMNMX R100, R100, R165, UR7, PT ;  /* 0x0000000764648e46 */ /* 0x000fe6000b8001a5 */
[----:B------:R-:W-:Y:S01]  /*3e40*/  MUFU.EX2 R195, R6 ;  /* 0x0000000600c37308 */ /* 0x000fe20000000800 */
[----:B------:R-:W-:Y:S02]  /*3e50*/  @!P0 FSEL R8, R8, -INF , !P2 ;  /* 0xff80000008088808 */ /* 0x000fe40005000000 */
[-C--:B------:R-:W-:Y:S02]  /*3e60*/  @!P0 ISETP.GE.AND P2, PT, R0, R100.reuse, PT ;  /* 0x000000640000820c */ /* 0x080fe40003f46270 */
[----:B------:R-:W-:Y:S01]  /*3e70*/  @!P0 FSEL R9, R9, -INF , !P1 ;  /* 0xff80000009098808 */ /* 0x000fe20004800000 */
[--C-:B------:R-:W-:Y:S01]  /*3e80*/  FFMA.FTZ R8, R8, UR5, -R108.reuse ;  /* 0x0000000508087c23 */ /* 0x100fe2000801086c */
[----:B------:R-:W-:Y:S03]  /*3e90*/  @!P0 FSEL R10, R10, -INF , !P2 ;  /* 0xff8000000a0a8808 */ /* 0x000fe60005000000 */
[----:B------:R2:W3:Y:S01]  /*3ea0*/  MUFU.EX2 R194, R7 ;  /* 0x0000000700c27308 */ /* 0x0004e20000000800 */
[----:B------:R-:W-:Y:S01]  /*3eb0*/  FSETP.NEU.FTZ.AND P1, PT, R241, -INF , PT ;  /* 0xff800000f100780b */ /* 0x000fe20003f3d000 */
[--C-:B------:R-:W-:Y:S03]  /*3ec0*/  FFMA.FTZ R9, R9, UR5, -R108.reuse ;  /* 0x0000000509097c23 */ /* 0x100fe6000801086c */
[----:B------:R-:W-:Y:S02]  /*3ed0*/  FSEL R101, R101, RZ, P1 ;  /* 0x000000ff65657208 */ /* 0x000fe40000800000 */
[----:B------:R-:W-:Y:S03]  /*3ee0*/  @!P0 ISETP.GE.AND P1, PT, R164, R100, PT ;  /* 0x00000064a400820c */ /* 0x000fe60003f26270 */
[----:B------:R4:W-:Y:S01]  /*3ef0*/  MUFU.EX2 R202, R9 ;  /* 0x0000000900ca7308 */ /* 0x0009e20000000800 */
[--C-:B------:R-:W-:Y:S01]  /*3f00*/  FFMA.FTZ R10, R10, UR5, -R101.reuse ;  /* 0x000000050a0a7c23 */ /* 0x100fe20008010865 */
[----:B------:R-:W-:Y:S08]  /*3f10*/  @!P0 FSEL R11, R11, -INF , !P1 ;  /* 0xff8000000b0b8808 */ /* 0x000ff00004800000 */
[----:B------:R1:W-:Y:S01]  /*3f20*/  MUFU.EX2 R203, R8 ;  /* 0x0000000800cb7308 */ /* 0x0003e20000000800 */
[----:B--2---:R-:W2:Y:S01]  /*3f30*/  LDSM.16.M88.4 R4, [R150+0x6400] ;  /* 0x006400009604783b */ /* 0x004ea20000000200 */
[--C-:B------:R-:W-:Y:S08]  /*3f40*/  FFMA.FTZ R11, R11, UR5, -R101.reuse ;  /* 0x000000050b0b7c23 */ /* 0x100ff00008010865 */
[----:B------:R-:W-:Y:S01]  /*3f50*/  MUFU.EX2 R215, R10 ;  /* 0x0000000a00d77308 */ /* 0x000fe20000000800 */
[C---:B----4-:R-:W-:Y:S05]  /*3f60*/  @!P0 VIADD R9, R0.reuse, 0x8 ;  /* 0x0000000800098836 */ /* 0x050fea0000000000 */
[-C--:B------:R-:W-:Y:S04]  /*3f70*/  @!P0 ISETP.GE.AND P1, PT, R9, R102.reuse, PT ;  /* 0x000000660900820c */ /* 0x080fe80003f26270 */
[----:B------:R-:W-:Y:S01]  /*3f80*/  MUFU.EX2 R214, R11 ;  /* 0x0000000b00d67308 */ /* 0x000fe20000000800 */
[----:B-1----:R-:W-:Y:S01]  /*3f90*/  @!P0 VIADD R8, R0, 0x9 ;  /* 0x0000000900088836 */ /* 0x002fe20000000000 */
[----:B------:R-:W-:Y:S04]  /*3fa0*/  @!P0 FSEL R12, R12, -INF , !P1 ;  /* 0xff8000000c0c8808 */ /* 0x000fe80004800000 */
[----:B------:R-:W-:Y:S01]  /*3fb0*/  @!P0 ISETP.GE.AND P1, PT, R8, R102, PT ;  /* 0x000000660800820c */ /* 0x000fe20003f26270 */
[--C-:B------:R-:W-:Y:S03]  /*3fc0*/  FFMA.FTZ R12, R12, UR5, -R108.reuse ;  /* 0x000000050c0c7c23 */ /* 0x100fe6000801086c */
[----:B------:R-:W-:Y:S01]  /*3fd0*/  @!P0 FSEL R13, R13, -INF , !P1 ;  /* 0xff8000000d0d8808 */ /* 0x000fe20004800000 */
[----:B------:R1:W-:Y:S01]  /*3fe0*/  MUFU.EX2 R201, R12 ;  /* 0x0000000c00c97308 */ /* 0x0003e20000000800 */
[-C--:B------:R-:W-:Y:S03]  /*3ff0*/  @!P0 ISETP.GE.AND P1, PT, R9, R100.reuse, PT ;  /* 0x000000640900820c */ /* 0x080fe60003f26270 */
[--C-:B------:R-:W-:Y:S01]  /*4000*/  FFMA.FTZ R13, R13, UR5, -R108.reuse ;  /* 0x000000050d0d7c23 */ /* 0x100fe2000801086c */
[----:B------:R-:W-:Y:S02]  /*4010*/  @!P0 FSEL R14, R14, -INF , !P1 ;  /* 0xff8000000e0e8808 */ /* 0x000fe40004800000 */
[----:B------:R-:W-:Y:S03]  /*4020*/  @!P0 ISETP.GE.AND P1, PT, R8, R100, PT ;  /* 0x000000640800820c */ /* 0x000fe60003f26270 */
[----:B------:R4:W-:Y:S01]  /*4030*/  MUFU.EX2 R200, R13 ;  /* 0x0000000d00c87308 */ /* 0x0009e20000000800 */
[----:B------:R-:W-:Y:S01]  /*4040*/  FFMA.FTZ R14, R14, UR5, -R101 ;  /* 0x000000050e0e7c23 */ /* 0x000fe20008010865 */
[----:B------:R-:W-:Y:S02]  /*4050*/  @!P0 FSEL R15, R15, -INF , !P1 ;  /* 0xff8000000f0f8808 */ /* 0x000fe40004800000 */
[-C--:B------:R-:W-:Y:S01]  /*4060*/  @!P0 ISETP.GE.AND P1, PT, R9, R162.reuse, PT ;  /* 0x000000a20900820c */ /* 0x080fe20003f26270 */
[-C--:B--2---:R-:W-:Y:S05]  /*4070*/  HMMA.16816.F32.BF16 R20, R104, R4.reuse, R20 ;  /* 0x000000046814723c */ /* 0x084fea0000041814 */
[----:B------:R-:W-:Y:S01]  /*4080*/  MUFU.EX2 R213, R14 ;  /* 0x0000000e00d57308 */ /* 0x000fe20000000800 */
[----:B------:R-:W-:Y:S01]  /*4090*/  @!P0 FSEL R16, R16, -INF , !P1 ;  /* 0xff80000010108808 */ /* 0x000fe20004800000 */
[----:B-1----:R-:W-:Y:S01]  /*40a0*/  @!P0 VIADD R12, R0, 0x29 ;  /* 0x00000029000c8836 */ /* 0x002fe20000000000 */
[-C--:B------:R-:W-:Y:S01]  /*40b0*/  @!P0 ISETP.GE.AND P1, PT, R8, R162.reuse, PT ;  /* 0x000000a20800820c */ /* 0x080fe20003f26270 */
[C---:B------:R-:W-:Y:S04]  /*40c0*/  HMMA.16816.F32.BF16 R24, R112.reuse, R4, R24 ;  /* 0x000000047018723c */ /* 0x040fe80000041818 */
[----:B------:R-:W-:Y:S02]  /*40d0*/  @!P0 FSEL R17, R17, -INF , !P1 ;  /* 0xff80000011118808 */ /* 0x000fe40004800000 */
[-C--:B------:R-:W-:Y:S03]  /*40e0*/  HMMA.16816.F32.BF16 R28, R112, R6.reuse, R28 ;  /* 0x00000006701c723c */ /* 0x080fe6000004181c */
[-C--:B------:R-:W-:Y:S02]  /*40f0*/  @!P0 ISETP.GE.AND P1, PT, R9, R103.reuse, PT ;  /* 0x000000670900820c */ /* 0x080fe40003f26270 */
[----:B------:R-:W-:Y:S01]  /*4100*/  @!P0 VIADD R9, R0, 0x10 ;  /* 0x0000001000098836 */ /* 0x000fe20000000000 */
[C---:B------:R-:W-:Y:S05]  /*4110*/  HMMA.16816.F32.BF16 R32, R104.reuse, R6, R32 ;  /* 0x000000066820723c */ /* 0x040fea0000041820 */
[----:B------:R-:W-:Y:S01]  /*4120*/  @!P0 FSEL R18, R18, -INF , !P1 ;  /* 0xff80000012128808 */ /* 0x000fe20004800000 */
[----:B------:R-:W-:Y:S01]  /*4130*/  @!P0 VIADD R5, R0, 0x18 ;  /* 0x0000001800058836 */ /* 0x000fe20000000000 */
[-C--:B------:R-:W-:Y:S01]  /*4140*/  @!P0 ISETP.GE.AND P1, PT, R8, R103.reuse, PT ;  /* 0x000000670800820c */ /* 0x080fe20003f26270 */
[C---:B------:R-:W-:Y:S03]  /*4150*/  @!P0 VIADD R8, R0.reuse, 0x11 ;  /* 0x0000001100088836 */ /* 0x040fe60000000000 */
[----:B------:R-:W-:Y:S01]  /*4160*/  @!P0 FSEL R19, R19, -INF , !P1 ;  /* 0xff80000013138808 */ /* 0x000fe20004800000 */
[C---:B------:R-:W-:Y:S01]  /*4170*/  @!P0 VIADD R4, R0.reuse, 0x19 ;  /* 0x0000001900048836 */ /* 0x040fe20000000000 */
[-C--:B------:R-:W-:Y:S01]  /*4180*/  @!P0 ISETP.GE.AND P1, PT, R9, R162.reuse, PT ;  /* 0x000000a20900820c */ /* 0x080fe20003f26270 */
[----:B----4-:R-:W-:Y:S02]  /*4190*/  @!P0 VIADD R13, R0, 0x28 ;  /* 0x00000028000d8836 */ /* 0x010fe40000000000 */
[--C-:B------:R-:W-:Y:S01]  /*41a0*/  FFMA.FTZ R16, R16, UR5, -R163.reuse ;  /* 0x0000000510107c23 */ /* 0x100fe200080108a3 */
[----:B------:R-:W-:Y:S01]  /*41b0*/  FFMA.FTZ R17, R17, UR5, -R163 ;  /* 0x0000000511117c23 */ /* 0x000fe200080108a3 */
[----:B------:R-:W-:Y:S01]  /*41c0*/  @!P0 FSEL R20, R20, -INF , !P1 ;  /* 0xff80000014148808 */ /* 0x000fe20004800000 */
[--C-:B------:R-:W-:Y:S01]  /*41d0*/  FFMA.FTZ R18, R18, UR5, -R109.reuse ;  /* 0x0000000512127c23 */ /* 0x100fe2000801086d */
[----:B------:R-:W-:Y:S01]  /*41e0*/  MUFU.EX2 R237, R16 ;  /* 0x0000001000ed7308 */ /* 0x000fe20000000800 */
[----:B------:R-:W-:Y:S01]  /*41f0*/  @!P0 ISETP.GE.AND P1, PT, R8, R162, PT ;  /* 0x000000a20800820c */ /* 0x000fe20003f26270 */
[----:B------:R-:W-:Y:S01]  /*4200*/  FFMA.FTZ R19, R19, UR5, -R109 ;  /* 0x0000000513137c23 */ /* 0x000fe2000801086d */
[----:B------:R-:W-:Y:S01]  /*4210*/  FFMA.FTZ R15, R15, UR5, -R101 ;  /* 0x000000050f0f7c23 */ /* 0x000fe20008010865 */
[--C-:B------:R-:W-:Y:S01]  /*4220*/  FFMA.FTZ R20, R20, UR5, -R163.reuse ;  /* 0x0000000514147c23 */ /* 0x100fe200080108a3 */
[----:B------:R-:W-:Y:S02]  /*4230*/  @!P0 FSEL R21, R21, -INF , !P1 ;  /* 0xff80000015158808 */ /* 0x000fe40004800000 */
[-C--:B------:R-:W-:Y:S03]  /*4240*/  @!P0 ISETP.GE.AND P1, PT, R9, R103.reuse, PT ;  /* 0x000000670900820c */ /* 0x080fe60003f26270 */
[----:B------:R-:W1:Y:S01]  /*4250*/  MUFU.EX2 R236, R17 ;  /* 0x0000001100ec7308 */ /* 0x000e620000000800 */
[----:B------:R-:W-:Y:S01]  /*4260*/  FFMA.FTZ R21, R21, UR5, -R163 ;  /* 0x0000000515157c23 */ /* 0x000fe200080108a3 */
[----:B------:R-:W-:Y:S02]  /*4270*/  @!P0 FSEL R22, R22, -INF , !P1 ;  /* 0xff80000016168808 */ /* 0x000fe40004800000 */
[-C--:B------:R-:W-:Y:S06]  /*4280*/  @!P0 ISETP.GE.AND P1, PT, R8, R103.reuse, PT ;  /* 0x000000670800820c */ /* 0x080fec0003f26270 */
[----:B------:R-:W-:Y:S01]  /*4290*/  MUFU.EX2 R187, R18 ;  /* 0x0000001200bb7308 */ /* 0x000fe20000000800 */
[----:B------:R-:W-:Y:S01]  /*42a0*/  @!P0 FSEL R23, R23, -INF , !P1 ;  /* 0xff80000017178808 */ /* 0x000fe20004800000 */
[--C-:B------:R-:W-:Y:S01]  /*42b0*/  FFMA.FTZ R22, R22, UR5, -R109.reuse ;  /* 0x0000000516167c23 */ /* 0x100fe2000801086d */
[-C--:B------:R-:W-:Y:S03]  /*42c0*/  @!P0 ISETP.GE.AND P1, PT, R9, R102.reuse, PT ;  /* 0x000000660900820c */ /* 0x080fe60003f26270 */
[----:B------:R-:W-:Y:S01]  /*42d0*/  FFMA.FTZ R23, R23, UR5, -R109 ;  /* 0x0000000517177c23 */ /* 0x000fe2000801086d */
[----:B------:R-:W-:Y:S03]  /*42e0*/  @!P0 FSEL R24, R24, -INF , !P1 ;  /* 0xff80000018188808 */ /* 0x000fe60004800000 */
[----:B------:R-:W2:Y:S01]  /*42f0*/  MUFU.EX2 R186, R19 ;  /* 0x0000001300ba7308 */ /* 0x000ea20000000800 */
[----:B------:R-:W-:Y:S01]  /*4300*/  @!P0 ISETP.GE.AND P1, PT, R8, R102, PT ;  /* 0x000000660800820c */ /* 0x000fe20003f26270 */
[--C-:B------:R-:W-:Y:S03]  /*4310*/  FFMA.FTZ R24, R24, UR5, -R108.reuse ;  /* 0x0000000518187c23 */ /* 0x100fe6000801086c */
[----:B------:R-:W-:Y:S02]  /*4320*/  @!P0 FSEL R25, R25, -INF , !P1 ;  /* 0xff80000019198808 */ /* 0x000fe40004800000 */
[-C--:B------:R-:W-:Y:S03]  /*4330*/  @!P0 ISETP.GE.AND P1, PT, R9, R100.reuse, PT ;  /* 0x000000640900820c */ /* 0x080fe60003f26270 */
[----:B------:R-:W-:Y:S01]  /*4340*/  MUFU.EX2 R212, R15 ;  /* 0x0000000f00d47308 */ /* 0x000fe20000000800 */
[--C-:B------:R-:W-:Y:S01]  /*4350*/  FFMA.FTZ R25, R25, UR5, -R108.reuse ;  /* 0x0000000519197c23 */ /* 0x100fe2000801086c */
[----:B------:R-:W-:Y:S02]  /*4360*/  @!P0 FSEL R26, R26, -INF , !P1 ;  /* 0xff8000001a1a8808 */ /* 0x000fe40004800000 */
[----:B------:R-:W-:Y:S02]  /*4370*/  @!P0 ISETP.GE.AND P1, PT, R8, R100, PT ;  /* 0x000000640800820c */ /* 0x000fe40003f26270 */
[----:B------:R-:W4:Y:S04]  /*4380*/  LDSM.16.M88.4 R8, [R150+0x6800] ;  /* 0x006800009608783b */ /* 0x000f280000000200 */
[----:B------:R-:W-:Y:S01]  /*4390*/  MUFU.EX2 R233, R20 ;  /* 0x0000001400e97308 */ /* 0x000fe20000000800 */
[----:B------:R-:W-:Y:S01]  /*43a0*/  @!P0 FSEL R27, R27, -INF , !P1 ;  /* 0xff8000001b1b8808 */ /* 0x000fe20004800000 */
[--C-:B------:R-:W-:Y:S01]  /*43b0*/  FFMA.FTZ R26, R26, UR5, -R101.reuse ;  /* 0x000000051a1a7c23 */ /* 0x100fe20008010865 */
[-C--:B------:R-:W-:Y:S03]  /*43c0*/  @!P0 ISETP.GE.AND P1, PT, R5, R102.reuse, PT ;  /* 0x000000660500820c */ /* 0x080fe60003f26270 */
[--C-:B------:R-:W-:Y:S01]  /*43d0*/  FFMA.FTZ R27, R27, UR5, -R101.reuse ;  /* 0x000000051b1b7c23 */ /* 0x100fe20008010865 */
[----:B------:R-:W-:Y:S03]  /*43e0*/  @!P0 FSEL R28, R28, -INF , !P1 ;  /* 0xff8000001c1c8808 */ /* 0x000fe60004800000 */
[----:B------:R-:W-:Y:S01]  /*43f0*/  MUFU.EX2 R232, R21 ;  /* 0x0000001500e87308 */ /* 0x000fe20000000800 */
[----:B------:R-:W-:Y:S01]  /*4400*/  @!P0 ISETP.GE.AND P1, PT, R4, R102, PT ;  /* 0x000000660400820c */ /* 0x000fe20003f26270 */
[--C-:B------:R-:W-:Y:S03]  /*4410*/  FFMA.FTZ R28, R28, UR5, -R108.reuse ;  /* 0x000000051c1c7c23 */ /* 0x100fe6000801086c */
[----:B------:R-:W-:Y:S02]  /*4420*/  @!P0 FSEL R29, R29, -INF , !P1 ;  /* 0xff8000001d1d8808 */ /* 0x000fe40004800000 */
[-C--:B------:R-:W-:Y:S03]  /*4430*/  @!P0 ISETP.GE.AND P1, PT, R5, R100.reuse, PT ;  /* 0x000000640500820c */ /* 0x080fe60003f26270 */
[----:B------:R-:W-:Y:S01]  /*4440*/  MUFU.EX2 R183, R22 ;  /* 0x0000001600b77308 */ /* 0x000fe20000000800 */
[--C-:B------:R-:W-:Y:S01]  /*4450*/  FFMA.FTZ R29, R29, UR5, -R108.reuse ;  /* 0x000000051d1d7c23 */ /* 0x100fe2000801086c */
[----:B------:R-:W-:Y:S02]  /*4460*/  @!P0 FSEL R30, R30, -INF , !P1 ;  /* 0xff8000001e1e8808 */ /* 0x000fe40004800000 */
[----:B------:R-:W-:Y:S06]  /*4470*/  @!P0 ISETP.GE.AND P1, PT, R4, R100, PT ;  /* 0x000000640400820c */ /* 0x000fec0003f26270 */
[----:B------:R-:W-:Y:S01]  /*4480*/  MUFU.EX2 R182, R23 ;  /* 0x0000001700b67308 */ /* 0x000fe20000000800 */
[----:B------:R-:W-:Y:S01]  /*4490*/  @!P0 FSEL R31, R31, -INF , !P1 ;  /* 0xff8000001f1f8808 */ /* 0x000fe20004800000 */
[--C-:B------:R-:W-:Y:S01]  /*44a0*/  FFMA.FTZ R30, R30, UR5, -R101.reuse ;  /* 0x000000051e1e7c23 */ /* 0x100fe20008010865 */
[-C--:B------:R-:W-:Y:S03]  /*44b0*/  @!P0 ISETP.GE.AND P1, PT, R5, R162.reuse, PT ;  /* 0x000000a20500820c */ /* 0x080fe60003f26270 */
[----:B------:R-:W-:Y:S01]  /*44c0*/  FFMA.FTZ R31, R31, UR5, -R101 ;  /* 0x000000051f1f7c23 */ /* 0x000fe20008010865 */
[----:B------:R-:W-:Y:S03]  /*44d0*/  @!P0 FSEL R32, R32, -INF , !P1 ;  /* 0xff80000020208808 */ /* 0x000fe60004800000 */
[----:B------:R-:W-:Y:S01]  /*44e0*/  MUFU.EX2 R199, R26 ;  /* 0x0000001a00c77308 */ /* 0x000fe20000000800 */
[-C--:B------:R-:W-:Y:S01]  /*44f0*/  @!P0 ISETP.GE.AND P1, PT, R4, R162.reuse, PT ;  /* 0x000000a20400820c */ /* 0x080fe20003f26270 */
[--C-:B------:R-:W-:Y:S03]  /*4500*/  FFMA.FTZ R32, R32, UR5, -R163.reuse ;  /* 0x0000000520207c23 */ /* 0x100fe600080108a3 */
[----:B------:R-:W-:Y:S01]  /*4510*/  @!P0 FSEL R33, R33, -INF , !P1 ;  /* 0xff80000021218808 */ /* 0x000fe20004800000 */
[-C--:B----4-:R-:W-:Y:S04]  /*4520*/  HMMA.16816.F32.BF16 R36, R104, R8.reuse, R36 ;  /* 0x000000086824723c */ /* 0x090fe80000041824 */
[----:B------:R-:W-:Y:S01]  /*4530*/  MUFU.EX2 R231, R32 ;  /* 0x0000002000e77308 */ /* 0x000fe20000000800 */
[-C--:B------:R-:W-:Y:S01]  /*4540*/  @!P0 ISETP.GE.AND P1, PT, R5, R103.reuse, PT ;  /* 0x000000670500820c */ /* 0x080fe20003f26270 */
[----:B------:R-:W-:Y:S02]  /*4550*/  @!P0 VIADD R5, R0, 0x20 ;  /* 0x0000002000058836 */ /* 0x000fe40000000000 */
[----:B------:R-:W-:Y:S01]  /*4560*/  FFMA.FTZ R33, R33, UR5, -R163 ;  /* 0x0000000521217c23 */ /* 0x000fe200080108a3 */
[C---:B------:R-:W-:Y:S05]  /*4570*/  HMMA.16816.F32.BF16 R40, R112.reuse, R8, R40 ;  /* 0x000000087028723c */ /* 0x040fea0000041828 */
[----:B------:R-:W-:Y:S01]  /*4580*/  MUFU.EX2 R230, R33 ;  /* 0x0000002100e67308 */ /* 0x000fe20000000800 */
[----:B------:R-:W-:Y:S01]  /*4590*/  @!P0 FSEL R34, R34, -INF , !P1 ;  /* 0xff80000022228808 */ /* 0x000fe20004800000 */
[-C--:B------:R-:W-:Y:S03]  /*45a0*/  HMMA.16816.F32.BF16 R44, R112, R10.reuse, R44 ;  /* 0x0000000a702c723c */ /* 0x080fe6000004182c */
[-C--:B------:R-:W-:Y:S05]  /*45b0*/  @!P0 ISETP.GE.AND P1, PT, R4, R103.reuse, PT ;  /* 0x000000670400820c */ /* 0x080fea0003f26270 */
[----:B------:R-:W-:Y:S03]  /*45c0*/  MUFU.EX2 R198, R27 ;  /* 0x0000001b00c67308 */ /* 0x000fe60000000800 */
[----:B------:R-:W-:Y:S01]  /*45d0*/  @!P0 VIADD R4, R0, 0x21 ;  /* 0x0000002100048836 */ /* 0x000fe20000000000 */
[----:B------:R-:W-:Y:S01]  /*45e0*/  @!P0 FSEL R35, R35, -INF , !P1 ;  /* 0xff80000023238808 */ /* 0x000fe20004800000 */
[C---:B------:R-:W-:Y:S04]  /*45f0*/  HMMA.16816.F32.BF16 R48, R104.reuse, R10, R48 ;  /* 0x0000000a6830723c */ /* 0x040fe80000041830 */
[----:B------:R-:W-:Y:S01]  /*4600*/  @!P0 ISETP.GE.AND P1, PT, R5, R162, PT ;  /* 0x000000a20500820c */ /* 0x000fe20003f26270 */
[----:B------:R-:W-:Y:S01]  /*4610*/  MUFU.EX2 R193, R24 ;  /* 0x0000001800c17308 */ /* 0x000fe20000000800 */
[----:B------:R-:W-:Y:S01]  /*4620*/  @!P0 ISETP.GE.AND P2, PT, R4, R102, PT ;  /* 0x000000660400820c */ /* 0x000fe20003f46270 */
[--C-:B------:R-:W-:Y:S01]  /*4630*/  FFMA.FTZ R34, R34, UR5, -R109.reuse ;  /* 0x0000000522227c23 */ /* 0x100fe2000801086d */
[----:B------:R-:W-:Y:S02]  /*4640*/  @!P0 FSEL R36, R36, -INF , !P1 ;  /* 0xff80000024248808 */ /* 0x000fe40004800000 */
[----:B------:R-:W-:Y:S01]  /*4650*/  @!P0 ISETP.GE.AND P1, PT, R4, R162, PT ;  /* 0x000000a20400820c */ /* 0x000fe20003f26270 */
[----:B------:R-:W-:Y:S01]  /*4660*/  FFMA.FTZ R35, R35, UR5, -R109 ;  /* 0x0000000523237c23 */ /* 0x000fe2000801086d */
[----:B------:R-:W-:Y:S03]  /*4670*/  @!P0 FSEL R41, R41, -INF , !P2 ;  /* 0xff80000029298808 */ /* 0x000fe60005000000 */
[----:B------:R-:W-:Y:S01]  /*4680*/  MUFU.EX2 R176, R34 ;  /* 0x0000002200b07308 */ /* 0x000fe20000000800 */
[----:B------:R-:W-:Y:S01]  /*4690*/  @!P0 FSEL R37, R37, -INF , !P1 ;  /* 0xff80000025258808 */ /* 0x000fe20004800000 */
[--C-:B------:R-:W-:Y:S01]  /*46a0*/  FFMA.FTZ R36, R36, UR5, -R163.reuse ;  /* 0x0000000524247c23 */ /* 0x100fe200080108a3 */
[-C--:B------:R-:W-:Y:S01]  /*46b0*/  @!P0 ISETP.GE.AND P1, PT, R5, R103.reuse, PT ;  /* 0x000000670500820c */ /* 0x080fe20003f26270 */
[--C-:B------:R-:W-:Y:S01]  /*46c0*/  FFMA.FTZ R41, R41, UR5, -R108.reuse ;  /* 0x0000000529297c23 */ /* 0x100fe2000801086c */
[----:B------:R-:W-:Y:S01]  /*46d0*/  @!P0 ISETP.GE.AND P2, PT, R5, R100, PT ;  /* 0x000000640500820c */ /* 0x000fe20003f46270 */
[----:B------:R-:W-:Y:S01]  /*46e0*/  FFMA.FTZ R37, R37, UR5, -R163 ;  /* 0x0000000525257c23 */ /* 0x000fe200080108a3 */
[----:B------:R-:W-:Y:S03]  /*46f0*/  @!P0 FSEL R38, R38, -INF , !P1 ;  /* 0xff80000026268808 */ /* 0x000fe60004800000 */
[----:B------:R-:W-:Y:S01]  /*4700*/  MUFU.EX2 R175, R35 ;  /* 0x0000002300af7308 */ /* 0x000fe20000000800 */
[-C--:B------:R-:W-:Y:S02]  /*4710*/  @!P0 ISETP.GE.AND P1, PT, R4, R103.reuse, PT ;  /* 0x000000670400820c */ /* 0x080fe40003f26270 */
[----:B------:R-:W-:Y:S01]  /*4720*/  @!P0 FSEL R42, R42, -INF , !P2 ;  /* 0xff8000002a2a8808 */ /* 0x000fe20005000000 */
[----:B------:R-:W-:Y:S01]  /*4730*/  FFMA.FTZ R38, R38, UR5, -R109 ;  /* 0x0000000526267c23 */ /* 0x000fe2000801086d */
[----:B------:R-:W-:Y:S02]  /*4740*/  @!P0 FSEL R39, R39, -INF , !P1 ;  /* 0xff80000027278808 */ /* 0x000fe40004800000 */
[----:B------:R-:W-:Y:S03]  /*4750*/  @!P0 ISETP.GE.AND P1, PT, R5, R102, PT ;  /* 0x000000660500820c */ /* 0x000fe60003f26270 */
[----:B------:R-:W-:Y:S01]  /*4760*/  MUFU.EX2 R192, R25 ;  /* 0x0000001900c07308 */ /* 0x000fe20000000800 */
[----:B------:R-:W-:Y:S01]  /*4770*/  FFMA.FTZ R42, R42, UR5, -R101 ;  /* 0x000000052a2a7c23 */ /* 0x000fe20008010865 */
[----:B------:R-:W-:Y:S01]  /*4780*/  FFMA.FTZ R39, R39, UR5, -R109 ;  /* 0x0000000527277c23 */ /* 0x000fe2000801086d */
[----:B------:R-:W-:Y:S02]  /*4790*/  @!P0 FSEL R40, R40, -INF , !P1 ;  /* 0xff80000028288808 */ /* 0x000fe40004800000 */
[----:B------:R-:W-:Y:S05]  /*47a0*/  IADD3 R8, P1, R247, UR14, RZ ;  /* 0x0000000ef7087c10 */ /* 0x000fea000ff3e0ff */
[----:B------:R-:W-:Y:S01]  /*47b0*/  MUFU.EX2 R189, R28 ;  /* 0x0000001c00bd7308 */ /* 0x000fe20000000800 */
[----:B------:R-:W-:Y:S01]  /*47c0*/  IADD3.X R9, R246, UR13, RZ, P1, !PT ;  /* 0x0000000df6097c10 */ /* 0x000fe20008ffe4ff */
[--C-:B------:R-:W-:Y:S01]  /*47d0*/  FFMA.FTZ R40, R40, UR5, -R108.reuse ;  /* 0x0000000528287c23 */ /* 0x100fe2000801086c */
[----:B------:R-:W-:Y:S02]  /*47e0*/  @!P0 ISETP.GE.AND P1, PT, R4, R100, PT ;  /* 0x000000640400820c */ /* 0x000fe40003f26270 */
[----:B------:R-:W4:Y:S02]  /*47f0*/  LDSM.16.M88.4 R4, [R150+0x6c00] ;  /* 0x006c00009604783b */ /* 0x000f240000000200 */
[----:B------:R-:W-:Y:S03]  /*4800*/  @!P0 FSEL R43, R43, -INF , !P1 ;  /* 0xff8000002b2b8808 */ /* 0x000fe60004800000 */
[----:B------:R-:W-:Y:S01]  /*4810*/  MUFU.EX2 R188, R29 ;  /* 0x0000001d00bc7308 */ /* 0x000fe20000000800 */
[-C--:B------:R-:W-:Y:S01]  /*4820*/  @!P0 ISETP.GE.AND P1, PT, R13, R102.reuse, PT ;  /* 0x000000660d00820c */ /* 0x080fe20003f26270 */
[--C-:B------:R-:W-:Y:S03]  /*4830*/  FFMA.FTZ R43, R43, UR5, -R101.reuse ;  /* 0x000000052b2b7c23 */ /* 0x100fe60008010865 */
[----:B------:R-:W-:Y:S01]  /*4840*/  @!P0 FSEL R44, R44, -INF , !P1 ;  /* 0xff8000002c2c8808 */ /* 0x000fe20004800000 */
[----:B------:R-:W2:Y:S01]  /*4850*/  LDG.E R165, desc[UR8][R8.64] ;  /* 0x0000000808a57981 */ /* 0x000ea2000c1e1900 */
[----:B------:R-:W-:Y:S03]  /*4860*/  @!P0 ISETP.GE.AND P1, PT, R12, R102, PT ;  /* 0x000000660c00820c */ /* 0x000fe60003f26270 */
[----:B------:R-:W-:Y:S01]  /*4870*/  MUFU.EX2 R197, R30 ;  /* 0x0000001e00c57308 */ /* 0x000fe20000000800 */
[----:B------:R-:W2:Y:S01]  /*4880*/  LDG.E R164, desc[UR8][R8.64+0x20] ;  /* 0x0000200808a47981 */ /* 0x000ea2000c1e1900 */
[----:B------:R-:W-:Y:S01]  /*4890*/  @!P0 FSEL R45, R45, -INF , !P1 ;  /* 0xff8000002d2d8808 */ /* 0x000fe20004800000 */
[--C-:B------:R-:W-:Y:S01]  /*48a0*/  FFMA.FTZ R44, R44, UR5, -R108.reuse ;  /* 0x000000052c2c7c23 */ /* 0x100fe2000801086c */
[-C--:B------:R-:W-:Y:S01]  /*48b0*/  @!P0 ISETP.GE.AND P1, PT, R13, R100.reuse, PT ;  /* 0x000000640d00820c */ /* 0x080fe20003f26270 */
[----:B------:R-:W5:Y:S05]  /*48c0*/  LDG.E R111, desc[UR8][R8.64+0x100] ;  /* 0x00010008086f7981 */ /* 0x000f6a000c1e1900 */
[----:B------:R-:W-:Y:S01]  /*48d0*/  MUFU.EX2 R196, R31 ;  /* 0x0000001f00c47308 */ /* 0x000fe20000000800 */
[----:B------:R-:W-:Y:S01]  /*48e0*/  @!P0 FSEL R46, R46, -INF , !P1 ;  /* 0xff8000002e2e8808 */ /* 0x000fe20004800000 */
[----:B------:R3:W5:Y:S01]  /*48f0*/  LDG.E R110, desc[UR8][R8.64+0x120] ;  /* 0x00012008086e7981 */ /* 0x000762000c1e1900 */
[----:B------:R-:W-:Y:S01]  /*4900*/  @!P0 ISETP.GE.AND P1, PT, R12, R100, PT ;  /* 0x000000640c00820c */ /* 0x000fe20003f26270 */
[--C-:B------:R-:W-:Y:S02]  /*4910*/  FFMA.FTZ R45, R45, UR5, -R108.reuse ;  /* 0x000000052d2d7c23 */ /* 0x100fe4000801086c */
[--C-:B------:R-:W-:Y:S01]  /*4920*/  FFMA.FTZ R46, R46, UR5, -R101.reuse ;  /* 0x000000052e2e7c23 */ /* 0x100fe20008010865 */
[----:B------:R-:W-:Y:S03]  /*4930*/  @!P0 FSEL R47, R47, -INF , !P1 ;  /* 0xff8000002f2f8808 */ /* 0x000fe60004800000 */
[----:B------:R-:W-:Y:S01]  /*4940*/  MUFU.EX2 R229, R36 ;  /* 0x0000002400e57308 */ /* 0x000fe20000000800 */
[-C--:B------:R-:W-:Y:S01]  /*4950*/  @!P0 ISETP.GE.AND P1, PT, R13, R162.reuse, PT ;  /* 0x000000a20d00820c */ /* 0x080fe20003f26270 */
[----:B------:R-:W-:Y:S03]  /*4960*/  FFMA.FTZ R47, R47, UR5, -R101 ;  /* 0x000000052f2f7c23 */ /* 0x000fe60008010865 */
[----:B------:R-:W-:Y:S02]  /*4970*/  @!P0 FSEL R48, R48, -INF , !P1 ;  /* 0xff80000030308808 */ /* 0x000fe40004800000 */
[-C--:B------:R-:W-:Y:S03]  /*4980*/  @!P0 ISETP.GE.AND P1, PT, R12, R162.reuse, PT ;  /* 0x000000a20c00820c */ /* 0x080fe60003f26270 */
[----:B------:R-:W-:Y:S01]  /*4990*/  MUFU.EX2 R228, R37 ;  /* 0x0000002500e47308 */ /* 0x000fe20000000800 */
[--C-:B------:R-:W-:Y:S01]  /*49a0*/  FFMA.FTZ R48, R48, UR5, -R163.reuse ;  /* 0x0000000530307c23 */ /* 0x100fe200080108a3 */
[----:B------:R-:W-:Y:S01]  /*49b0*/  @!P0 FSEL R49, R49, -INF , !P1 ;  /* 0xff80000031318808 */ /* 0x000fe20004800000 */
[-C--:B----4-:R-:W-:Y:S07]  /*49c0*/  HMMA.16816.F32.BF16 R52, R104, R4.reuse, R52 ;  /* 0x000000046834723c */ /* 0x090fee0000041834 */
[----:B------:R-:W-:Y:S01]  /*49d0*/  MUFU.EX2 R174, R38 ;  /* 0x0000002600ae7308 */ /* 0x000fe20000000800 */
[-C--:B------:R-:W-:Y:S03]  /*49e0*/  @!P0 ISETP.GE.AND P1, PT, R13, R103.reuse, PT ;  /* 0x000000670d00820c */ /* 0x080fe60003f26270 */
[----:B------:R-:W-:Y:S01]  /*49f0*/  FFMA.FTZ R49, R49, UR5, -R163 ;  /* 0x0000000531317c23 */ /* 0x000fe200080108a3 */
[----:B---3--:R-:W-:Y:S01]  /*4a00*/  @!P0 VIADD R9, R0, 0x30 ;  /* 0x0000003000098836 */ /* 0x008fe20000000000 */
[C---:B------:R-:W-:Y:S04]  /*4a10*/  HMMA.16816.F32.BF16 R56, R112.reuse, R4, R56 ;  /* 0x000000047038723c */ /* 0x040fe80000041838 */
[----:B------:R-:W-:Y:S01]  /*4a20*/  MUFU.EX2 R173, R39 ;  /* 0x0000002700ad7308 */ /* 0x000fe20000000800 */
[----:B------:R-:W-:Y:S01]  /*4a30*/  @!P0 FSEL R50, R50, -INF , !P1 ;  /* 0xff80000032328808 */ /* 0x000fe20004800000 */
[----:B------:R-:W-:Y:S01]  /*4a40*/  @!P0 VIADD R8, R0, 0x31 ;  /* 0x0000003100088836 */ /* 0x000fe20000000000 */
[----:B------:R-:W-:Y:S01]  /*4a50*/  @!P0 ISETP.GE.AND P1, PT, R12, R103, PT ;  /* 0x000000670c00820c */ /* 0x000fe20003f26270 */
[-C--:B------:R-:W-:Y:S03]  /*4a60*/  HMMA.16816.F32.BF16 R60, R112, R6.reuse, R60 ;  /* 0x00000006703c723c */ /* 0x080fe6000004183c */
[----:B------:R-:W-:Y:S03]  /*4a70*/  @!P0 FSEL R51, R51, -INF , !P1 ;  /* 0xff80000033338808 */ /* 0x000fe60004800000 */
[----:B------:R-:W-:Y:S01]  /*4a80*/  MUFU.EX2 R226, R48 ;  /* 0x0000003000e27308 */ /* 0x000fe20000000800 */
[----:B------:R-:W-:Y:S01]  /*4a90*/  @!P0 ISETP.GE.AND P1, PT, R9, R162, PT ;  /* 0x000000a20900820c */ /* 0x000fe20003f26270 */
[----:B------:R-:W-:Y:S04]  /*4aa0*/  HMMA.16816.F32.BF16 R64, R104, R6, R64 ;  /* 0x000000066840723c */ /* 0x000fe80000041840 */
[----:B------:R-:W-:Y:S01]  /*4ab0*/  @!P0 ISETP.GE.AND P4, PT, R8, R100, PT ;  /* 0x000000640800820c */ /* 0x000fe20003f86270 */
[----:B------:R-:W-:Y:S03]  /*4ac0*/  @!P0 VIADD R4, R0, 0x38 ;  /* 0x0000003800048836 */ /* 0x000fe60000000000 */
[----:B------:R-:W3:Y:S03]  /*4ad0*/  MUFU.EX2 R225, R49 ;  /* 0x0000003100e17308 */ /* 0x000ee60000000800 */
[----:B------:R-:W-:Y:S01]  /*4ae0*/  @!P0 FSEL R52, R52, -INF , !P1 ;  /* 0xff80000034348808 */ /* 0x000fe20004800000 */
[----:B------:R-:W-:Y:S01]  /*4af0*/  @!P0 VIADD R0, R0, 0x39 ;  /* 0x0000003900008836 */ /* 0x000fe20000000000 */
[----:B------:R-:W-:Y:S02]  /*4b00*/  @!P0 ISETP.GE.AND P1, PT, R8, R162, PT ;  /* 0x000000a20800820c */ /* 0x000fe40003f26270 */
[----:B------:R-:W-:Y:S01]  /*4b10*/  F2FP.BF16.F32.PACK_AB R6, R238, R239 ;  /* 0x000000efee06723e */ /* 0x000fe200000010ff */
[--C-:B------:R-:W-:Y:S01]  /*4b20*/  FFMA.FTZ R50, R50, UR5, -R109.reuse ;  /* 0x0000000532327c23 */ /* 0x100fe2000801086d */
[----:B------:R-:W-:Y:S01]  /*4b30*/  @!P0 FSEL R53, R53, -INF , !P1 ;  /* 0xff80000035358808 */ /* 0x000fe20004800000 */
[----:B------:R-:W-:Y:S01]  /*4b40*/  MUFU.EX2 R181, R40 ;  /* 0x0000002800b57308 */ /* 0x000fe20000000800 */
[----:B------:R-:W-:Y:S01]  /*4b50*/  @!P0 ISETP.GE.AND P1, PT, R9, R103, PT ;  /* 0x000000670900820c */ /* 0x000fe20003f26270 */
[----:B------:R-:W-:Y:S01]  /*4b60*/  STS [R210+0x10000], R6 ;  /* 0x01000006d2007388 */ /* 0x000fe20000000800 */
[----:B------:R-:W-:Y:S01]  /*4b70*/  F2FP.BF16.F32.PACK_AB R5, R194, R195 ;  /* 0x000000c3c205723e */ /* 0x000fe200000010ff */
[----:B------:R-:W-:Y:S01]  /*4b80*/  FFMA.FTZ R51, R51, UR5, -R109 ;  /* 0x0000000533337c23 */ /* 0x000fe2000801086d */
[----:B------:R-:W-:Y:S01]  /*4b90*/  @!P0 FSEL R54, R54, -INF , !P1 ;  /* 0xff80000036368808 */ /* 0x000fe20004800000 */
[--C-:B------:R-:W-:Y:S01]  /*4ba0*/  FFMA.FTZ R52, R52, UR5, -R163.reuse ;  /* 0x0000000534347c23 */ /* 0x100fe200080108a3 */
[-C--:B------:R-:W-:Y:S03]  /*4bb0*/  @!P0 ISETP.GE.AND P1, PT, R8, R103.reuse, PT ;  /* 0x000000670800820c */ /* 0x080fe60003f26270 */
[----:B------:R-:W-:Y:S01]  /*4bc0*/  MUFU.EX2 R170, R50 ;  /* 0x0000003200aa7308 */ /* 0x000fe20000000800 */
[-C--:B------:R-:W-:Y:S01]  /*4bd0*/  @!P0 ISETP.GE.AND P3, PT, R4, R102.reuse, PT ;  /* 0x000000660400820c */ /* 0x080fe20003f66270 */
[----:B------:R4:W-:Y:S01]  /*4be0*/  STS [R210+0x10400], R5 ;  /* 0x01040005d2007388 */ /* 0x0009e20000000800 */
[----:B------:R-:W-:Y:S01]  /*4bf0*/  @!P0 FSEL R55, R55, -INF , !P1 ;  /* 0xff80000037378808 */ /* 0x000fe20004800000 */
[----:B------:R-:W-:Y:S01]  /*4c00*/  FFMA.FTZ R53, R53, UR5, -R163 ;  /* 0x0000000535357c23 */ /* 0x000fe200080108a3 */
[-C--:B------:R-:W-:Y:S01]  /*4c10*/  @!P0 ISETP.GE.AND P1, PT, R9, R102.reuse, PT ;  /* 0x000000660900820c */ /* 0x080fe20003f26270 */
[--C-:B------:R-:W-:Y:S01]  /*4c20*/  FFMA.FTZ R54, R54, UR5, -R109.reuse ;  /* 0x0000000536367c23 */ /* 0x100fe2000801086d */
[----:B------:R-:W-:Y:S03]  /*4c30*/  @!P0 FSEL R59, R59, -INF , !P4 ;  /* 0xff8000003b3b8808 */ /* 0x000fe60006000000 */
[----:B------:R-:W-:Y:S01]  /*4c40*/  MUFU.EX2 R169, R51 ;  /* 0x0000003300a97308 */ /* 0x000fe20000000800 */
[----:B------:R-:W-:Y:S01]  /*4c50*/  @!P0 FSEL R56, R56, -INF , !P1 ;  /* 0xff80000038388808 */ /* 0x000fe20004800000 */
[----:B------:R-:W-:Y:S01]  /*4c60*/  FFMA.FTZ R55, R55, UR5, -R109 ;  /* 0x0000000537377c23 */ /* 0x000fe2000801086d */
[----:B------:R-:W-:Y:S01]  /*4c70*/  @!P0 ISETP.GE.AND P1, PT, R8, R102, PT ;  /* 0x000000660800820c */ /* 0x000fe20003f26270 */
[--C-:B------:R-:W-:Y:S01]  /*4c80*/  FFMA.FTZ R59, R59, UR5, -R101.reuse ;  /* 0x000000053b3b7c23 */ /* 0x100fe20008010865 */
[-C--:B------:R-:W-:Y:S01]  /*4c90*/  @!P0 ISETP.GE.AND P2, PT, R4, R100.reuse, PT ;  /* 0x000000640400820c */ /* 0x080fe20003f46270 */
[--C-:B------:R-:W-:Y:S01]  /*4ca0*/  FFMA.FTZ R56, R56, UR5, -R108.reuse ;  /* 0x0000000538387c23 */ /* 0x100fe2000801086c */
[----:B------:R-:W-:Y:S03]  /*4cb0*/  @!P0 FSEL R57, R57, -INF , !P1 ;  /* 0xff80000039398808 */ /* 0x000fe60004800000 */
[----:B------:R-:W-:Y:S01]  /*4cc0*/  MUFU.EX2 R180, R41 ;  /* 0x0000002900b47308 */ /* 0x000fe20000000800 */
[----:B------:R-:W-:Y:S01]  /*4cd0*/  @!P0 ISETP.GE.AND P1, PT, R9, R100, PT ;  /* 0x000000640900820c */ /* 0x000fe20003f26270 */
[----:B------:R-:W-:Y:S01]  /*4ce0*/  IMAD.U32 R104, RZ, RZ, UR4 ;  /* 0x00000004ff687e24 */ /* 0x000fe2000f8e00ff */
[----:B------:R-:W-:Y:S01]  /*4cf0*/  @!P0 ISETP.GE.AND P4, PT, R4, R103, PT ;  /* 0x000000670400820c */ /* 0x000fe20003f86270 */
[--C-:B------:R-:W-:Y:S01]  /*4d00*/  FFMA.FTZ R57, R57, UR5, -R108.reuse ;  /* 0x0000000539397c23 */ /* 0x100fe2000801086c */
[----:B------:R-:W-:Y:S02]  /*4d10*/  @!P0 FSEL R58, R58, -INF , !P1 ;  /* 0xff8000003a3a8808 */ /* 0x000fe40004800000 */
[----:B------:R-:W-:Y:S03]  /*4d20*/  @!P0 ISETP.GE.AND P1, PT, R0, R102, PT ;  /* 0x000000660000820c */ /* 0x000fe60003f26270 */
[----:B------:R-:W-:Y:S01]  /*4d30*/  MUFU.EX2 R191, R42 ;  /* 0x0000002a00bf7308 */ /* 0x000fe20000000800 */
[----:B------:R-:W-:Y:S01]  /*4d40*/  @!P0 ISETP.GE.AND P6, PT, R4, R162, PT ;  /* 0x000000a20400820c */ /* 0x000fe20003fc6270 */
[----:B------:R-:W-:Y:S01]  /*4d50*/  FFMA.FTZ R58, R58, UR5, -R101 ;  /* 0x000000053a3a7c23 */ /* 0x000fe20008010865 */
[----:B-1----:R-:W-:Y:S02]  /*4d60*/  F2FP.BF16.F32.PACK_AB R4, R236, R237 ;  /* 0x000000edec04723e */ /* 0x002fe400000010ff */
[----:B------:R-:W-:Y:S02]  /*4d70*/  @!P0 FSEL R61, R61, -INF , !P1 ;  /* 0xff8000003d3d8808 */ /* 0x000fe40004800000 */
[----:B------:R-:W-:Y:S01]  /*4d80*/  @!P0 FSEL R60, R60, -INF , !P3 ;  /* 0xff8000003c3c8808 */ /* 0x000fe20005800000 */
[----:B------:R1:W-:Y:S01]  /*4d90*/  STS [R209+0x10000], R4 ;  /* 0x01000004d1007388 */ /* 0x0003e20000000800 */
[C---:B------:R-:W-:Y:S01]  /*4da0*/  @!P0 ISETP.GE.AND P3, PT, R0.reuse, R103, PT ;  /* 0x000000670000820c */ /* 0x040fe20003f66270 */
[----:B------:R-:W-:Y:S01]  /*4db0*/  MUFU.EX2 R190, R43 ;  /* 0x0000002b00be7308 */ /* 0x000fe20000000800 */
[----:B------:R-:W-:Y:S01]  /*4dc0*/  @!P0 ISETP.GE.AND P1, PT, R0, R100, PT ;  /* 0x000000640000820c */ /* 0x000fe20003f26270 */
[--C-:B------:R-:W-:Y:S01]  /*4dd0*/  FFMA.FTZ R60, R60, UR5, -R108.reuse ;  /* 0x000000053c3c7c23 */ /* 0x100fe2000801086c */
[----:B------:R-:W-:Y:S01]  /*4de0*/  @!P0 ISETP.GE.AND P5, PT, R0, R162, PT ;  /* 0x000000a20000820c */ /* 0x000fe20003fa6270 */
[----:B------:R-:W-:Y:S01]  /*4df0*/  FFMA.FTZ R108, R61, UR5, -R108 ;  /* 0x000000053d6c7c23 */ /* 0x000fe2000801086c */
[----:B--2---:R-:W-:Y:S02]  /*4e00*/  F2FP.BF16.F32.PACK_AB R0, R186, R187 ;  /* 0x000000bbba00723e */ /* 0x004fe400000010ff */
[----:B----4-:R-:W-:Y:S03]  /*4e10*/  F2FP.BF16.F32.PACK_AB R5, R200, R201 ;  /* 0x000000c9c805723e */ /* 0x010fe600000010ff */
[----:B------:R-:W-:Y:S01]  /*4e20*/  MUFU.EX2 R179, R44 ;  /* 0x0000002c00b37308 */ /* 0x000fe20000000800 */
[----:B---3--:R-:W-:Y:S01]  /*4e30*/  F2FP.BF16.F32.PACK_AB R6, R225, R226 ;  /* 0x000000e2e106723e */ /* 0x008fe200000010ff */
[----:B------:R2:W-:Y:S01]  /*4e40*/  STS [R209+0x10400], R0 ;  /* 0x01040000d1007388 */ /* 0x0005e20000000800 */
[----:B------:R-:W-:Y:S02]  /*4e50*/  @!P0 FSEL R64, R64, -INF , !P6 ;  /* 0xff80000040408808 */ /* 0x000fe40007000000 */
[----:B------:R-:W-:Y:S02]  /*4e60*/  @!P0 FSEL R65, R65, -INF , !P5 ;  /* 0xff80000041418808 */ /* 0x000fe40006800000 */
[----:B------:R-:W-:Y:S03]  /*4e70*/  @!P0 FSEL R66, R66, -INF , !P4 ;  /* 0xff80000042428808 */ /* 0x000fe60006000000 */
[----:B------:R-:W3:Y:S01]  /*4e80*/  MUFU.EX2 R178, R45 ;  /* 0x0000002d00b27308 */ /* 0x000ee20000000800 */
[--C-:B------:R-:W-:Y:S01]  /*4e90*/  FFMA.FTZ R64, R64, UR5, -R163.reuse ;  /* 0x0000000540407c23 */ /* 0x100fe200080108a3 */
[----:B------:R-:W-:Y:S01]  /*4ea0*/  FFMA.FTZ R163, R65, UR5, -R163 ;  /* 0x0000000541a37c23 */ /* 0x000fe200080108a3 */
[----:B------:R-:W-:Y:S01]  /*4eb0*/  @!P0 FSEL R67, R67, -INF , !P3 ;  /* 0xff80000043438808 */ /* 0x000fe20005800000 */
[--C-:B------:R-:W-:Y:S01]  /*4ec0*/  FFMA.FTZ R66, R66, UR5, -R109.reuse ;  /* 0x0000000542427c23 */ /* 0x100fe2000801086d */
[----:B------:R-:W-:Y:S02]  /*4ed0*/  @!P0 FSEL R62, R62, -INF , !P2 ;  /* 0xff8000003e3e8808 */ /* 0x000fe40005000000 */
[----:B-1----:R-:W-:Y:S03]  /*4ee0*/  F2FP.BF16.F32.PACK_AB R4, R202, R203 ;  /* 0x000000cbca04723e */ /* 0x002fe600000010ff */
[----:B------:R-:W-:Y:S01]  /*4ef0*/  MUFU.EX2 R185, R46 ;  /* 0x0000002e00b97308 */ /* 0x000fe20000000800 */
[----:B------:R-:W-:Y:S01]  /*4f00*/  FFMA.FTZ R109, R67, UR5, -R109 ;  /* 0x00000005436d7c23 */ /* 0x000fe2000801086d */
[----:B------:R-:W-:Y:S01]  /*4f10*/  @!P0 FSEL R63, R63, -INF , !P1 ;  /* 0xff8000003f3f8808 */ /* 0x000fe20004800000 */
[--C-:B------:R-:W-:Y:S01]  /*4f20*/  FFMA.FTZ R62, R62, UR5, -R101.reuse ;  /* 0x000000053e3e7c23 */ /* 0x100fe20008010865 */
[----:B------:R1:W-:Y:S01]  /*4f30*/  STS [R210+0x12000], R4 ;  /* 0x01200004d2007388 */ /* 0x0003e20000000800 */
[----:B------:R-:W-:Y:S02]  /*4f40*/  IADD3 R104, R154, 0x4000, R104 ;  /* 0x000040009a687810 */ /* 0x000fe40007ffe068 */
[----:B------:R-:W-:Y:S03]  /*4f50*/  FFMA.FTZ R101, R63, UR5, -R101 ;  /* 0x000000053f657c23 */ /* 0x000fe60008010865 */
[----:B------:R-:W4:Y:S01]  /*4f60*/  MUFU.EX2 R184, R47 ;  /* 0x0000002f00b87308 */ /* 0x000f220000000800 */
[----:B---3--:R-:W-:Y:S01]  /*4f70*/  F2FP.BF16.F32.PACK_AB R7, R178, R179 ;  /* 0x000000b3b207723e */ /* 0x008fe200000010ff */
[----:B------:R-:W-:Y:S01]  /*4f80*/  IMAD.IADD R104, R104, 0x1, R155 ;  /* 0x0000000168687824 */ /* 0x000fe200078e029b */
[----:B--2---:R-:W-:Y:S02]  /*4f90*/  F2FP.BF16.F32.PACK_AB R0, R214, R215 ;  /* 0x000000d7d600723e */ /* 0x004fe400000010ff */
[----:B------:R-:W-:Y:S03]  /*4fa0*/  PLOP3.LUT P1, PT, PT, PT, UP3, 0x80, 0x0 ;  /* 0x000000000000781c */ /* 0x000fe60003f2f038 */
[----:B------:R2:W-:Y:S02]  /*4fb0*/  STS [R210+0x12400], R0 ;  /* 0x01240000d2007388 */ /* 0x0005e40000000800 */
[----:B------:R-:W-:Y:S02]  /*4fc0*/  MUFU.EX2 R222, R52 ;  /* 0x0000003400de7308 */ /* 0x000fe40000000800 */
[----:B------:R3:W-:Y:S08]  /*4fd0*/  STS [R209+0x12000], R5 ;  /* 0x01200005d1007388 */ /* 0x0007f00000000800 */
[----:B------:R-:W4:Y:S01]  /*4fe0*/  MUFU.EX2 R221, R53 ;  /* 0x0000003500dd7308 */ /* 0x000f220000000800 */
[----:B-1----:R-:W-:Y:S09]  /*4ff0*/  F2FP.BF16.F32.PACK_AB R4, R212, R213 ;  /* 0x000000d5d404723e */ /* 0x002ff200000010ff */
[----:B------:R-:W-:Y:S01]  /*5000*/  MUFU.EX2 R168, R54 ;  /* 0x0000003600a87308 */ /* 0x000fe20000000800 */
[----:B------:R1:W-:Y:S01]  /*5010*/  STS [R209+0x12400], R4 ;  /* 0x01240004d1007388 */ /* 0x0003e20000000800 */
[----:B--2---:R-:W-:Y:S08]  /*5020*/  F2FP.BF16.F32.PACK_AB R0, R232, R233 ;  /* 0x000000e9e800723e */ /* 0x004ff000000010ff */
[----:B------:R-:W2:Y:S01]  /*5030*/  MUFU.EX2 R167, R55 ;  /* 0x0000003700a77308 */ /* 0x000ea20000000800 */
[----:B---3--:R-:W-:Y:S01]  /*5040*/  F2FP.BF16.F32.PACK_AB R5, R175, R176 ;  /* 0x000000b0af05723e */ /* 0x008fe200000010ff */
[----:B------:R3:W-:Y:S08]  /*5050*/  STS [R211+0x10000], R0 ;  /* 0x01000000d3007388 */ /* 0x0007f00000000800 */
[----:B------:R-:W-:Y:S10]  /*5060*/  MUFU.EX2 R220, R64 ;  /* 0x0000004000dc7308 */ /* 0x000ff40000000800 */
[----:B------:R-:W2:Y:S01]  /*5070*/  MUFU.EX2 R163, R163 ;  /* 0x000000a300a37308 */ /* 0x000ea20000000800 */
[----:B-1----:R-:W-:Y:S05]  /*5080*/  F2FP.BF16.F32.PACK_AB R4, R182, R183 ;  /* 0x000000b7b604723e */ /* 0x002fea00000010ff */
[----:B------:R1:W-:Y:S04]  /*5090*/  STS [R211+0x10400], R4 ;  /* 0x01040004d3007388 */ /* 0x0003e80000000800 */
[----:B------:R-:W-:Y:S01]  /*50a0*/  MUFU.EX2 R112, R108 ;  /* 0x0000006c00707308 */ /* 0x000fe20000000800 */
[----:B------:R4:W-:Y:S01]  /*50b0*/  STS [R208+0x10400], R5 ;  /* 0x01040005d0007388 */ /* 0x0009e20000000800 */
[----:B---3--:R-:W-:Y:S08]  /*50c0*/  F2FP.BF16.F32.PACK_AB R0, R230, R231 ;  /* 0x000000e7e600723e */ /* 0x008ff000000010ff */
[----:B------:R-:W-:Y:S01]  /*50d0*/  MUFU.EX2 R108, R66 ;  /* 0x00000042006c7308 */ /* 0x000fe20000000800 */
[----:B------:R3:W-:Y:S09]  /*50e0*/  STS [R208+0x10000], R0 ;  /* 0x01000000d0007388 */ /* 0x0007f20000000800 */
[----:B------:R-:W-:Y:S01]  /*50f0*/  MUFU.EX2 R109, R109 ;  /* 0x0000006d006d7308 */ /* 0x000fe20000000800 */
[----:B-1----:R-:W-:Y:S09]  /*5100*/  F2FP.BF16.F32.PACK_AB R4, R192, R193 ;  /* 0x000000c1c004723e */ /* 0x002ff200000010ff */
[----:B------:R-:W-:Y:S01]  /*5110*/  MUFU.EX2 R171, R56 ;  /* 0x0000003800ab7308 */ /* 0x000fe20000000800 */
[----:B----4-:R-:W-:Y:S01]  /*5120*/  F2FP.BF16.F32.PACK_AB R5, R196, R197 ;  /* 0x000000c5c405723e */ /* 0x010fe200000010ff */
[----:B------:R1:W-:Y:S08]  /*5130*/  STS [R211+0x12000], R4 ;  /* 0x01200004d3007388 */ /* 0x0003f00000000800 */
[----:B------:R-:W4:Y:S01]  /*5140*/  MUFU.EX2 R115, R57 ;  /* 0x0000003900737308 */ /* 0x000f220000000800 */
[----:B---3--:R-:W-:Y:S05]  /*5150*/  F2FP.BF16.F32.PACK_AB R0, R198, R199 ;  /* 0x000000c7c600723e */ /* 0x008fea00000010ff */
[----:B------:R3:W-:Y:S04]  /*5160*/  STS [R211+0x12400], R0 ;  /* 0x01240000d3007388 */ /* 0x0007e80000000800 */
[----:B------:R-:W-:Y:S01]  /*5170*/  MUFU.EX2 R177, R58 ;  /* 0x0000003a00b17308 */ /* 0x000fe20000000800 */
[----:B------:R4:W-:Y:S09]  /*5180*/  STS [R208+0x12400], R5 ;  /* 0x01240005d0007388 */ /* 0x0009f20000000800 */
[----:B------:R-:W2:Y:S01]  /*5190*/  MUFU.EX2 R172, R59 ;  /* 0x0000003b00ac7308 */ /* 0x000ea20000000800 */
[----:B-1----:R-:W-:Y:S09]  /*51a0*/  F2FP.BF16.F32.PACK_AB R4, R228, R229 ;  /* 0x000000e5e404723e */ /* 0x002ff200000010ff */
[----:B------:R-:W1:Y:S01]  /*51b0*/  MUFU.EX2 R113, R60 ;  /* 0x0000003c00717308 */ /* 0x000e620000000800 */
[----:B---3--:R-:W-:Y:S09]  /*51c0*/  F2FP.BF16.F32.PACK_AB R0, R188, R189 ;  /* 0x000000bdbc00723e */ /* 0x008ff200000010ff */
[----:B------:R-:W-:Y:S01]  /*51d0*/  MUFU.EX2 R162, R62 ;  /* 0x0000003e00a27308 */ /* 0x000fe20000000800 */
[----:B----4-:R-:W-:Y:S01]  /*51e0*/  F2FP.BF16.F32.PACK_AB R5, R169, R170 ;  /* 0x000000aaa905723e */ /* 0x010fe200000010ff */
[----:B------:R3:W-:Y:S04]  /*51f0*/  STS [R208+0x12000], R0 ;  /* 0x01200000d0007388 */ /* 0x0007e80000000800 */
[----:B------:R4:W-:Y:S04]  /*5200*/  STS [R205+0x10000], R4 ;  /* 0x01000004cd007388 */ /* 0x0009e80000000800 */
[----:B------:R-:W1:Y:S01]  /*5210*/  MUFU.EX2 R114, R101 ;  /* 0x0000006500727308 */ /* 0x000e620000000800 */
[----:B---3--:R-:W-:Y:S02]  /*5220*/  F2FP.BF16.F32.PACK_AB R0, R173, R174 ;  /* 0x000000aead00723e */ /* 0x008fe400000010ff */
[----:B----4-:R-:W-:Y:S03]  /*5230*/  F2FP.BF16.F32.PACK_AB R4, R180, R181 ;  /* 0x000000b5b404723e */ /* 0x010fe600000010ff */
[----:B------:R3:W-:Y:S04]  /*5240*/  STS [R205+0x10400], R0 ;  /* 0x01040000cd007388 */ /* 0x0007e80000000800 */
[----:B------:R4:W-:Y:S04]  /*5250*/  STS [R204+0x10000], R6 ;  /* 0x01000006cc007388 */ /* 0x0009e80000000800 */
[----:B------:R2:W-:Y:S04]  /*5260*/  STS [R204+0x10400], R5 ;  /* 0x01040005cc007388 */ /* 0x0005e80000000800 */
[----:B------:R1:W-:Y:S01]  /*5270*/  STS [R205+0x12000], R4 ;  /* 0x01200004cd007388 */ /* 0x0003e20000000800 */
[----:B---3--:R-:W-:Y:S02]  /*5280*/  F2FP.BF16.F32.PACK_AB R0, R190, R191 ;  /* 0x000000bfbe00723e */ /* 0x008fe400000010ff */
[----:B----4-:R-:W-:Y:S03]  /*5290*/  F2FP.BF16.F32.PACK_AB R6, R184, R185 ;  /* 0x000000b9b806723e */ /* 0x010fe600000010ff */
[----:B------:R3:W-:Y:S01]  /*52a0*/  STS [R205+0x12400], R0 ;  /* 0x01240000cd007388 */ /* 0x0007e20000000800 */
[----:B--2---:R-:W-:Y:S03]  /*52b0*/  F2FP.BF16.F32.PACK_AB R5, R221, R222 ;  /* 0x000000dedd05723e */ /* 0x004fe600000010ff */
[----:B------:R2:W-:Y:S01]  /*52c0*/  STS [R204+0x12000], R7 ;  /* 0x01200007cc007388 */ /* 0x0005e20000000800 */
[----:B-1----:R-:W-:Y:S03]  /*52d0*/  F2FP.BF16.F32.PACK_AB R4, R167, R168 ;  /* 0x000000a8a704723e */ /* 0x002fe600000010ff */
[----:B------:R1:W-:Y:S04]  /*52e0*/  STS [R204+0x12400], R6 ;  /* 0x01240006cc007388 */ /* 0x0003e80000000800 */
[----:B------:R4:W-:Y:S04]  /*52f0*/  STS [R207+0x10000], R5 ;  /* 0x01000005cf007388 */ /* 0x0009e80000000800 */
[----:B------:R4:W-:Y:S01]  /*5300*/  STS [R207+0x10400], R4 ;  /* 0x01040004cf007388 */ /* 0x0009e20000000800 */
[----:B---3--:R-:W-:Y:S02]  /*5310*/  F2FP.BF16.F32.PACK_AB R0, R163, R220 ;  /* 0x000000dca300723e */ /* 0x008fe400000010ff */
[----:B--2---:R-:W-:Y:S03]  /*5320*/  F2FP.BF16.F32.PACK_AB R7, R115, R171 ;  /* 0x000000ab7307723e */ /* 0x004fe600000010ff */
[----:B------:R2:W-:Y:S01]  /*5330*/  STS [R206+0x10000], R0 ;  /* 0x01000000ce007388 */ /* 0x0005e20000000800 */
[----:B-1----:R-:W-:Y:S02]  /*5340*/  F2FP.BF16.F32.PACK_AB R6, R172, R177 ;  /* 0x000000b1ac06723e */ /* 0x002fe400000010ff */
[----:B----4-:R-:W-:Y:S02]  /*5350*/  F2FP.BF16.F32.PACK_AB R5, R109, R108 ;  /* 0x0000006c6d05723e */ /* 0x010fe400000010ff */
[----:B------:R-:W-:Y:S03]  /*5360*/  F2FP.BF16.F32.PACK_AB R4, R112, R113 ;  /* 0x000000717004723e */ /* 0x000fe600000010ff */
[----:B------:R-:W-:Y:S04]  /*5370*/  STS [R206+0x10400], R5 ;  /* 0x01040005ce007388 */ /* 0x000fe80000000800 */
[----:B------:R-:W-:Y:S04]  /*5380*/  STS [R207+0x12000], R7 ;  /* 0x01200007cf007388 */ /* 0x000fe80000000800 */
[----:B------:R-:W-:Y:S04]  /*5390*/  STS [R207+0x12400], R6 ;  /* 0x01240006cf007388 */ /* 0x000fe80000000800 */
[----:B------:R-:W-:Y:S01]  /*53a0*/  STS [R206+0x12000], R4 ;  /* 0x01200004ce007388 */ /* 0x000fe20000000800 */
[----:B--2---:R-:W-:Y:S05]  /*53b0*/  F2FP.BF16.F32.PACK_AB R0, R114, R162 ;  /* 0x000000a27200723e */ /* 0x004fea00000010ff */
[----:B------:R-:W-:Y:S04]  /*53c0*/  STS [R206+0x12400], R0 ;  /* 0x01240000ce007388 */ /* 0x000fe80000000800 */
[----:B------:R-:W1:Y:S08]  /*53d0*/  LDSM.16.M88.4 R64, [R154+UR4+0x4000] ;  /* 0x004000049a40783b */ /* 0x000e700008000200 */
[----:B------:R-:W2:Y:S08]  /*53e0*/  LDSM.16.M88.4 R60, [R154+UR4+0x5000] ;  /* 0x005000049a3c783b */ /* 0x000eb00008000200 */
[----:B------:R-:W3:Y:S08]  /*53f0*/  LDSM.16.M88.4 R100, [R104] ;  /* 0x000000006864783b */ /* 0x000ef00000000200 */
[----:B------:R-:W4:Y:S01]  /*5400*/  LDSM.16.M88.4 R104, [R104+0x1000] ;  /* 0x001000006868783b */ /* 0x000f220000000200 */
[-C--:B-1----:R-:W-:Y:S06]  /*5410*/  HMMA.16816.F32.BF16 R4, R64, R116.reuse, RZ ;  /* 0x000000744004723c */ /* 0x082fec00000418ff */
[C---:B--2---:R-:W-:Y:S06]  /*5420*/  HMMA.16816.F32.BF16 R8, R60.reuse, R116, RZ ;  /* 0x000000743c08723c */ /* 0x044fec00000418ff */
[-C--:B------:R-:W-:Y:S06]  /*5430*/  HMMA.16816.F32.BF16 R12, R60, R118.reuse, RZ ;  /* 0x000000763c0c723c */ /* 0x080fec00000418ff */
[C---:B------:R-:W-:Y:S06]  /*5440*/  HMMA.16816.F32.BF16 R16, R64.reuse, R118, RZ ;  /* 0x000000764010723c */ /* 0x040fec00000418ff */
        /* <DEDUP_REMOVED lines=11> */
[----:B------:R-:W-:Y:S06]  /*5500*/  HMMA.16816.F32.BF16 R64, R64, R130, RZ ;  /* 0x000000824040723c */ /* 0x000fec00000418ff */
[-C--:B---3--:R-:W-:Y:S06]  /*5510*/  HMMA.16816.F32.BF16 R4, R100, R132.reuse, R4 ;  /* 0x000000846404723c */ /* 0x088fec0000041804 */
[C---:B----4-:R-:W-:Y:S06]  /*5520*/  HMMA.16816.F32.BF16 R8, R104.reuse, R132, R8 ;  /* 0x000000846808723c */ /* 0x050fec0000041808 */
[-C--:B------:R-:W-:Y:S06]  /*5530*/  HMMA.16816.F32.BF16 R12, R104, R134.reuse, R12 ;  /* 0x00000086680c723c */ /* 0x080fec000004180c */
[C---:B------:R-:W-:Y:S06]  /*5540*/  HMMA.16816.F32.BF16 R16, R100.reuse, R134, R16 ;  /* 0x000000866410723c */ /* 0x040fec0000041810 */
[-C--:B------:R-:W-:Y:S05]  /*5550*/  HMMA.16816.F32.BF16 R20, R100, R136.reuse, R20 ;  /* 0x000000886414723c */ /* 0x080fea0000041814 */
[C---:B------:R-:W-:Y:S01]  /*5560*/  FADD.FTZ R4, -R165.reuse, R4 ;  /* 0x00000004a5047221 */ /* 0x040fe20000010100 */
[C---:B------:R-:W-:Y:S05]  /*5570*/  HMMA.16816.F32.BF16 R24, R104.reuse, R136, R24 ;  /* 0x000000886818723c */ /* 0x040fea0000041818 */
[C---:B------:R-:W-:Y:S01]  /*5580*/  FADD.FTZ R0, -R165.reuse, R5 ;  /* 0x00000005a5007221 */ /* 0x040fe20000010100 */
[-C--:B------:R-:W-:Y:S05]  /*5590*/  HMMA.16816.F32.BF16 R28, R104, R138.reuse, R28 ;  /* 0x0000008a681c723c */ /* 0x080fea000004181c */
[----:B------:R-:W-:Y:S01]  /*55a0*/  FMUL.FTZ R0, R238, R0 ;  /* 0x00000000ee007220 */ /* 0x000fe20000410000 */
[C---:B------:R-:W-:Y:S05]  /*55b0*/  HMMA.16816.F32.BF16 R32, R100.reuse, R138, R32 ;  /* 0x0000008a6420723c */ /* 0x040fea0000041820 */
[----:B------:R-:W-:Y:S01]  /*55c0*/  FADD.FTZ R6, -R164, R6 ;  /* 0x00000006a4067221 */ /* 0x000fe20000010100 */
[-C--:B------:R-:W-:Y:S05]  /*55d0*/  HMMA.16816.F32.BF16 R36, R100, R140.reuse, R36 ;  /* 0x0000008c6424723c */ /* 0x080fea0000041824 */
[C---:B------:R-:W-:Y:S01]  /*55e0*/  FADD.FTZ R5, -R165.reuse, R20 ;  /* 0x00000014a5057221 */ /* 0x040fe20000010100 */
[C---:B------:R-:W-:Y:S05]  /*55f0*/  HMMA.16816.F32.BF16 R40, R104.reuse, R140, R40 ;  /* 0x0000008c6828723c */ /* 0x040fea0000041828 */
[----:B------:R-:W-:Y:S01]  /*5600*/  FADD.FTZ R21, -R165, R21 ;  /* 0x00000015a5157221 */ /* 0x000fe20000010100 */
[-C--:B------:R-:W-:Y:S05]  /*5610*/  HMMA.16816.F32.BF16 R44, R104, R142.reuse, R44 ;  /* 0x0000008e682c723c */ /* 0x080fea000004182c */
[----:B------:R-:W-:Y:S01]  /*5620*/  FMUL.FTZ R5, R233, R5 ;  /* 0x00000005e9057220 */ /* 0x000fe20000410000 */
[C---:B------:R-:W-:Y:S05]  /*5630*/  HMMA.16816.F32.BF16 R48, R100.reuse, R142, R48 ;  /* 0x0000008e6430723c */ /* 0x040fea0000041830 */
[C---:B------:R-:W-:Y:S01]  /*5640*/  FADD.FTZ R32, -R165.reuse, R32 ;  /* 0x00000020a5207221 */ /* 0x040fe20000010100 */
[-C--:B------:R-:W-:Y:S05]  /*5650*/  HMMA.16816.F32.BF16 R52, R100, R144.reuse, R52 ;  /* 0x000000906434723c */ /* 0x080fea0000041834 */
[C---:B------:R-:W-:Y:S01]  /*5660*/  FADD.FTZ R37, -R165.reuse, R37 ;  /* 0x00000025a5257221 */ /* 0x040fe20000010100 */
[C---:B------:R-:W-:Y:S05]  /*5670*/  HMMA.16816.F32.BF16 R56, R104.reuse, R144, R56 ;  /* 0x000000906838723c */ /* 0x040fea0000041838 */
[----:B------:R-:W-:Y:S01]  /*5680*/  FMUL.FTZ R37, R228, R37 ;  /* 0x00000025e4257220 */ /* 0x000fe20000410000 */
[-C--:B------:R-:W-:Y:S05]  /*5690*/  HMMA.16816.F32.BF16 R60, R104, R146.reuse, R60 ;  /* 0x00000092683c723c */ /* 0x080fea000004183c */
[----:B------:R-:W-:Y:S01]  /*56a0*/  FADD.FTZ R7, -R164, R7 ;  /* 0x00000007a4077221 */ /* 0x000fe20000010100 */
[----:B------:R-:W-:Y:S05]  /*56b0*/  HMMA.16816.F32.BF16 R64, R100, R146, R64 ;  /* 0x000000926440723c */ /* 0x000fea0000041840 */
[----:B------:R-:W-:Y:S02]  /*56c0*/  FADD.FTZ R20, -R165, R48 ;  /* 0x00000030a5147221 */ /* 0x000fe40000010100 */
[----:B------:R-:W-:Y:S01]  /*56d0*/  FMUL.FTZ R101, R239, R4 ;  /* 0x00000004ef657220 */ /* 0x000fe20000410000 */
[C---:B------:R-:W-:Y:S03]  /*56e0*/  FADD.FTZ R4, -R165.reuse, R16 ;  /* 0x00000010a5047221 */ /* 0x040fe60000010100 */
[----:B------:R-:W-:Y:S01]  /*56f0*/  FADD.FTZ R16, -R165, R17 ;  /* 0x00000011a5107221 */ /* 0x000fe20000010100 */
[----:B------:R-:W-:Y:S01]  /*5700*/  F2FP.BF16.F32.PACK_AB R0, R0, R101 ;  /* 0x000000650000723e */ /* 0x000fe200000010ff */
[----:B------:R-:W-:Y:S01]  /*5710*/  FMUL.FTZ R4, R237, R4 ;  /* 0x00000004ed047220 */ /* 0x000fe20000410000 */
[----:B------:R-:W-:Y:S01]  /*5720*/  FMUL.FTZ R100, R232, R21 ;  /* 0x00000015e8647220 */ /* 0x000fe20000410000 */
[----:B------:R-:W-:Y:S01]  /*5730*/  FMUL.FTZ R16, R236, R16 ;  /* 0x00000010ec107220 */ /* 0x000fe20000410000 */
[----:B------:R-:W-:Y:S01]  /*5740*/  FADD.FTZ R21, -R165, R33 ;  /* 0x00000021a5157221 */ /* 0x000fe20000010100 */
[----:B------:R-:W-:Y:S01]  /*5750*/  FMUL.FTZ R101, R231, R32 ;  /* 0x00000020e7657220 */ /* 0x000fe20000410000 */
[C---:B------:R-:W-:Y:S01]  /*5760*/  FADD.FTZ R17, -R165.reuse, R36 ;  /* 0x00000024a5117221 */ /* 0x040fe20000010100 */
[----:B------:R-:W-:Y:S01]  /*5770*/  F2FP.BF16.F32.PACK_AB R100, R100, R5 ;  /* 0x000000056464723e */ /* 0x000fe200000010ff */
[C---:B------:R-:W-:Y:S01]  /*5780*/  FADD.FTZ R36, -R165.reuse, R49 ;  /* 0x00000031a5247221 */ /* 0x040fe20000010100 */
[----:B------:R-:W-:Y:S01]  /*5790*/  F2FP.BF16.F32.PACK_AB R16, R16, R4 ;  /* 0x000000041010723e */ /* 0x000fe200000010ff */
[C---:B------:R-:W-:Y:S01]  /*57a0*/  FADD.FTZ R4, -R165.reuse, R52 ;  /* 0x00000034a5047221 */ /* 0x040fe20000010100 */
[C---:B------:R-:W-:Y:S01]  /*57b0*/  FADD.FTZ R33, -R165.reuse, R53 ;  /* 0x00000035a5217221 */ /* 0x040fe20000010100 */
[C---:B------:R-:W-:Y:S01]  /*57c0*/  FADD.FTZ R5, -R165.reuse, R64 ;  /* 0x00000040a5057221 */ /* 0x040fe20000010100 */
[----:B------:R-:W-:Y:S01]  /*57d0*/  FADD.FTZ R32, -R165, R65 ;  /* 0x00000041a5207221 */ /* 0x000fe20000010100 */
[----:B------:R-:W-:Y:S01]  /*57e0*/  FMUL.FTZ R21, R230, R21 ;  /* 0x00000015e6157220 */ /* 0x000fe20000410000 */
[----:B------:R-:W-:Y:S01]  /*57f0*/  FMUL.FTZ R17, R229, R17 ;  /* 0x00000011e5117220 */ /* 0x000fe20000410000 */
[----:B------:R-:W-:Y:S01]  /*5800*/  FMUL.FTZ R20, R226, R20 ;  /* 0x00000014e2147220 */ /* 0x000fe20000410000 */
[----:B------:R-:W-:Y:S01]  /*5810*/  FMUL.FTZ R36, R225, R36 ;  /* 0x00000024e1247220 */ /* 0x000fe20000410000 */
[----:B------:R-:W-:Y:S01]  /*5820*/  FMUL.FTZ R4, R222, R4 ;  /* 0x00000004de047220 */ /* 0x000fe20000410000 */
[----:B------:R-:W-:Y:S01]  /*5830*/  F2FP.BF16.F32.PACK_AB R48, R21, R101 ;  /* 0x000000651530723e */ /* 0x000fe200000010ff */
[----:B------:R-:W-:Y:S01]  /*5840*/  FMUL.FTZ R33, R221, R33 ;  /* 0x00000021dd217220 */ /* 0x000fe20000410000 */
[----:B------:R-:W-:Y:S01]  /*5850*/  F2FP.BF16.F32.PACK_AB R37, R37, R17 ;  /* 0x000000112525723e */ /* 0x000fe200000010ff */
[----:B------:R-:W-:Y:S01]  /*5860*/  FMUL.FTZ R5, R220, R5 ;  /* 0x00000005dc057220 */ /* 0x000fe20000410000 */
[----:B------:R-:W-:Y:S01]  /*5870*/  F2FP.BF16.F32.PACK_AB R36, R36, R20 ;  /* 0x000000142424723e */ /* 0x000fe200000010ff */
[----:B------:R-:W-:Y:S01]  /*5880*/  FMUL.FTZ R32, R163, R32 ;  /* 0x00000020a3207220 */ /* 0x000fe20000410000 */
[----:B------:R-:W-:Y:S04]  /*5890*/  F2FP.BF16.F32.PACK_AB R33, R33, R4 ;  /* 0x000000042121723e */ /* 0x000fe800000010ff */
[----:B------:R-:W-:Y:S01]  /*58a0*/  F2FP.BF16.F32.PACK_AB R32, R32, R5 ;  /* 0x000000052020723e */ /* 0x000fe200000010ff */
[----:B------:R-:W-:Y:S06]  /*58b0*/  @!P1 BRA `(.L_x_32) ;  /* 0x0000000000849947 */ /* 0x000fec0003800000 */
[----:B------:R-:W1:Y:S01]  /*58c0*/  LDC R20, c[0x0][0x240] ;  /* 0x00009000ff147b82 */ /* 0x000e620000000800 */
[----:B------:R-:W-:Y:S01]  /*58d0*/  ISETP.GE.AND P2, PT, R234, UR36, PT ;  /* 0x00000024ea007c0c */ /* 0x000fe2000bf46270 */
[----:B------:R-:W-:Y:S04]  /*58e0*/  ULOP3.LUT UR10, UR6, 0x1, URZ, 0xc0, !UPT ;  /* 0x00000001060a7892 */ /* 0x000fe8000f8ec03f */
[----:B------:R-:W-:Y:S04]  /*58f0*/  UISETP.NE.U32.AND UP0, UPT, UR10, 0x1, UPT ;  /* 0x000000010a00788c */ /* 0x000fe8000bf05070 */
[----:B------:R-:W-:Y:S04]  /*5900*/  USEL UR10, UR60, 0x2000, !UP0 ;  /* 0x000020003c0a7887 */ /* 0x000fe8000c000000 */
[----:B------:R-:W2:Y:S02]  /*5910*/  @!P2 LDC R17, c[0x0][0x244] ;  /* 0x00009100ff11ab82 */ /* 0x000ea40000000800 */
[----:B------:R-:W-:Y:S01]  /*5920*/  VIADD R166, R166, UR10 ;  /* 0x0000000aa6a67c36 */ /* 0x000fe20008000000 */
[----:B------:R-:W-:Y:S01]  /*5930*/  IADD3 R148, R148, UR10, RZ ;  /* 0x0000000a94947c10 */ /* 0x000fe2000fffe0ff */
[----:B------:R-:W-:Y:S03]  /*5940*/  VIADD R227, R227, UR10 ;  /* 0x0000000ae3e37c36 */ /* 0x000fe60008000000 */
[----:B------:R3:W-:Y:S04]  /*5950*/  @P2 STS [R166], RZ ;  /* 0x000000ffa6002388 */ /* 0x0007e80000000800 */
[----:B------:R3:W-:Y:S04]  /*5960*/  @P2 STS [R166+0x4], RZ ;  /* 0x000004ffa6002388 */ /* 0x0007e80000000800 */
[----:B------:R3:W-:Y:S04]  /*5970*/  @P2 STS [R166+0x8], RZ ;  /* 0x000008ffa6002388 */ /* 0x0007e80000000800 */
[----:B------:R3:W-:Y:S01]  /*5980*/  @P2 STS [R166+0xc], RZ ;  /* 0x00000cffa6002388 */ /* 0x0007e20000000800 */
[----:B-1----:R-:W-:Y:S05]  /*5990*/  IMAD.U32 R4, R20, -0x80, RZ ;  /* 0xffffff8014047824 */ /* 0x002fea00078e00ff */
[C---:B------:R-:W-:Y:S04]  /*59a0*/  LEA R5, P0, R4.reuse, R218, 0x1 ;  /* 0x000000da04057211 */ /* 0x040fe800078008ff */
[----:B------:R-:W-:Y:S02]  /*59b0*/  LEA.HI.X.SX32 R4, R4, R219, 0x1, P0 ;  /* 0x000000db04047211 */ /* 0x000fe400000f0eff */
[----:B------:R-:W-:Y:S03]  /*59c0*/  MOV R218, R5 ;  /* 0x0000000500da7202 */ /* 0x000fe60000000f00 */
[----:B------:R-:W-:Y:S01]  /*59d0*/  IMAD.MOV.U32 R219, RZ, RZ, R4 ;  /* 0x000000ffffdb7224 */ /* 0x000fe200078e0004 */
[C---:B------:R-:W-:Y:S04]  /*59e0*/  @!P2 LEA R4, P0, R20.reuse, R218, 0x7 ;  /* 0x000000da1404a211 */ /* 0x040fe800078038ff */
[----:B------:R-:W-:Y:S01]  /*59f0*/  @!PT LDS RZ, [RZ] ;  /* 0x00000000fffff984 */ /* 0x000fe20000000800 */
[----:B------:R-:W-:Y:S01]  /*5a00*/  @!PT LDS RZ, [RZ] ;  /* 0x00000000fffff984 */ /* 0x000fe20000000800 */
[----:B------:R-:W-:Y:S01]  /*5a10*/  @!PT LDS RZ, [RZ] ;  /* 0x00000000fffff984 */ /* 0x000fe20000000800 */
[----:B------:R3:W-:Y:S01]  /*5a20*/  @!P2 LDGSTS.E.BYPASS.LTC128B.128 [R227], desc[UR8][R218.64] ;  /* 0x00000000dae3afae */ /* 0x0007e2000b901d48 */
[----:B--2---:R-:W-:Y:S03]  /*5a30*/  @!P2 LEA.HI.X R5, R20, R219, R17, 0x7, P0 ;  /* 0x000000db1405a211 */ /* 0x004fe600000f3c11 */
[----:B------:R3:W-:Y:S04]  /*5a40*/  @P2 STS [R166+0x1000], RZ ;  /* 0x001000ffa6002388 */ /* 0x0007e80000000800 */
[----:B------:R3:W-:Y:S04]  /*5a50*/  @P2 STS [R166+0x1004], RZ ;  /* 0x001004ffa6002388 */ /* 0x0007e80000000800 */
[----:B------:R3:W-:Y:S04]  /*5a60*/  @P2 STS [R166+0x1008], RZ ;  /* 0x001008ffa6002388 */ /* 0x0007e80000000800 */
[----:B------:R3:W-:Y:S04]  /*5a70*/  @P2 STS [R166+0x100c], RZ ;  /* 0x00100cffa6002388 */ /* 0x0007e80000000800 */
[----:B------:R-:W-:Y:S01]  /*5a80*/  @!PT LDS RZ, [RZ] ;  /* 0x00000000fffff984 */ /* 0x000fe20000000800 */
[----:B------:R-:W-:Y:S01]  /*5a90*/  @!PT LDS RZ, [RZ] ;  /* 0x00000000fffff984 */ /* 0x000fe20000000800 */
[----:B------:R-:W-:Y:S01]  /*5aa0*/  @!PT LDS RZ, [RZ] ;  /* 0x00000000fffff984 */ /* 0x000fe20000000800 */
[----:B------:R3:W-:Y:S04]  /*5ab0*/  @!P2 LDGSTS.E.BYPASS.LTC128B.128 [R227+0x1000], desc[UR8][R4.64] ;  /* 0x0100000004e3afae */ /* 0x0007e8000b901d48 */
[----:B------:R-:W0:Y:S02]  /*5ac0*/  LDGDEPBAR ;  /* 0x00000000000079af */ /* 0x000e240000000000 */
.L_x_32:
[----:B------:R1:W-:Y:S01]  /*5ad0*/  STS [R210+0x8000], R0 ;  /* 0x00800000d2007388 */ /* 0x0003e20000000800 */
[----:B------:R-:W-:Y:S01]  /*5ae0*/  FMUL.FTZ R6, R195, R6 ;  /* 0x00000006c3067220 */ /* 0x000fe20000410000 */
[----:B---3--:R-:W-:Y:S01]  /*5af0*/  FMUL.FTZ R4, R194, R7 ;  /* 0x00000007c2047220 */ /* 0x008fe20000410000 */
[C---:B------:R-:W-:Y:S01]  /*5b00*/  FADD.FTZ R19, -R164.reuse, R19 ;  /* 0x00000013a4137221 */ /* 0x040fe20000010100 */
[----:B------:R-:W-:Y:S01]  /*5b10*/  FADD.FTZ R18, -R164, R18 ;  /* 0x00000012a4127221 */ /* 0x000fe20000010100 */
[C---:B-----5:R-:W-:Y:S01]  /*5b20*/  FADD.FTZ R12, -R111.reuse, R12 ;  /* 0x0000000c6f0c7221 */ /* 0x060fe20000010100 */
[C---:B------:R-:W-:Y:S01]  /*5b30*/  FADD.FTZ R13, -R111.reuse, R13 ;  /* 0x0000000d6f0d7221 */ /* 0x040fe20000010100 */
[----:B------:R-:W-:Y:S01]  /*5b40*/  F2FP.BF16.F32.PACK_AB R4, R4, R6 ;  /* 0x000000060404723e */ /* 0x000fe200000010ff */
[C---:B------:R-:W-:Y:S01]  /*5b50*/  FADD.FTZ R15, -R110.reuse, R15 ;  /* 0x0000000f6e0f7221 */ /* 0x040fe20000010100 */
[----:B------:R-:W-:Y:S01]  /*5b60*/  FADD.FTZ R25, -R111, R25 ;  /* 0x000000196f197221 */ /* 0x000fe20000010100 */
[----:B------:R-:W-:Y:S01]  /*5b70*/  FADD.FTZ R27, -R110, R27 ;  /* 0x0000001b6e1b7221 */ /* 0x000fe20000010100 */
[----:B------:R-:W-:Y:S01]  /*5b80*/  FMUL.FTZ R18, R187, R18 ;  /* 0x00000012bb127220 */ /* 0x000fe20000410000 */
[----:B------:R2:W-:Y:S01]  /*5b90*/  STS [R210+0x8400], R4 ;  /* 0x00840004d2007388 */ /* 0x0005e20000000800 */
[----:B------:R-:W-:Y:S01]  /*5ba0*/  FMUL.FTZ R12, R201, R12 ;  /* 0x0000000cc90c7220 */ /* 0x000fe20000410000 */
[----:B------:R-:W-:Y:S01]  /*5bb0*/  FMUL.FTZ R13, R200, R13 ;  /* 0x0000000dc80d7220 */ /* 0x000fe20000410000 */
[C---:B------:R-:W-:Y:S01]  /*5bc0*/  FADD.FTZ R8, -R111.reuse, R8 ;  /* 0x000000086f087221 */ /* 0x040fe20000010100 */
[----:B------:R-:W-:Y:S01]  /*5bd0*/  STS [R209+0x8000], R16 ;  /* 0x00800010d1007388 */ /* 0x000fe20000000800 */
[----:B------:R-:W-:Y:S01]  /*5be0*/  FADD.FTZ R9, -R111, R9 ;  /* 0x000000096f097221 */ /* 0x000fe20000010100 */
[C---:B------:R-:W-:Y:S01]  /*5bf0*/  FADD.FTZ R10, -R110.reuse, R10 ;  /* 0x0000000a6e0a7221 */ /* 0x040fe20000010100 */
[----:B------:R-:W-:Y:S01]  /*5c00*/  FMUL.FTZ R8, R203, R8 ;  /* 0x00000008cb087220 */ /* 0x000fe20000410000 */
[----:B------:R-:W-:Y:S01]  /*5c10*/  FADD.FTZ R14, -R110, R14 ;  /* 0x0000000e6e0e7221 */ /* 0x000fe20000010100 */
[----:B------:R-:W-:Y:S01]  /*5c20*/  FMUL.FTZ R9, R202, R9 ;  /* 0x00000009ca097220 */ /* 0x000fe20000410000 */
[----:B------:R-:W-:Y:S01]  /*5c30*/  FMUL.FTZ R10, R215, R10 ;  /* 0x0000000ad70a7220 */ /* 0x000fe20000410000 */
[C---:B------:R-:W-:Y:S01]  /*5c40*/  FADD.FTZ R22, -R164.reuse, R22 ;  /* 0x00000016a4167221 */ /* 0x040fe20000010100 */
[----:B------:R-:W-:Y:S01]  /*5c50*/  FADD.FTZ R23, -R164, R23 ;  /* 0x00000017a4177221 */ /* 0x000fe20000010100 */
[----:B-1----:R-:W-:Y:S01]  /*5c60*/  FMUL.FTZ R0, R186, R19 ;  /* 0x00000013ba007220 */ /* 0x002fe20000410000 */
[----:B------:R-:W-:Y:S01]  /*5c70*/  F2FP.BF16.F32.PACK_AB R19, R13, R12 ;  /* 0x0000000c0d13723e */ /* 0x000fe200000010ff */
[----:B------:R-:W-:Y:S01]  /*5c80*/  FADD.FTZ R12, -R111, R57 ;  /* 0x000000396f0c7221 */ /* 0x000fe20000010100 */
[----:B------:R-:W-:Y:S01]  /*5c90*/  FMUL.FTZ R14, R213, R14 ;  /* 0x0000000ed50e7220 */ /* 0x000fe20000410000 */
[----:B------:R-:W-:Y:S01]  /*5ca0*/  FMUL.FTZ R22, R183, R22 ;  /* 0x00000016b7167220 */ /* 0x000fe20000410000 */
[----:B------:R-:W-:Y:S01]  /*5cb0*/  F2FP.BF16.F32.PACK_AB R0, R0, R18 ;  /* 0x000000120000723e */ /* 0x000fe200000010ff */
[----:B------:R-:W-:Y:S01]  /*5cc0*/  FMUL.FTZ R18, R192, R25 ;  /* 0x00000019c0127220 */ /* 0x000fe20000410000 */
[----:B------:R-:W-:Y:S01]  /*5cd0*/  FMUL.FTZ R12, R115, R12 ;  /* 0x0000000c730c7220 */ /* 0x000fe20000410000 */
[----:B------:R-:W-:Y:S01]  /*5ce0*/  FMUL.FTZ R23, R182, R23 ;  /* 0x00000017b6177220 */ /* 0x000fe20000410000 */
[C---:B------:R-:W-:Y:S01]  /*5cf0*/  FADD.FTZ R24, -R111.reuse, R24 ;  /* 0x000000186f187221 */ /* 0x040fe20000010100 */
[----:B------:R1:W-:Y:S01]  /*5d00*/  STS [R209+0x8400], R0 ;  /* 0x00840000d1007388 */ /* 0x0003e20000000800 */
[C---:B------:R-:W-:Y:S01]  /*5d10*/  FADD.FTZ R34, -R164.reuse, R34 ;  /* 0x00000022a4227221 */ /* 0x040fe20000010100 */
[----:B--2---:R-:W-:Y:S01]  /*5d20*/  FADD.FTZ R4, -R111, R56 ;  /* 0x000000386f047221 */ /* 0x004fe20000010100 */
[C---:B------:R-:W-:Y:S01]  /*5d30*/  FADD.FTZ R35, -R164.reuse, R35 ;  /* 0x00000023a4237221 */ /* 0x040fe20000010100 */
[C---:B------:R-:W-:Y:S01]  /*5d40*/  FADD.FTZ R17, -R164.reuse, R54 ;  /* 0x00000036a4117221 */ /* 0x040fe20000010100 */
[C---:B------:R-:W-:Y:S01]  /*5d50*/  FADD.FTZ R7, -R164.reuse, R55 ;  /* 0x00000037a4077221 */ /* 0x040fe20000010100 */
[----:B------:R-:W-:Y:S01]  /*5d60*/  FMUL.FTZ R4, R171, R4 ;  /* 0x00000004ab047220 */ /* 0x000fe20000410000 */
[C---:B------:R-:W-:Y:S01]  /*5d70*/  FADD.FTZ R6, -R164.reuse, R66 ;  /* 0x00000042a4067221 */ /* 0x040fe20000010100 */
[----:B------:R-:W-:Y:S01]  /*5d80*/  FADD.FTZ R5, -R164, R67 ;  /* 0x00000043a4057221 */ /* 0x000fe20000010100 */
[----:B------:R-:W-:Y:S01]  /*5d90*/  F2FP.BF16.F32.PACK_AB R23, R23, R22 ;  /* 0x000000161717723e */ /* 0x000fe200000010ff */
[----:B------:R-:W-:Y:S01]  /*5da0*/  FMUL.FTZ R34, R176, R34 ;  /* 0x00000022b0227220 */ /* 0x000fe20000410000 */
[----:B------:R-:W-:Y:S01]  /*5db0*/  F2FP.BF16.F32.PACK_AB R12, R12, R4 ;  /* 0x000000040c0c723e */ /* 0x000fe200000010ff */
[C---:B------:R-:W-:Y:S01]  /*5dc0*/  FADD.FTZ R4, -R110.reuse, R11 ;  /* 0x0000000b6e047221 */ /* 0x040fe20000010100 */
[----:B------:R-:W-:Y:S01]  /*5dd0*/  FMUL.FTZ R22, R175, R35 ;  /* 0x00000023af167220 */ /* 0x000fe20000410000 */
[----:B------:R-:W-:Y:S01]  /*5de0*/  FADD.FTZ R26, -R110, R26 ;  /* 0x0000001a6e1a7221 */ /* 0x000fe20000010100 */
[----:B------:R-:W-:Y:S01]  /*5df0*/  FMUL.FTZ R17, R168, R17 ;  /* 0x00000011a8117220 */ /* 0x000fe20000410000 */
        /* <DEDUP_REMOVED lines=8> */
[----:B------:R-:W-:Y:S01]  /*5e80*/  FADD.FTZ R28, -R111, R28 ;  /* 0x0000001c6f1c7221 */ /* 0x000fe20000010100 */
[----:B-1----:R-:W-:Y:S01]  /*5e90*/  F2FP.BF16.F32.PACK_AB R0, R9, R8 ;  /* 0x000000080900723e */ /* 0x002fe200000010ff */
[----:B------:R-:W-:Y:S01]  /*5ea0*/  STS [R210+0xa400], R10 ;  /* 0x00a4000ad2007388 */ /* 0x000fe20000000800 */
[----:B------:R-:W-:Y:S01]  /*5eb0*/  FMUL.FTZ R9, R212, R15 ;  /* 0x0000000fd4097220 */ /* 0x000fe20000410000 */
[----:B------:R-:W-:Y:S01]  /*5ec0*/  FMUL.FTZ R8, R198, R27 ;  /* 0x0000001bc6087220 */ /* 0x000fe20000410000 */
[----:B------:R-:W-:Y:S01]  /*5ed0*/  F2FP.BF16.F32.PACK_AB R21, R7, R17 ;  /* 0x000000110715723e */ /* 0x000fe200000010ff */
[----:B------:R1:W-:Y:S01]  /*5ee0*/  STS [R210+0xa000], R0 ;  /* 0x00a00000d2007388 */ /* 0x0003e20000000800 */
[----:B------:R-:W-:Y:S01]  /*5ef0*/  F2FP.BF16.F32.PACK_AB R20, R5, R6 ;  /* 0x000000060514723e */ /* 0x000fe200000010ff */
[----:B------:R-:W-:Y:S01]  /*5f00*/  FMUL.FTZ R28, R189, R28 ;  /* 0x0000001cbd1c7220 */ /* 0x000fe20000410000 */
[----:B------:R-:W-:Y:S01]  /*5f10*/  F2FP.BF16.F32.PACK_AB R9, R9, R14 ;  /* 0x0000000e0909723e */ /* 0x000fe200000010ff */
[----:B------:R-:W-:Y:S01]  /*5f20*/  STS [R209+0xa000], R19 ;  /* 0x00a00013d1007388 */ /* 0x000fe20000000800 */
[----:B------:R-:W-:Y:S01]  /*5f30*/  F2FP.BF16.F32.PACK_AB R18, R18, R24 ;  /* 0x000000181212723e */ /* 0x000fe200000010ff */
[----:B------:R-:W-:Y:S01]  /*5f40*/  FADD.FTZ R29, -R111, R29 ;  /* 0x0000001d6f1d7221 */ /* 0x000fe20000010100 */
[----:B------:R-:W-:Y:S01]  /*5f50*/  F2FP.BF16.F32.PACK_AB R8, R8, R26 ;  /* 0x0000001a0808723e */ /* 0x000fe200000010ff */
[----:B------:R-:W-:Y:S01]  /*5f60*/  STS [R209+0xa400], R9 ;  /* 0x00a40009d1007388 */ /* 0x000fe20000000800 */
[C---:B------:R-:W-:Y:S01]  /*5f70*/  FADD.FTZ R30, -R110.reuse, R30 ;  /* 0x0000001e6e1e7221 */ /* 0x040fe20000010100 */
[----:B------:R-:W-:Y:S01]  /*5f80*/  FADD.FTZ R31, -R110, R31 ;  /* 0x0000001f6e1f7221 */ /* 0x000fe20000010100 */
[----:B------:R-:W-:Y:S01]  /*5f90*/  FMUL.FTZ R17, R188, R29 ;  /* 0x0000001dbc117220 */ /* 0x000fe20000410000 */
[----:B------:R-:W-:Y:S01]  /*5fa0*/  STS [R211+0x8000], R100 ;  /* 0x00800064d3007388 */ /* 0x000fe20000000800 */
[----:B------:R-:W-:Y:S01]  /*5fb0*/  FMUL.FTZ R30, R197, R30 ;  /* 0x0000001ec51e7220 */ /* 0x000fe20000410000 */
[----:B------:R-:W-:Y:S01]  /*5fc0*/  FMUL.FTZ R6, R196, R31 ;  /* 0x0000001fc4067220 */ /* 0x000fe20000410000 */
[----:B------:R-:W-:Y:S01]  /*5fd0*/  FADD.FTZ R40, -R111, R40 ;  /* 0x000000286f287221 */ /* 0x000fe20000010100 */
[----:B------:R-:W-:Y:S01]  /*5fe0*/  STS [R211+0x8400], R23 ;  /* 0x00840017d3007388 */ /* 0x000fe20000000800 */
[C---:B------:R-:W-:Y:S01]  /*5ff0*/  FADD.FTZ R38, -R164.reuse, R38 ;  /* 0x00000026a4267221 */ /* 0x040fe20000010100 */
[----:B------:R-:W-:Y:S01]  /*6000*/  FADD.FTZ R39, -R164, R39 ;  /* 0x00000027a4277221 */ /* 0x000fe20000010100 */
[----:B------:R-:W-:Y:S01]  /*6010*/  F2FP.BF16.F32.PACK_AB R17, R17, R28 ;  /* 0x0000001c1111723e */ /* 0x000fe200000010ff */
[----:B------:R-:W-:Y:S01]  /*6020*/  STS [R208+0x8000], R48 ;  /* 0x00800030d0007388 */ /* 0x000fe20000000800 */
[----:B------:R-:W-:Y:S01]  /*6030*/  F2FP.BF16.F32.PACK_AB R6, R6, R30 ;  /* 0x0000001e0606723e */ /* 0x000fe200000010ff */
[----:B------:R-:W-:Y:S01]  /*6040*/  FMUL.FTZ R40, R181, R40 ;  /* 0x00000028b5287220 */ /* 0x000fe20000410000 */
[----:B------:R-:W-:Y:S01]  /*6050*/  FMUL.FTZ R38, R174, R38 ;  /* 0x00000026ae267220 */ /* 0x000fe20000410000 */
[----:B------:R-:W-:Y:S01]  /*6060*/  STS [R208+0x8400], R22 ;  /* 0x00840016d0007388 */ /* 0x000fe20000000800 */
[----:B------:R-:W-:Y:S01]  /*6070*/  FMUL.FTZ R39, R173, R39 ;  /* 0x00000027ad277220 */ /* 0x000fe20000410000 */
[C---:B------:R-:W-:Y:S01]  /*6080*/  FADD.FTZ R50, -R164.reuse, R50 ;  /* 0x00000032a4327221 */ /* 0x040fe20000010100 */
[----:B------:R-:W-:Y:S01]  /*6090*/  FADD.FTZ R51, -R164, R51 ;  /* 0x00000033a4337221 */ /* 0x000fe20000010100 */
[----:B------:R-:W-:Y:S01]  /*60a0*/  STS [R211+0xa000], R18 ;  /* 0x00a00012d3007388 */ /* 0x000fe20000000800 */
[----:B------:R-:W-:Y:S01]  /*60b0*/  FADD.FTZ R41, -R111, R41 ;  /* 0x000000296f297221 */ /* 0x000fe20000010100 */
[----:B------:R-:W-:Y:S01]  /*60c0*/  FMUL.FTZ R50, R170, R50 ;  /* 0x00000032aa327220 */ /* 0x000fe20000410000 */
[----:B------:R-:W-:Y:S01]  /*60d0*/  FMUL.FTZ R51, R169, R51 ;  /* 0x00000033a9337220 */ /* 0x000fe20000410000 */
[----:B------:R-:W-:Y:S01]  /*60e0*/  STS [R211+0xa400], R8 ;  /* 0x00a40008d3007388 */ /* 0x000fe20000000800 */
[C---:B------:R-:W-:Y:S01]  /*60f0*/  FADD.FTZ R42, -R110.reuse, R42 ;  /* 0x0000002a6e2a7221 */ /* 0x040fe20000010100 */
[----:B------:R-:W-:Y:S01]  /*6100*/  FADD.FTZ R43, -R110, R43 ;  /* 0x0000002b6e2b7221 */ /* 0x000fe20000010100 */
[----:B------:R-:W-:Y:S01]  /*6110*/  F2FP.BF16.F32.PACK_AB R38, R39, R38 ;  /* 0x000000262726723e */ /* 0x000fe200000010ff */
[----:B------:R-:W-:Y:S01]  /*6120*/  STS [R208+0xa000], R17 ;  /* 0x00a00011d0007388 */ /* 0x000fe20000000800 */
[----:B------:R-:W-:Y:S01]  /*6130*/  FMUL.FTZ R16, R180, R41 ;  /* 0x00000029b4107220 */ /* 0x000fe20000410000 */
[----:B------:R-:W-:Y:S01]  /*6140*/  FMUL.FTZ R42, R191, R42 ;  /* 0x0000002abf2a7220 */ /* 0x000fe20000410000 */
[----:B------:R-:W-:Y:S01]  /*6150*/  FMUL.FTZ R5, R190, R43 ;  /* 0x0000002bbe057220 */ /* 0x000fe20000410000 */
[----:B------:R-:W-:Y:S01]  /*6160*/  STS [R208+0xa400], R6 ;  /* 0x00a40006d0007388 */ /* 0x000fe20000000800 */
[C---:B------:R-:W-:Y:S01]  /*6170*/  FADD.FTZ R44, -R111.reuse, R44 ;  /* 0x0000002c6f2c7221 */ /* 0x040fe20000010100 */
[----:B------:R-:W-:Y:S01]  /*6180*/  FADD.FTZ R45, -R111, R45 ;  /* 0x0000002d6f2d7221 */ /* 0x000fe20000010100 */
        /* <DEDUP_REMOVED lines=8> */
[----:B------:R-:W-:Y:S01]  /*6210*/  FMUL.FTZ R4, R184, R47 ;  /* 0x0000002fb8047220 */ /* 0x000fe20000410000 */
[----:B------:R-:W-:Y:S01]  /*6220*/  F2FP.BF16.F32.PACK_AB R16, R16, R40 ;  /* 0x000000281010723e */ /* 0x000fe200000010ff */
[C---:B------:R-:W-:Y:S01]  /*6230*/  FADD.FTZ R58, -R110.reuse, R58 ;  /* 0x0000003a6e3a7221 */ /* 0x040fe20000010100 */
[----:B------:R-:W-:Y:S01]  /*6240*/  F2FP.BF16.F32.PACK_AB R5, R5, R42 ;  /* 0x0000002a0505723e */ /* 0x000fe200000010ff */
[----:B------:R-:W-:Y:S01]  /*6250*/  STS [R204+0x8000], R36 ;  /* 0x00800024cc007388 */ /* 0x000fe20000000800 */
[----:B------:R-:W-:Y:S01]  /*6260*/  F2FP.BF16.F32.PACK_AB R13, R13, R44 ;  /* 0x0000002c0d0d723e */ /* 0x000fe200000010ff */
[----:B------:R-:W-:Y:S01]  /*6270*/  FADD.FTZ R59, -R110, R59 ;  /* 0x0000003b6e3b7221 */ /* 0x000fe20000010100 */
[----:B------:R-:W-:Y:S01]  /*6280*/  F2FP.BF16.F32.PACK_AB R4, R4, R46 ;  /* 0x0000002e0404723e */ /* 0x000fe200000010ff */
[----:B------:R-:W-:Y:S01]  /*6290*/  STS [R204+0x8400], R50 ;  /* 0x00840032cc007388 */ /* 0x000fe20000000800 */
[----:B------:R-:W-:Y:S01]  /*62a0*/  FMUL.FTZ R58, R177, R58 ;  /* 0x0000003ab13a7220 */ /* 0x000fe20000410000 */
[----:B-1----:R-:W-:Y:S01]  /*62b0*/  FMUL.FTZ R0, R172, R59 ;  /* 0x0000003bac007220 */ /* 0x002fe20000410000 */
[C---:B------:R-:W-:Y:S01]  /*62c0*/  FADD.FTZ R60, -R111.reuse, R60 ;  /* 0x0000003c6f3c7221 */ /* 0x040fe20000010100 */
[----:B------:R-:W-:Y:S01]  /*62d0*/  STS [R205+0xa000], R16 ;  /* 0x00a00010cd007388 */ /* 0x000fe20000000800 */
[----:B------:R-:W-:Y:S01]  /*62e0*/  FADD.FTZ R61, -R111, R61 ;  /* 0x0000003d6f3d7221 */ /* 0x000fe20000010100 */
[C---:B------:R-:W-:Y:S01]  /*62f0*/  FADD.FTZ R62, -R110.reuse, R62 ;  /* 0x0000003e6e3e7221 */ /* 0x040fe20000010100 */
[----:B------:R-:W-:Y:S01]  /*6300*/  FADD.FTZ R63, -R110, R63 ;  /* 0x0000003f6e3f7221 */ /* 0x000fe20000010100 */
[----:B------:R-:W-:Y:S01]  /*6310*/  STS [R205+0xa400], R5 ;  /* 0x00a40005cd007388 */ /* 0x000fe20000000800 */
[----:B------:R-:W-:Y:S01]  /*6320*/  FMUL.FTZ R60, R113, R60 ;  /* 0x0000003c713c7220 */ /* 0x000fe20000410000 */
[----:B------:R-:W-:Y:S01]  /*6330*/  FMUL.FTZ R61, R112, R61 ;  /* 0x0000003d703d7220 */ /* 0x000fe20000410000 */
[----:B------:R-:W-:Y:S01]  /*6340*/  FMUL.FTZ R62, R162, R62 ;  /* 0x0000003ea23e7220 */ /* 0x000fe20000410000 */
[----:B------:R-:W-:Y:S01]  /*6350*/  STS [R204+0xa000], R13 ;  /* 0x00a0000dcc007388 */ /* 0x000fe20000000800 */
[----:B------:R-:W-:Y:S01]  /*6360*/  FMUL.FTZ R7, R114, R63 ;  /* 0x0000003f72077220 */ /* 0x000fe20000410000 */
[----:B------:R-:W-:Y:S02]  /*6370*/  F2FP.BF16.F32.PACK_AB R0, R0, R58 ;  /* 0x0000003a0000723e */ /* 0x000fe400000010ff */
[----:B------:R-:W-:Y:S01]  /*6380*/  STS [R204+0xa400], R4 ;  /* 0x00a40004cc007388 */ /* 0x000fe20000000800 */
[----:B------:R-:W-:Y:S02]  /*6390*/  F2FP.BF16.F32.PACK_AB R11, R61, R60 ;  /* 0x0000003c3d0b723e */ /* 0x000fe400000010ff */
[----:B------:R-:W-:Y:S01]  /*63a0*/  F2FP.BF16.F32.PACK_AB R7, R7, R62 ;  /* 0x0000003e0707723e */ /* 0x000fe200000010ff */
[----:B------:R-:W-:Y:S01]  /*63b0*/  STS [R207+0x8000], R33 ;  /* 0x00800021cf007388 */ /* 0x000fe20000000800 */
[----:B------:R-:W-:Y:S02]  /*63c0*/  LEA R59, R249, UR4, 0x1 ;  /* 0x00000004f93b7c11 */ /* 0x000fe4000f8e08ff */
[----:B------:R-:W-:Y:S01]  /*63d0*/  MOV R52, R224 ;  /* 0x000000e000347202 */ /* 0x000fe20000000f00 */
[----:B------:R-:W-:Y:S01]  /*63e0*/  STS [R207+0x8400], R21 ;  /* 0x00840015cf007388 */ /* 0x000fe20000000800 */
[----:B------:R-:W-:Y:S03]  /*63f0*/  MOV R53, R223 ;  /* 0x000000df00357202 */ /* 0x000fe60000000f00 */
[----:B------:R-:W-:Y:S04]  /*6400*/  STS [R206+0x8000], R32 ;  /* 0x00800020ce007388 */ /* 0x000fe80000000800 */
[----:B------:R-:W-:Y:S04]  /*6410*/  STS [R206+0x8400], R20 ;  /* 0x00840014ce007388 */ /* 0x000fe80000000800 */
[----:B------:R-:W-:Y:S04]  /*6420*/  STS [R207+0xa000], R12 ;  /* 0x00a0000ccf007388 */ /* 0x000fe80000000800 */
[----:B------:R1:W-:Y:S04]  /*6430*/  STS [R207+0xa400], R0 ;  /* 0x00a40000cf007388 */ /* 0x0003e80000000800 */
[----:B------:R-:W-:Y:S04]  /*6440*/  STS [R206+0xa000], R11 ;  /* 0x00a0000bce007388 */ /* 0x000fe80000000800 */
[----:B------:R-:W-:Y:S01]  /*6450*/  STS [R206+0xa400], R7 ;  /* 0x00a40007ce007388 */ /* 0x000fe20000000800 */
[----:B------:R-:W-:Y:S01]  /*6460*/  BAR.SYNC.DEFER_BLOCKING 0x0 ;  /* 0x0000000000007b1d */ /* 0x000fe20000010000 */
[----:B-1----:R-:W-:Y:S05]  /*6470*/  LEA R0, R156, UR4, 0x1 ;  /* 0x000000049c007c11 */ /* 0x002fea000f8e08ff */
[----:B------:R-:W-:Y:S04]  /*6480*/  LDSM.16.MT88.4 R4, [R2+0x10000] ;  /* 0x010000000204783b */ /* 0x000fe80000004200 */
[----:B------:R-:W1:Y:S04]  /*6490*/  LDSM.16.MT88.4 R8, [R0+0x4000] ;  /* 0x004000000008783b */ /* 0x000e680000004200 */
[----:B------:R-:W2:Y:S04]  /*64a0*/  LDSM.16.MT88.4 R12, [R2+0x14000] ;  /* 0x01400000020c783b */ /* 0x000ea80000004200 */
[----:B------:R-:W-:Y:S04]  /*64b0*/  LDSM.16.MT88.4 R16, [R2+0x10800] ;  /* 0x010800000210783b */ /* 0x000fe80000004200 */
[----:B------:R-:W3:Y:S04]  /*64c0*/  LDSM.16.MT88.4 R20, [R0+0x4400] ;  /* 0x004400000014783b */ /* 0x000ee80000004200 */
[----:B------:R-:W4:Y:S01]  /*64d0*/  LDSM.16.MT88.4 R24, [R2+0x14800] ;  /* 0x014800000218783b */ /* 0x000f220000004200 */
[-C--:B-1----:R-:W-:Y:S06]  /*64e0*/  HMMA.16816.F32.BF16 R68, R4, R8.reuse, R68 ;  /* 0x000000080444723c */ /* 0x082fec0000041844 */
[C---:B--2---:R-:W-:Y:S06]  /*64f0*/  HMMA.16816.F32.BF16 R72, R12.reuse, R8, R72 ;  /* 0x000000080c48723c */ /* 0x044fec0000041848 */
[-C--:B------:R-:W-:Y:S01]  /*6500*/  HMMA.16816.F32.BF16 R76, R12, R10.reuse, R76 ;  /* 0x0000000a0c4c723c */ /* 0x080fe2000004184c */
[----:B------:R-:W-:Y:S05]  /*6510*/  LDSM.16.MT88.4 R12, [R2+0x15000] ;  /* 0x01500000020c783b */ /* 0x000fea0000004200 */
[----:B------:R-:W-:Y:S01]  /*6520*/  HMMA.16816.F32.BF16 R80, R4, R10, R80 ;  /* 0x0000000a0450723c */ /* 0x000fe20000041850 */
[----:B------:R-:W-:Y:S04]  /*6530*/  LDSM.16.MT88.4 R4, [R2+0x11000] ;  /* 0x011000000204783b */ /* 0x000fe80000004200 */
[----:B------:R-:W1:Y:S01]  /*6540*/  LDSM.16.MT88.4 R8, [R0+0x4800] ;  /* 0x004800000008783b */ /* 0x000e620000004200 */
[-C--:B---3--:R-:W-:Y:S06]  /*6550*/  HMMA.16816.F32.BF16 R68, R16, R20.reuse, R68 ;  /* 0x000000141044723c */ /* 0x088fec0000041844 */
[C---:B----4-:R-:W-:Y:S06]  /*6560*/  HMMA.16816.F32.BF16 R72, R24.reuse, R20, R72 ;  /* 0x000000141848723c */ /* 0x050fec0000041848 */
[-C--:B------:R-:W-:Y:S01]  /*6570*/  HMMA.16816.F32.BF16 R76, R24, R22.reuse, R76 ;  /* 0x00000016184c723c */ /* 0x080fe2000004184c */
[----:B------:R-:W-:Y:S05]  /*6580*/  LDSM.16.MT88.4 R24, [R2+0x15800] ;  /* 0x015800000218783b */ /* 0x000fea0000004200 */
[----:B------:R-:W-:Y:S01]  /*6590*/  HMMA.16816.F32.BF16 R80, R16, R22, R80 ;  /* 0x000000161050723c */ /* 0x000fe20000041850 */
[----:B------:R-:W-:Y:S04]  /*65a0*/  LDSM.16.MT88.4 R16, [R2+0x11800] ;  /* 0x011800000210783b */ /* 0x000fe80000004200 */
[----:B------:R-:W2:Y:S01]  /*65b0*/  LDSM.16.MT88.4 R20, [R0+0x4c00] ;  /* 0x004c00000014783b */ /* 0x000ea20000004200 */
[-C--:B-1----:R-:W-:Y:S06]  /*65c0*/  HMMA.16816.F32.BF16 R68, R4, R8.reuse, R68 ;  /* 0x000000080444723c */ /* 0x082fec0000041844 */
[C---:B------:R-:W-:Y:S06]  /*65d0*/  HMMA.16816.F32.BF16 R72, R12.reuse, R8, R72 ;  /* 0x000000080c48723c */ /* 0x040fec0000041848 */
[-C--:B------:R-:W-:Y:S01]  /*65e0*/  HMMA.16816.F32.BF16 R76, R12, R10.reuse, R76 ;  /* 0x0000000a0c4c723c */ /* 0x080fe2000004184c */
[----:B------:R-:W-:Y:S05]  /*65f0*/  LDSM.16.MT88.4 R12, [R2+0x16000] ;  /* 0x01600000020c783b */ /* 0x000fea0000004200 */
[----:B------:R-:W-:Y:S01]  /*6600*/  HMMA.16816.F32.BF16 R80, R4, R10, R80 ;  /* 0x0000000a0450723c */ /* 0x000fe20000041850 */
[----:B------:R-:W-:Y:S04]  /*6610*/  LDSM.16.MT88.4 R4, [R2+0x12000] ;  /* 0x012000000204783b */ /* 0x000fe80000004200 */
[----:B------:R-:W1:Y:S01]  /*6620*/  LDSM.16.MT88.4 R8, [R0+0x5000] ;  /* 0x005000000008783b */ /* 0x000e620000004200 */
[-C--:B--2---:R-:W-:Y:S06]  /*6630*/  HMMA.16816.F32.BF16 R68, R16, R20.reuse, R68 ;  /* 0x000000141044723c */ /* 0x084fec0000041844 */
[C---:B------:R-:W-:Y:S06]  /*6640*/  HMMA.16816.F32.BF16 R72, R24.reuse, R20, R72 ;  /* 0x000000141848723c */ /* 0x040fec0000041848 */
        /* <DEDUP_REMOVED lines=19> */
[----:B------:R-:W-:Y:S01]  /*6780*/  BAR.SYNC.DEFER_BLOCKING 0x0 ;  /* 0x0000000000007b1d */ /* 0x000fe20000010000 */
[-C--:B-1----:R-:W-:Y:S06]  /*6790*/  HMMA.16816.F32.BF16 R68, R4, R8.reuse, R68 ;  /* 0x000000080444723c */ /* 0x082fec0000041844 */
[C---:B------:R-:W-:Y:S06]  /*67a0*/  HMMA.16816.F32.BF16 R72, R12.reuse, R8, R72 ;  /* 0x000000080c48723c */ /* 0x040fec0000041848 */
[-C--:B------:R-:W-:Y:S06]  /*67b0*/  HMMA.16816.F32.BF16 R76, R12, R10.reuse, R76 ;  /* 0x0000000a0c4c723c */ /* 0x080fec000004184c */
[----:B------:R-:W-:Y:S06]  /*67c0*/  HMMA.16816.F32.BF16 R80, R4, R10, R80 ;  /* 0x0000000a0450723c */ /* 0x000fec0000041850 */
[-C--:B--2---:R-:W-:Y:S06]  /*67d0*/  HMMA.16816.F32.BF16 R68, R16, R20.reuse, R68 ;  /* 0x000000141044723c */ /* 0x084fec0000041844 */
[C---:B------:R-:W-:Y:S06]  /*67e0*/  HMMA.16816.F32.BF16 R72, R24.reuse, R20, R72 ;  /* 0x000000141848723c */ /* 0x040fec0000041848 */
[-C--:B------:R-:W-:Y:S06]  /*67f0*/  HMMA.16816.F32.BF16 R76, R24, R22.reuse, R76 ;  /* 0x00000016184c723c */ /* 0x080fec000004184c */
[----:B------:R-:W-:Y:S01]  /*6800*/  HMMA.16816.F32.BF16 R80, R16, R22, R80 ;  /* 0x000000161050723c */ /* 0x000fe20000041850 */
[----:B------:R-:W-:Y:S11]  /*6810*/  @!UPT UIADD3 URZ, URZ, URZ, URZ ;  /* 0x0000003f3f3ff290 */ /* 0x000ff6000fffe03f */
[----:B------:R-:W-:Y:S01]  /*6820*/  @!UPT UIADD3 URZ, URZ, URZ, URZ ;  /* 0x0000003f3f3ff290 */ /* 0x000fe2000fffe03f */
[----:B------:R-:W-:Y:S11]  /*6830*/  @!P1 BRA `(.L_x_33) ;  /* 0x0000000000609947 */ /* 0x000ff60003800000 */
[----:B------:R-:W1:Y:S01]  /*6840*/  LDC R7, c[0x0][0x420] ;  /* 0x00010800ff077b82 */ /* 0x000e620000000800 */
[----:B------:R-:W-:Y:S11]  /*6850*/  ISETP.GE.AND P2, PT, R234, UR36, PT ;  /* 0x00000024ea007c0c */ /* 0x000ff6000bf46270 */
[----:B------:R-:W-:Y:S02]  /*6860*/  @!UPT UIADD3 URZ, URZ, URZ, URZ ;  /* 0x0000003f3f3ff290 */ /* 0x000fe4000fffe03f */
[----:B------:R2:W-:Y:S01]  /*6870*/  @P2 STS [R59+0x4000], RZ ;  /* 0x004000ff3b002388 */ /* 0x0005e20000000800 */
[----:B------:R-:W3:Y:S03]  /*6880*/  @!P2 LDC R6, c[0x0][0x424] ;  /* 0x00010900ff06ab82 */ /* 0x000ee60000000800 */
[----:B------:R2:W-:Y:S04]  /*6890*/  @P2 STS [R59+0x4004], RZ ;  /* 0x004004ff3b002388 */ /* 0x0005e80000000800 */
[----:B------:R2:W-:Y:S01]  /*68a0*/  @P2 STS.64 [R59+0x4008], RZ ;  /* 0x004008ff3b002388 */ /* 0x0005e20000000a00 */
[C---:B-1----:R-:W-:Y:S05]  /*68b0*/  IMAD.U32 R4, R7.reuse, -0x80, RZ ;  /* 0xffffff8007047824 */ /* 0x042fea00078e00ff */
[C---:B------:R-:W-:Y:S04]  /*68c0*/  LEA R5, P0, R4.reuse, R216, 0x1 ;  /* 0x000000d804057211 */ /* 0x040fe800078008ff */
[----:B------:R-:W-:Y:S01]  /*68d0*/  LEA.HI.X.SX32 R4, R4, R217, 0x1, P0 ;  /* 0x000000d904047211 */ /* 0x000fe200000f0eff */
[----:B------:R-:W-:Y:S04]  /*68e0*/  IMAD.MOV.U32 R216, RZ, RZ, R5 ;  /* 0x000000ffffd87224 */ /* 0x000fe800078e0005 */
[----:B------:R-:W-:Y:S01]  /*68f0*/  IMAD.MOV.U32 R217, RZ, RZ, R4 ;  /* 0x000000ffffd97224 */ /* 0x000fe200078e0004 */
[C---:B------:R-:W-:Y:S04]  /*6900*/  @!P2 LEA R4, P0, R7.reuse, R216, 0x7 ;  /* 0x000000d80704a211 */ /* 0x040fe800078038ff */
[----:B------:R-:W-:Y:S01]  /*6910*/  @!PT LDS RZ, [RZ] ;  /* 0x00000000fffff984 */ /* 0x000fe20000000800 */
[----:B------:R-:W-:Y:S01]  /*6920*/  @!PT LDS RZ, [RZ] ;  /* 0x00000000fffff984 */ /* 0x000fe20000000800 */
[----:B------:R-:W-:Y:S01]  /*6930*/  @!PT LDS RZ, [RZ] ;  /* 0x00000000fffff984 */ /* 0x000fe20000000800 */
[----:B------:R2:W-:Y:S01]  /*6940*/  @!P2 LDGSTS.E.BYPASS.LTC128B.128 [R59+0x4000], desc[UR8][R216.64] ;  /* 0x04000000d83bafae */ /* 0x0005e2000b901d48 */
[----:B---3--:R-:W-:Y:S03]  /*6950*/  @!P2 LEA.HI.X R5, R7, R217, R6, 0x7, P0 ;  /* 0x000000d90705a211 */ /* 0x008fe600000f3c06 */
[----:B------:R2:W-:Y:S04]  /*6960*/  @P2 STS.128 [R59+0x5000], RZ ;  /* 0x005000ff3b002388 */ /* 0x0005e80000000c00 */
[----:B------:R-:W-:Y:S01]  /*6970*/  @!PT LDS RZ, [RZ] ;  /* 0x00000000fffff984 */ /* 0x000fe20000000800 */
[----:B------:R-:W-:Y:S01]  /*6980*/  @!PT LDS RZ, [RZ] ;  /* 0x00000000fffff984 */ /* 0x000fe20000000800 */
[----:B------:R-:W-:Y:S01]  /*6990*/  @!PT LDS RZ, [RZ] ;  /* 0x00000000fffff984 */ /* 0x000fe20000000800 */
[----:B------:R2:W-:Y:S04]  /*69a0*/  @!P2 LDGSTS.E.BYPASS.LTC128B.128 [R59+0x5000], desc[UR8][R4.64] ;  /* 0x05000000043bafae */ /* 0x0005e8000b901d48 */
[----:B------:R-:W0:Y:S02]  /*69b0*/  LDGDEPBAR ;  /* 0x00000000000079af */ /* 0x000e240000000000 */
.L_x_33:
[----:B------:R-:W-:Y:S01]  /*69c0*/  LDSM.16.M88.4 R16, [R151] ;  /* 0x000000009710783b */ /* 0x000fe20000000200 */
[----:B------:R-:W-:Y:S01]  /*69d0*/  IMAD.U32 R58, RZ, RZ, UR25 ;  /* 0x00000019ff3a7e24 */ /* 0x000fe2000f8e00ff */
[----:B------:R-:W-:Y:S01]  /*69e0*/  MOV R55, UR22 ;  /* 0x0000001600377c02 */ /* 0x000fe20008000f00 */
[----:B------:R-:W-:Y:S01]  /*69f0*/  IMAD.U32 R57, RZ, RZ, UR24 ;  /* 0x00000018ff397e24 */ /* 0x000fe2000f8e00ff */
[----:B------:R-:W2:Y:S01]  /*6a00*/  LDSM.16.MT88.4 R20, [R0+0x6000] ;  /* 0x006000000014783b */ /* 0x000ea20000004200 */
[----:B------:R-:W-:Y:S01]  /*6a10*/  IMAD.U32 R56, RZ, RZ, UR23 ;  /* 0x00000017ff387e24 */ /* 0x000fe2000f8e00ff */
[----:B------:R-:W-:Y:S01]  /*6a20*/  ULOP3.LUT UR10, UR6, 0x1, URZ, 0xc0, !UPT ;  /* 0x00000001060a7892 */ /* 0x000fe2000f8ec03f */
[----:B------:R-:W-:Y:S01]  /*6a30*/  IMAD.U32 R54, RZ, RZ, UR21 ;  /* 0x00000015ff367e24 */ /* 0x000fe2000f8e00ff */
[----:B------:R-:W1:Y:S01]  /*6a40*/  LDSM.16.M88.4 R12, [R151+0x2000] ;  /* 0x00200000970c783b */ /* 0x000e620000000200 */
[----:B------:R-:W-:Y:S02]  /*6a50*/  UISETP.GT.AND UP2, UPT, UR6, UR17, UPT ;  /* 0x000000110600728c */ /* 0x000fe4000bf44270 */
[----:B------:R-:W-:Y:S01]  /*6a60*/  UISETP.NE.U32.AND UP0, UPT, UR10, 0x1, UPT ;  /* 0x000000010a00788c */ /* 0x000fe2000bf05070 */
[----:B------:R-:W-:Y:S01]  /*6a70*/  LDSM.16.M88.4 R24, [R157] ;  /* 0x000000009d18783b */ /* 0x000fe20000000200 */
[----:B------:R-:W-:Y:S03]  /*6a80*/  UIADD3 UR6, UR6, -0x1, URZ ;  /* 0xffffffff06067890 */ /* 0x000fe6000fffe03f */
[----:B------:R-:W3:Y:S04]  /*6a90*/  LDSM.16.MT88.4 R28, [R0+0x6400] ;  /* 0x00640000001c783b */ /* 0x000ee80000004200 */
[----:B------:R-:W4:Y:S04]  /*6aa0*/  LDSM.16.M88.4 R32, [R160] ;  /* 0x00000000a020783b */ /* 0x000f280000000200 */
[----:B------:R-:W-:Y:S04]  /*6ab0*/  LDSM.16.M88.4 R36, [R153] ;  /* 0x000000009924783b */ /* 0x000fe80000000200 */
[----:B------:R-:W4:Y:S04]  /*6ac0*/  LDSM.16.MT88.4 R40, [R0+0x6800] ;  /* 0x006800000028783b */ /* 0x000f280000004200 */
[----:B------:R-:W4:Y:S04]  /*6ad0*/  LDSM.16.M88.4 R44, [R153+0x2000] ;  /* 0x00200000992c783b */ /* 0x000f280000000200 */
[----:B------:R-:W-:Y:S01]  /*6ae0*/  LDSM.16.MT88.4 R48, [R0+0x6c00] ;  /* 0x006c00000030783b */ /* 0x000fe20000004200 */
[-C--:B--2---:R-:W-:Y:S06]  /*6af0*/  HMMA.16816.F32.BF16 R4, R16, R20.reuse, RZ ;  /* 0x000000141004723c */ /* 0x084fec00000418ff */
[C---:B-1----:R-:W-:Y:S06]  /*6b00*/  HMMA.16816.F32.BF16 R8, R12.reuse, R20, RZ ;  /* 0x000000140c08723c */ /* 0x042fec00000418ff */
[-C--:B------:R-:W-:Y:S06]  /*6b10*/  HMMA.16816.F32.BF16 R12, R12, R22.reuse, RZ ;  /* 0x000000160c0c723c */ /* 0x080fec00000418ff */
[----:B------:R-:W-:Y:S01]  /*6b20*/  HMMA.16816.F32.BF16 R16, R16, R22, RZ ;  /* 0x000000161010723c */ /* 0x000fe200000418ff */
[----:B------:R-:W1:Y:S05]  /*6b30*/  LDSM.16.M88.4 R20, [R152] ;  /* 0x000000009814783b */ /* 0x000e6a0000000200 */
[-C--:B---3--:R-:W-:Y:S06]  /*6b40*/  HMMA.16816.F32.BF16 R4, R24, R28.reuse, R4 ;  /* 0x0000001c1804723c */ /* 0x088fec0000041804 */
[C---:B----4-:R-:W-:Y:S06]  /*6b50*/  HMMA.16816.F32.BF16 R8, R32.reuse, R28, R8 ;  /* 0x0000001c2008723c */ /* 0x050fec0000041808 */
[-C--:B------:R-:W-:Y:S01]  /*6b60*/  HMMA.16816.F32.BF16 R12, R32, R30.reuse, R12 ;  /* 0x0000001e200c723c */ /* 0x080fe2000004180c */
[----:B------:R-:W2:Y:S05]  /*6b70*/  LDSM.16.M88.4 R32, [R152+0x2000] ;  /* 0x002000009820783b */ /* 0x000eaa0000000200 */
[----:B------:R-:W-:Y:S01]  /*6b80*/  HMMA.16816.F32.BF16 R16, R24, R30, R16 ;  /* 0x0000001e1810723c */ /* 0x000fe20000041810 */
[----:B------:R-:W-:Y:S04]  /*6b90*/  LDSM.16.M88.4 R24, [R151+0x4000] ;  /* 0x004000009718783b */ /* 0x000fe80000000200 */
[----:B------:R-:W3:Y:S01]  /*6ba0*/  LDSM.16.MT88.4 R28, [R0+0x7000] ;  /* 0x00700000001c783b */ /* 0x000ee20000004200 */
[-C--:B------:R-:W-:Y:S06]  /*6bb0*/  HMMA.16816.F32.BF16 R4, R36, R40.reuse, R4 ;  /* 0x000000282404723c */ /* 0x080fec0000041804 */
[C---:B------:R-:W-:Y:S06]  /*6bc0*/  HMMA.16816.F32.BF16 R8, R44.reuse, R40, R8 ;  /* 0x000000282c08723c */ /* 0x040fec0000041808 */
[-C--:B------:R-:W-:Y:S01]  /*6bd0*/  HMMA.16816.F32.BF16 R12, R44, R42.reuse, R12 ;  /* 0x0000002a2c0c723c */ /* 0x080fe2000004180c */
[----:B------:R-:W4:Y:S05]  /*6be0*/  LDSM.16.M88.4 R44, [R151+0x6000] ;  /* 0x00600000972c783b */ /* 0x000f2a0000000200 */
[----:B------:R-:W-:Y:S01]  /*6bf0*/  HMMA.16816.F32.BF16 R16, R36, R42, R16 ;  /* 0x0000002a2410723c */ /* 0x000fe20000041810 */
[----:B------:R-:W-:Y:S04]  /*6c00*/  LDSM.16.M88.4 R36, [R159] ;  /* 0x000000009f24783b */ /* 0x000fe80000000200 */
[----:B------:R-:W4:Y:S01]  /*6c10*/  LDSM.16.MT88.4 R40, [R0+0x7400] ;  /* 0x007400000028783b */ /* 0x000f220000004200 */
[-C--:B-1----:R-:W-:Y:S06]  /*6c20*/  HMMA.16816.F32.BF16 R4, R20, R48.reuse, R4 ;  /* 0x000000301404723c */ /* 0x082fec0000041804 */
[C---:B--2---:R-:W-:Y:S06]  /*6c30*/  HMMA.16816.F32.BF16 R8, R32.reuse, R48, R8 ;  /* 0x000000302008723c */ /* 0x044fec0000041808 */
[-C--:B------:R-:W-:Y:S01]  /*6c40*/  HMMA.16816.F32.BF16 R12, R32, R50.reuse, R12 ;  /* 0x00000032200c723c */ /* 0x080fe2000004180c */
[----:B------:R-:W1:Y:S05]  /*6c50*/  LDSM.16.M88.4 R32, [R158] ;  /* 0x000000009e20783b */ /* 0x000e6a0000000200 */
[----:B------:R-:W-:Y:S01]  /*6c60*/  HMMA.16816.F32.BF16 R16, R20, R50, R16 ;  /* 0x000000321410723c */ /* 0x000fe20000041810 */
[----:B------:R-:W-:Y:S04]  /*6c70*/  LDSM.16.M88.4 R20, [R153+0x4000] ;  /* 0x004000009914783b */ /* 0x000fe80000000200 */
[----:B------:R-:W2:Y:S01]  /*6c80*/  LDSM.16.MT88.4 R48, [R0+0x7800] ;  /* 0x007800000030783b */ /* 0x000ea20000004200 */
[-C--:B---3--:R-:W-:Y:S06]  /*6c90*/  HMMA.16816.F32.BF16 R4, R24, R28.reuse, R4 ;  /* 0x0000001c1804723c */ /* 0x088fec0000041804 */
[C---:B----4-:R-:W-:Y:S06]  /*6ca0*/  HMMA.16816.F32.BF16 R8, R44.reuse, R28, R8 ;  /* 0x0000001c2c08723c */ /* 0x050fec0000041808 */
[-C--:B------:R-:W-:Y:S01]  /*6cb0*/  HMMA.16816.F32.BF16 R12, R44, R30.reuse, R12 ;  /* 0x0000001e2c0c723c */ /* 0x080fe2000004180c */
[----:B------:R-:W3:Y:S05]  /*6cc0*/  LDSM.16.M88.4 R44, [R153+0x6000] ;  /* 0x00600000992c783b */ /* 0x000eea0000000200 */
[----:B------:R-:W-:Y:S01]  /*6cd0*/  HMMA.16816.F32.BF16 R16, R24, R30, R16 ;  /* 0x0000001e1810723c */ /* 0x000fe20000041810 */
[----:B------:R4:W-:Y:S04]  /*6ce0*/  LDSM.16.MT88.4 R28, [R0+0x7c00] ;  /* 0x007c0000001c783b */ /* 0x0009e80000004200 */
[----:B------:R-:W3:Y:S01]  /*6cf0*/  LDSM.16.M88.4 R24, [R152+0x4000] ;  /* 0x004000009818783b */ /* 0x000ee20000000200 */
[-C--:B------:R-:W-:Y:S06]  /*6d00*/  HMMA.16816.F32.BF16 R4, R36, R40.reuse, R4 ;  /* 0x000000282404723c */ /* 0x080fec0000041804 */
[C---:B-1----:R-:W-:Y:S06]  /*6d10*/  HMMA.16816.F32.BF16 R8, R32.reuse, R40, R8 ;  /* 0x000000282008723c */ /* 0x042fec0000041808 */
[-C--:B------:R-:W-:Y:S01]  /*6d20*/  HMMA.16816.F32.BF16 R12, R32, R42.reuse, R12 ;  /* 0x0000002a200c723c */ /* 0x080fe2000004180c */
[----:B------:R-:W1:Y:S01]  /*6d30*/  LDSM.16.M88.4 R32, [R152+0x6000] ;  /* 0x006000009820783b */ /* 0x000e620000000200 */
[----:B------:R-:W-:Y:S04]  /*6d40*/  IMAD.U32 R40, RZ, RZ, UR28 ;  /* 0x0000001cff287e24 */ /* 0x000fe8000f8e00ff */
[----:B------:R-:W-:Y:S01]  /*6d50*/  HMMA.16816.F32.BF16 R16, R36, R42, R16 ;  /* 0x0000002a2410723c */ /* 0x000fe20000041810 */
[----:B----4-:R-:W-:Y:S05]  /*6d60*/  IMAD.U32 R0, RZ, RZ, UR18 ;  /* 0x00000012ff007e24 */ /* 0x010fea000f8e00ff */
[-C--:B--2---:R-:W-:Y:S01]  /*6d70*/  HMMA.16816.F32.BF16 R4, R20, R48.reuse, R4 ;  /* 0x000000301404723c */ /* 0x084fe20000041804 */
[----:B------:R-:W-:Y:S04]  /*6d80*/  IMAD.U32 R42, RZ, RZ, UR29 ;  /* 0x0000001dff2a7e24 */ /* 0x000fe8000f8e00ff */
[----:B------:R-:W-:Y:S01]  /*6d90*/  IMAD.U32 R38, RZ, RZ, UR27 ;  /* 0x0000001bff267e24 */ /* 0x000fe2000f8e00ff */
[C---:B---3--:R-:W-:Y:S01]  /*6da0*/  HMMA.16816.F32.BF16 R8, R44.reuse, R48, R8 ;  /* 0x000000302c08723c */ /* 0x048fe20000041808 */
[----:B------:R-:W-:Y:S05]  /*6db0*/  IMAD.U32 R36, RZ, RZ, UR26 ;  /* 0x0000001aff247e24 */ /* 0x000fea000f8e00ff */
[-C--:B------:R-:W-:Y:S01]  /*6dc0*/  HMMA.16816.F32.BF16 R12, R44, R50.reuse, R12 ;  /* 0x000000322c0c723c */ /* 0x080fe2000004180c */
[----:B------:R-:W-:Y:S05]  /*6dd0*/  IMAD.U32 R48, RZ, RZ, UR32 ;  /* 0x00000020ff307e24 */ /* 0x000fea000f8e00ff */
[----:B------:R-:W-:Y:S01]  /*6de0*/  HMMA.16816.F32.BF16 R16, R20, R50, R16 ;  /* 0x000000321410723c */ /* 0x000fe20000041810 */
[----:B------:R-:W-:Y:S04]  /*6df0*/  IMAD.U32 R46, RZ, RZ, UR31 ;  /* 0x0000001fff2e7e24 */ /* 0x000fe8000f8e00ff */
[----:B------:R-:W-:Y:S01]  /*6e00*/  IMAD.U32 R44, RZ, RZ, UR30 ;  /* 0x0000001eff2c7e24 */ /* 0x000fe2000f8e00ff */
[-C--:B------:R-:W-:Y:S01]  /*6e10*/  HMMA.16816.F32.BF16 R4, R24, R28.reuse, R4 ;  /* 0x0000001c1804723c */ /* 0x080fe20000041804 */
[----:B------:R-:W-:Y:S04]  /*6e20*/  IMAD.U32 R21, RZ, RZ, UR18 ;  /* 0x00000012ff157e24 */ /* 0x000fe8000f8e00ff */
[----:B------:R-:W-:Y:S01]  /*6e30*/  @P1 IADD3 R20, P2, R244, UR12, RZ ;  /* 0x0000000cf4141c10 */ /* 0x000fe2000ff5e0ff */
[C---:B-1----:R-:W-:Y:S01]  /*6e40*/  HMMA.16816.F32.BF16 R8, R32.reuse, R28, R8 ;  /* 0x0000001c2008723c */ /* 0x042fe20000041808 */
[----:B------:R-:W-:Y:S01]  /*6e50*/  IMAD.U32 R50, RZ, RZ, UR33 ;  /* 0x00000021ff327e24 */ /* 0x000fe2000f8e00ff */
[----:B------:R-:W-:Y:S03]  /*6e60*/  @UP3 UIADD3 UR12, UP1, UR12, -0x200, URZ ;  /* 0xfffffe000c0c3890 */ /* 0x000fe6000ff3e03f */
[----:B------:R-:W-:Y:S01]  /*6e70*/  LEA R224, P0, R21, R52, 0x2 ;  /* 0x0000003415e07211 */ /* 0x000fe200078010ff */
[-C--:B------:R-:W-:Y:S01]  /*6e80*/  HMMA.16816.F32.BF16 R12, R32, R30.reuse, R12 ;  /* 0x0000001e200c723c */ /* 0x080fe2000004180c */
[----:B------:R-:W-:Y:S01]  /*6e90*/  IMAD.U32 R22, RZ, RZ, UR32 ;  /* 0x00000020ff167e24 */ /* 0x000fe2000f8e00ff */
[----:B------:R-:W-:Y:S03]  /*6ea0*/  MOV R28, UR22 ;  /* 0x00000016001c7c02 */ /* 0x000fe60008000f00 */
[----:B------:R-:W-:Y:S01]  /*6eb0*/  @P1 IADD3.X R21, R245, UR11, RZ, P2, !PT ;  /* 0x0000000bf5151c10 */ /* 0x000fe200097fe4ff */
[----:B------:R-:W-:Y:S01]  /*6ec0*/  HMMA.16816.F32.BF16 R16, R24, R30, R16 ;  /* 0x0000001e1810723c */ /* 0x000fe20000041810 */
[----:B------:R-:W-:Y:S01]  /*6ed0*/  IMAD.U32 R23, RZ, RZ, UR31 ;  /* 0x0000001fff177e24 */ /* 0x000fe2000f8e00ff */
[----:B------:R-:W-:Y:S02]  /*6ee0*/  @UP3 UIADD3.X UR11, UR11, -0x1, URZ, UP1, !UPT ;  /* 0xffffffff0b0b3890 */ /* 0x000fe40008ffe43f */
[----:B------:R-:W5:Y:S01]  /*6ef0*/  @P1 LDG.E R242, desc[UR8][R20.64] ;  /* 0x0000000814f21981 */ /* 0x000f62000c1e1900 */
[----:B------:R-:W-:Y:S01]  /*6f00*/  LEA.HI.X.SX32 R223, R0, R53, 0x2, P0 ;  /* 0x0000003500df7211 */ /* 0x000fe200000f16ff */
[----:B------:R-:W-:Y:S02]  /*6f10*/  IMAD.U32 R0, RZ, RZ, UR33 ;  /* 0x00000021ff007e24 */ /* 0x000fe4000f8e00ff */
[----:B------:R-:W5:Y:S03]  /*6f20*/  @P1 LDG.E R243, desc[UR8][R20.64+0x20] ;  /* 0x0000200814f31981 */ /* 0x000f66000c1e1900 */
[----:B------:R-:W-:Y:S01]  /*6f30*/  IMAD.U32 R24, RZ, RZ, UR30 ;  /* 0x0000001eff187e24 */ /* 0x000fe2000f8e00ff */
[----:B------:R-:W5:Y:S01]  /*6f40*/  @P1 LDG.E R240, desc[UR8][R20.64+0x100] ;  /* 0x0001000814f01981 */ /* 0x000f62000c1e1900 */
[----:B------:R-:W-:Y:S02]  /*6f50*/  IMAD.U32 R25, RZ, RZ, UR29 ;  /* 0x0000001dff197e24 */ /* 0x000fe4000f8e00ff */
[----:B------:R-:W-:Y:S01]  /*6f60*/  IMAD.U32 R27, RZ, RZ, UR28 ;  /* 0x0000001cff1b7e24 */ /* 0x000fe2000f8e00ff */
[----:B------:R1:W5:Y:S01]  /*6f70*/  @P1 LDG.E R241, desc[UR8][R20.64+0x120] ;  /* 0x0001200814f11981 */ /* 0x000362000c1e1900 */
[----:B------:R-:W-:Y:S02]  /*6f80*/  IMAD.U32 R31, RZ, RZ, UR27 ;  /* 0x0000001bff1f7e24 */ /* 0x000fe4000f8e00ff */
        /* <DEDUP_REMOVED lines=9> */
[----:B-1----:R-:W-:Y:S02]  /*7020*/  IMAD.MOV.U32 R20, RZ, RZ, R224 ;  /* 0x000000ffff147224 */ /* 0x002fe400078e00e0 */
[----:B------:R-:W-:Y:S03]  /*7030*/  IMAD.MOV.U32 R21, RZ, RZ, R223 ;  /* 0x000000ffff157224 */ /* 0x000fe600078e00df */
[-C--:B------:R-:W-:Y:S02]  /*7040*/  LEA R50, P0, R50, R20.reuse, 0x2 ;  /* 0x0000001432327211 */ /* 0x080fe400078010ff */
[-C--:B------:R-:W-:Y:S01]  /*7050*/  LEA R48, P6, R48, R20.reuse, 0x2 ;  /* 0x0000001430307211 */ /* 0x080fe200078c10ff */
[----:B------:R-:W-:Y:S01]  /*7060*/  REDG.E.ADD.F32.FTZ.RN.STRONG.GPU desc[UR8][R20.64], R4 ;  /* 0x00000004140079a6 */ /* 0x000fe2000c10f388 */
[-C--:B------:R-:W-:Y:S01]  /*7070*/  LEA.HI.X.SX32 R51, R0, R21.reuse, 0x2, P0 ;  /* 0x0000001500337211 */ /* 0x080fe200000f16ff */
[----:B------:R-:W-:Y:S01]  /*7080*/  VIADD R0, R3, 0xffffe000 ;  /* 0xffffe00003007836 */ /* 0x000fe20000000000 */
[-C--:B------:R-:W-:Y:S02]  /*7090*/  LEA R46, P5, R46, R20.reuse, 0x2 ;  /* 0x000000142e2e7211 */ /* 0x080fe400078a10ff */
[-C--:B------:R-:W-:Y:S01]  /*70a0*/  LEA.HI.X.SX32 R49, R22, R21.reuse, 0x2, P6 ;  /* 0x0000001516317211 */ /* 0x080fe200030f16ff */
[----:B------:R-:W-:Y:S01]  /*70b0*/  REDG.E.ADD.F32.FTZ.RN.STRONG.GPU desc[UR8][R50.64], R5 ;  /* 0x00000005320079a6 */ /* 0x000fe2000c10f388 */
        /* <DEDUP_REMOVED lines=22> */
[-C--:B------:R-:W-:Y:S01]  /*7220*/  LEA R30, P4, R30, R20.reuse, 0x2 ;  /* 0x000000141e1e7211 */ /* 0x080fe200078810ff */
[----:B------:R-:W-:Y:S01]  /*7230*/  REDG.E.ADD.F32.FTZ.RN.STRONG.GPU desc[UR8][R34.64], R17 ;  /* 0x00000011220079a6 */ /* 0x000fe2000c10f388 */
[-C--:B------:R-:W-:Y:S02]  /*7240*/  LEA.HI.X.SX32 R33, R57, R21.reuse, 0x2, P5 ;  /* 0x0000001539217211 */ /* 0x080fe400028f16ff */
[-C--:B------:R-:W-:Y:S01]  /*7250*/  LEA R28, P3, R28, R20.reuse, 0x2 ;  /* 0x000000141c1c7211 */ /* 0x080fe200078610ff */
[----:B------:R-:W-:Y:S01]  /*7260*/  LDSM.16.MT88.4 R4, [R2+0x8000] ;  /* 0x008000000204783b */ /* 0x000fe20000004200 */
[-C--:B------:R-:W-:Y:S02]  /*7270*/  LEA.HI.X.SX32 R31, R56, R21.reuse, 0x2, P4 ;  /* 0x00000015381f7211 */ /* 0x080fe400020f16ff */
[-C--:B------:R-:W-:Y:S01]  /*7280*/  LEA R24, P1, R29, R20.reuse, 0x2 ;  /* 0x000000141d187211 */ /* 0x080fe200078210ff */
[----:B------:R-:W-:Y:S01]  /*7290*/  REDG.E.ADD.F32.FTZ.RN.STRONG.GPU desc[UR8][R32.64], R18 ;  /* 0x00000012200079a6 */ /* 0x000fe2000c10f388 */
[----:B------:R-:W-:Y:S02]  /*72a0*/  LEA R26, P2, R26, R20, 0x2 ;  /* 0x000000141a1a7211 */ /* 0x000fe400078410ff */
[-C--:B------:R-:W-:Y:S01]  /*72b0*/  LEA.HI.X.SX32 R29, R55, R21.reuse, 0x2, P3 ;  /* 0x00000015371d7211 */ /* 0x080fe200018f16ff */
[----:B------:R-:W-:Y:S01]  /*72c0*/  REDG.E.ADD.F32.FTZ.RN.STRONG.GPU desc[UR8][R30.64], R19 ;  /* 0x000000131e0079a6 */ /* 0x000fe2000c10f388 */
[-C--:B------:R-:W-:Y:S02]  /*72d0*/  LEA.HI.X.SX32 R27, R54, R21.reuse, 0x2, P2 ;  /* 0x00000015361b7211 */ /* 0x080fe400010f16ff */
[-C--:B------:R-:W-:Y:S01]  /*72e0*/  LEA.HI.X.SX32 R25, R53, R21.reuse, 0x2, P1 ;  /* 0x0000001535197211 */ /* 0x080fe200008f16ff */
[----:B------:R-:W-:Y:S01]  /*72f0*/  REDG.E.ADD.F32.FTZ.RN.STRONG.GPU desc[UR8][R28.64], R12 ;  /* 0x0000000c1c0079a6 */ /* 0x000fe2000c10f388 */
[----:B------:R-:W-:Y:S02]  /*7300*/  LEA.HI.X.SX32 R23, R52, R21, 0x2, P0 ;  /* 0x0000001534177211 */ /* 0x000fe400000f16ff */
[----:B------:R-:W-:Y:S01]  /*7310*/  PLOP3.LUT P1, PT, PT, PT, UP0, 0x80, 0x0 ;  /* 0x000000000000781c */ /* 0x000fe20003f2f008 */
[----:B------:R-:W-:Y:S01]  /*7320*/  REDG.E.ADD.F32.FTZ.RN.STRONG.GPU desc[UR8][R26.64], R13 ;  /* 0x0000000d1a0079a6 */ /* 0x000fe2000c10f388 */
[----:B------:R-:W-:Y:S01]  /*7330*/  PLOP3.LUT P0, PT, PT, PT, UP2, 0x80, 0x0 ;  /* 0x000000000000781c */ /* 0x000fe20003f0f028 */
[----:B------:R-:W-:Y:S02]  /*7340*/  @UP3 UIADD3 UR14, UP0, UR14, -0x200, URZ ;  /* 0xfffffe000e0e3890 */ /* 0x000fe4000ff1e03f */
[----:B------:R-:W-:Y:S02]  /*7350*/  REDG.E.ADD.F32.FTZ.RN.STRONG.GPU desc[UR8][R24.64], R14 ;  /* 0x0000000e180079a6 */ /* 0x000fe4000c10f388 */
[----:B------:R-:W-:Y:S02]  /*7360*/  @UP3 UIADD3.X UR13, UR13, -0x1, URZ, UP0, !UPT ;  /* 0xffffffff0d0d3890 */ /* 0x000fe400087fe43f */
[----:B------:R-:W-:Y:S04]  /*7370*/  REDG.E.ADD.F32.FTZ.RN.STRONG.GPU desc[UR8][R22.64], R15 ;  /* 0x0000000f160079a6 */ /* 0x000fe8000c10f388 */
[----:B------:R-:W1:Y:S01]  /*7380*/  LDSM.16.MT88.4 R8, [R3] ;  /* 0x000000000308783b */ /* 0x000e620000004200 */
[----:B------:R-:W-:Y:S03]  /*7390*/  @P1 VIADD R0, R3, 0x2000 ;  /* 0x0000200003001836 */ /* 0x000fe60000000000 */
[----:B------:R-:W2:Y:S04]  /*73a0*/  LDSM.16.MT88.4 R12, [R2+0xc000] ;  /* 0x00c00000020c783b */ /* 0x000ea80000004200 */
[----:B------:R-:W-:Y:S04]  /*73b0*/  LDSM.16.MT88.4 R16, [R2+0x8800] ;  /* 0x008800000210783b */ /* 0x000fe80000004200 */
[----:B------:R-:W3:Y:S04]  /*73c0*/  LDSM.16.MT88.4 R20, [R3+0x400] ;  /* 0x000400000314783b */ /* 0x000ee80000004200 */
[----:B------:R-:W4:Y:S04]  /*73d0*/  LDSM.16.MT88.4 R24, [R2+0xc800] ;  /* 0x00c800000218783b */ /* 0x000f280000004200 */
[----:B------:R-:W-:Y:S01]  /*73e0*/  LDSM.16.MT88.4 R28, [R3+0x800] ;  /* 0x00080000031c783b */ /* 0x000fe20000004200 */
[-C--:B-1----:R-:W-:Y:S06]  /*73f0*/  HMMA.16816.F32.BF16 R84, R4, R8.reuse, R84 ;  /* 0x000000080454723c */ /* 0x082fec0000041854 */
[C---:B--2---:R-:W-:Y:S06]  /*7400*/  HMMA.16816.F32.BF16 R88, R12.reuse, R8, R88 ;  /* 0x000000080c58723c */ /* 0x044fec0000041858 */
[-C--:B------:R-:W-:Y:S01]  /*7410*/  HMMA.16816.F32.BF16 R92, R12, R10.reuse, R92 ;  /* 0x0000000a0c5c723c */ /* 0x080fe2000004185c */
[----:B------:R-:W1:Y:S05]  /*7420*/  LDSM.16.MT88.4 R12, [R2+0x9000] ;  /* 0x00900000020c783b */ /* 0x000e6a0000004200 */
[----:B------:R-:W-:Y:S01]  /*7430*/  HMMA.16816.F32.BF16 R96, R4, R10, R96 ;  /* 0x0000000a0460723c */ /* 0x000fe20000041860 */
[----:B------:R-:W2:Y:S04]  /*7440*/  LDSM.16.MT88.4 R4, [R2+0xd000] ;  /* 0x00d000000204783b */ /* 0x000ea80000004200 */
[----:B------:R-:W-:Y:S01]  /*7450*/  LDSM.16.MT88.4 R8, [R2+0x9800] ;  /* 0x009800000208783b */ /* 0x000fe20000004200 */
[-C--:B---3--:R-:W-:Y:S06]  /*7460*/  HMMA.16816.F32.BF16 R84, R16, R20.reuse, R84 ;  /* 0x000000141054723c */ /* 0x088fec0000041854 */
[C---:B----4-:R-:W-:Y:S06]  /*7470*/  HMMA.16816.F32.BF16 R88, R24.reuse, R20, R88 ;  /* 0x000000141858723c */ /* 0x050fec0000041858 */
[-C--:B------:R-:W-:Y:S01]  /*7480*/  HMMA.16816.F32.BF16 R92, R24, R22.reuse, R92 ;  /* 0x00000016185c723c */ /* 0x080fe2000004185c */
[----:B------:R-:W3:Y:S05]  /*7490*/  LDSM.16.MT88.4 R24, [R3+0xc00] ;  /* 0x000c00000318783b */ /* 0x000eea0000004200 */
[----:B------:R-:W-:Y:S01]  /*74a0*/  HMMA.16816.F32.BF16 R96, R16, R22, R96 ;  /* 0x000000161060723c */ /* 0x000fe20000041860 */
        /* <DEDUP_REMOVED lines=22> */
[----:B------:R1:W-:Y:S01]  /*7610*/  LDSM.16.MT88.4 R20, [R3+0x1c00] ;  /* 0x001c00000314783b */ /* 0x0003e20000004200 */
[-C--:B---3--:R-:W-:Y:S06]  /*7620*/  HMMA.16816.F32.BF16 R84, R16, R28.reuse, R84 ;  /* 0x0000001c1054723c */ /* 0x088fec0000041854 */
[C---:B----4-:R-:W-:Y:S06]  /*7630*/  HMMA.16816.F32.BF16 R88, R8.reuse, R28, R88 ;  /* 0x0000001c0858723c */ /* 0x050fec0000041858 */
[-C--:B------:R-:W-:Y:S01]  /*7640*/  HMMA.16816.F32.BF16 R92, R8, R30.reuse, R92 ;  /* 0x0000001e085c723c */ /* 0x080fe2000004185c */
[----:B------:R-:W3:Y:S05]  /*7650*/  LDSM.16.MT88.4 R8, [R2+0xb800] ;  /* 0x00b800000208783b */ /* 0x000eea0000004200 */
[----:B------:R-:W-:Y:S01]  /*7660*/  HMMA.16816.F32.BF16 R96, R16, R30, R96 ;  /* 0x0000001e1060723c */ /* 0x000fe20000041860 */
[----:B------:R-:W4:Y:S04]  /*7670*/  LDSM.16.MT88.4 R16, [R2+0xf800] ;  /* 0x00f800000210783b */ /* 0x000f280000004200 */
[----:B-1----:R-:W-:Y:S01]  /*7680*/  IMAD.MOV.U32 R3, RZ, RZ, R0 ;  /* 0x000000ffff037224 */ /* 0x002fe200078e0000 */
[-C--:B------:R-:W-:Y:S06]  /*7690*/  HMMA.16816.F32.BF16 R84, R12, R24.reuse, R84 ;  /* 0x000000180c54723c */ /* 0x080fec0000041854 */
[C---:B--2---:R-:W-:Y:S06]  /*76a0*/  HMMA.16816.F32.BF16 R88, R4.reuse, R24, R88 ;  /* 0x000000180458723c */ /* 0x044fec0000041858 */
[-C--:B------:R-:W-:Y:S06]  /*76b0*/  HMMA.16816.F32.BF16 R92, R4, R26.reuse, R92 ;  /* 0x0000001a045c723c */ /* 0x080fec000004185c */
[----:B------:R-:W-:Y:S06]  /*76c0*/  HMMA.16816.F32.BF16 R96, R12, R26, R96 ;  /* 0x0000001a0c60723c */ /* 0x000fec0000041860 */
[-C--:B---3--:R-:W-:Y:S06]  /*76d0*/  HMMA.16816.F32.BF16 R84, R8, R20.reuse, R84 ;  /* 0x000000140854723c */ /* 0x088fec0000041854 */
[C---:B----4-:R-:W-:Y:S06]  /*76e0*/  HMMA.16816.F32.BF16 R88, R16.reuse, R20, R88 ;  /* 0x000000141058723c */ /* 0x050fec0000041858 */
[-C--:B------:R-:W-:Y:S06]  /*76f0*/  HMMA.16816.F32.BF16 R92, R16, R22.reuse, R92 ;  /* 0x00000016105c723c */ /* 0x080fec000004185c */
[----:B------:R-:W-:Y:S01]  /*7700*/  HMMA.16816.F32.BF16 R96, R8, R22, R96 ;  /* 0x000000160860723c */ /* 0x000fe20000041860 */
[----:B------:R-:W-:Y:S11]  /*7710*/  @!UPT UIADD3 URZ, URZ, URZ, URZ ;  /* 0x0000003f3f3ff290 */ /* 0x000ff6000fffe03f */
[----:B------:R-:W-:Y:S01]  /*7720*/  @!UPT UIADD3 URZ, URZ, URZ, URZ ;  /* 0x0000003f3f3ff290 */ /* 0x000fe2000fffe03f */
[----:B------:R-:W-:Y:S11]  /*7730*/  @P0 BRA `(.L_x_34) ;  /* 0xffffffc0008c0947 */ /* 0x000ff6000383ffff */
[----:B------:R-:W-:Y:S01]  /*7740*/  @!UPT UIADD3 URZ, URZ, URZ, URZ ;  /* 0x0000003f3f3ff290 */ /* 0x000fe2000fffe03f */
[----:B------:R-:W2:Y:S01]  /*7750*/  LDL R60, [R1] ;  /* 0x00000000013c7983 */ /* 0x000ea20000100800 */
[----:B------:R-:W-:Y:S01]  /*7760*/  ULDC UR5, c[0x0][0x390] ;  /* 0x0000e40000057ab9 */ /* 0x000fe20000000800 */
[----:B------:R-:W-:Y:S01]  /*7770*/  F2FP.BF16.F32.PACK_AB R68, R69, R68 ;  /* 0x000000444544723e */ /* 0x000fe200000010ff */
[----:B------:R-:W-:Y:S01]  /*7780*/  FMUL.FTZ R84, R84, UR5 ;  /* 0x0000000554547c20 */ /* 0x000fe20008410000 */
        /* <DEDUP_REMOVED lines=15> */
[----:B------:R-:W-:Y:S01]  /*7880*/  F2FP.BF16.F32.PACK_AB R9, R9, R84 ;  /* 0x000000540909723e */ /* 0x000fe200000010ff */
[----:B------:R-:W-:Y:S01]  /*7890*/  BAR.SYNC.DEFER_BLOCKING 0x0 ;  /* 0x0000000000007b1d */ /* 0x000fe20000010000 */
[----:B------:R-:W-:Y:S01]  /*78a0*/  F2FP.BF16.F32.PACK_AB R8, R8, R86 ;  /* 0x000000560808723e */ /* 0x000fe200000010ff */
[----:B------:R-:W-:Y:S01]  /*78b0*/  UISETP.NE.AND UP0, UPT, UR37, -0x1, UPT ;  /* 0xffffffff2500788c */ /* 0x000fe2000bf05270 */
[----:B------:R-:W-:-:S02]  /*78c0*/  F2FP.BF16.F32.PACK_AB R5, R5, R96 ;  /* 0x000000600505723e */ /* 0x000fc400000010ff */
[----:B------:R-:W-:Y:S02]  /*78d0*/  F2FP.BF16.F32.PACK_AB R4, R4, R98 ;  /* 0x000000620404723e */ /* 0x000fe400000010ff */
[----:B------:R-:W-:Y:S02]  /*78e0*/  F2FP.BF16.F32.PACK_AB R7, R7, R88 ;  /* 0x000000580707723e */ /* 0x000fe400000010ff */
[----:B------:R-:W-:Y:S02]  /*78f0*/  F2FP.BF16.F32.PACK_AB R6, R6, R90 ;  /* 0x0000005a0606723e */ /* 0x000fe400000010ff */
[----:B------:R-:W-:Y:S02]  /*7900*/  F2FP.BF16.F32.PACK_AB R3, R3, R92 ;  /* 0x0000005c0303723e */ /* 0x000fe400000010ff */
[----:B------:R-:W-:Y:S01]  /*7910*/  F2FP.BF16.F32.PACK_AB R0, R0, R94 ;  /* 0x0000005e0000723e */ /* 0x000fe200000010ff */
[----:B------:R-:W-:Y:S01]  /*7920*/  @UP0 UIADD3 UR5, UR35, UR37, URZ ;  /* 0x0000002523050290 */ /* 0x000fe2000fffe03f */
[----:B------:R-:W-:Y:S01]  /*7930*/  F2FP.BF16.F32.PACK_AB R70, R71, R70 ;  /* 0x000000464746723e */ /* 0x000fe200000010ff */
[----:B------:R-:W-:Y:S01]  /*7940*/  @UP0 ULDC.64 UR10, c[0x0][0x450] ;  /* 0x00011400000a0ab9 */ /* 0x000fe20000000a00 */
[----:B------:R-:W-:Y:S01]  /*7950*/  F2FP.BF16.F32.PACK_AB R80, R81, R80 ;  /* 0x000000505150723e */ /* 0x000fe200000010ff */
[----:B------:R-:W-:Y:S01]  /*7960*/  @UP0 UIMAD.WIDE.U32 UR12, UR5, UR10, URZ ;  /* 0x0000000a050c02a5 */ /* 0x000fe2000f8e003f */
[----:B------:R-:W-:Y:S01]  /*7970*/  F2FP.BF16.F32.PACK_AB R82, R83, R82 ;  /* 0x000000525352723e */ /* 0x000fe200000010ff */
[----:B------:R-:W-:Y:S01]  /*7980*/  @UP0 UIMAD UR5, UR5, UR11, URZ ;  /* 0x0000000b050502a4 */ /* 0x000fe2000f8e023f */
[----:B------:R-:W-:-:S02]  /*7990*/  F2FP.BF16.F32.PACK_AB R72, R73, R72 ;  /* 0x000000484948723e */ /* 0x000fc400000010ff */
[----:B------:R-:W-:Y:S01]  /*79a0*/  F2FP.BF16.F32.PACK_AB R74, R75, R74 ;  /* 0x0000004a4b4a723e */ /* 0x000fe200000010ff */
[----:B------:R-:W-:Y:S01]  /*79b0*/  STS [R252], R9 ;  /* 0x00000009fc007388 */ /* 0x000fe20000000800 */
[----:B------:R-:W-:Y:S01]  /*79c0*/  F2FP.BF16.F32.PACK_AB R76, R77, R76 ;  /* 0x0000004c4d4c723e */ /* 0x000fe200000010ff */
[----:B------:R-:W-:Y:S01]  /*79d0*/  @UP0 UIADD3 UR21, UR13, UR5, URZ ;  /* 0x000000050d150290 */ /* 0x000fe2000fffe03f */
[----:B------:R-:W-:Y:S01]  /*79e0*/  F2FP.BF16.F32.PACK_AB R78, R79, R78 ;  /* 0x0000004e4f4e723e */ /* 0x000fe200000010ff */
[----:B------:R-:W-:Y:S01]  /*79f0*/  STS [R252+0x200], R8 ;  /* 0x00020008fc007388 */ /* 0x000fe20000000800 */
[----:B------:R-:W-:Y:S01]  /*7a00*/  PLOP3.LUT P0, PT, PT, PT, UP0, 0x80, 0x0 ;  /* 0x000000000000781c */ /* 0x000fe20003f0f008 */
[----:B------:R-:W-:Y:S02]  /*7a10*/  @UP0 UMOV UR20, UR12 ;  /* 0x0000000c00140c82 */ /* 0x000fe40008000000 */
[----:B--2---:R-:W-:Y:S04]  /*7a20*/  STS [R60], R5 ;  /* 0x000000053c007388 */ /* 0x004fe80000000800 */
[----:B------:R-:W-:Y:S04]  /*7a30*/  STS [R60+0x200], R4 ;  /* 0x000200043c007388 */ /* 0x000fe80000000800 */
[----:B------:R-:W-:Y:S04]  /*7a40*/  STS [R252+0x1000], R7 ;  /* 0x00100007fc007388 */ /* 0x000fe80000000800 */
[----:B------:R-:W-:Y:S04]  /*7a50*/  STS [R252+0x1200], R6 ;  /* 0x00120006fc007388 */ /* 0x000fe80000000800 */
[----:B------:R-:W-:Y:S04]  /*7a60*/  STS [R60+0x1000], R3 ;  /* 0x001000033c007388 */ /* 0x000fe80000000800 */
[----:B------:R1:W-:Y:S04]  /*7a70*/  STS [R60+0x1200], R0 ;  /* 0x001200003c007388 */ /* 0x0003e80000000800 */
[----:B------:R2:W-:Y:S04]  /*7a80*/  STS [R252+0x2000], R68 ;  /* 0x00200044fc007388 */ /* 0x0005e80000000800 */
[----:B------:R2:W-:Y:S04]  /*7a90*/  STS [R252+0x2200], R70 ;  /* 0x00220046fc007388 */ /* 0x0005e80000000800 */
[----:B------:R2:W-:Y:S04]  /*7aa0*/  STS [R60+0x2000], R80 ;  /* 0x002000503c007388 */ /* 0x0005e80000000800 */
[----:B------:R2:W-:Y:S04]  /*7ab0*/  STS [R60+0x2200], R82 ;  /* 0x002200523c007388 */ /* 0x0005e80000000800 */
[----:B------:R2:W-:Y:S04]  /*7ac0*/  STS [R252+0x3000], R72 ;  /* 0x00300048fc007388 */ /* 0x0005e80000000800 */
[----:B------:R2:W-:Y:S04]  /*7ad0*/  STS [R252+0x3200], R74 ;  /* 0x0032004afc007388 */ /* 0x0005e80000000800 */
[----:B------:R2:W-:Y:S01]  /*7ae0*/  STS [R60+0x3000], R76 ;  /* 0x0030004c3c007388 */ /* 0x0005e20000000800 */
[----:B-1----:R-:W1:Y:S03]  /*7af0*/  S2R R0, SR_TID.X ;  /* 0x0000000000007919 */ /* 0x002e660000002100 */
[----:B------:R2:W-:Y:S01]  /*7b00*/  STS [R60+0x3200], R78 ;  /* 0x0032004e3c007388 */ /* 0x0005e20000000800 */
[----:B------:R-:W-:Y:S05]  /*7b10*/  @P0 BRA `(.L_x_35) ;  /* 0x0000000000340947 */ /* 0x000fea0003800000 */
[----:B------:R-:W-:Y:S01]  /*7b20*/  USHF.R.S32.HI UR5, URZ, 0x1f, UR35 ;  /* 0x0000001f3f057899 */ /* 0x000fe20008011423 */
[----:B------:R-:W-:Y:S01]  /*7b30*/  ULDC.64 UR10, c[0x0][0x450] ;  /* 0x00011400000a7ab9 */ /* 0x000fe20000000a00 */
[----:B------:R-:W-:Y:S02]  /*7b40*/  USHF.R.S32.HI UR6, URZ, 0x1f, UR48 ;  /* 0x0000001f3f067899 */ /* 0x000fe40008011430 */
[----:B------:R-:W-:Y:S02]  /*7b50*/  UIMAD UR5, UR5, UR10, URZ ;  /* 0x0000000a050572a4 */ /* 0x000fe4000f8e023f */
[----:B------:R-:W-:Y:S02]  /*7b60*/  UIMAD.WIDE.U32 UR12, UR35, UR10, URZ ;  /* 0x0000000a230c72a5 */ /* 0x000fe4000f8e003f */
[----:B------:R-:W-:Y:S01]  /*7b70*/  UIMAD UR5, UR35, UR11, UR5 ;  /* 0x0000000b230572a4 */ /* 0x000fe2000f8e0205 */
[----:B------:R-:W-:-:S03]  /*7b80*/  ULDC.64 UR14, c[0x0][0x438] ;  /* 0x00010e00000e7ab9 */ /* 0x000fc60000000a00 */
[----:B------:R-:W-:Y:S02]  /*7b90*/  UIADD3 UR13, UR13, UR5, URZ ;  /* 0x000000050d0d7290 */ /* 0x000fe4000fffe03f */
[----:B------:R-:W-:Y:S02]  /*7ba0*/  UIMAD UR5, UR6, UR14, URZ ;  /* 0x0000000e060572a4 */ /* 0x000fe4000f8e023f */
[----:B------:R-:W-:Y:S02]  /*7bb0*/  UIMAD.WIDE.U32 UR12, UR48, UR14, UR12 ;  /* 0x0000000e300c72a5 */ /* 0x000fe4000f8e000c */
[----:B------:R-:W-:-:S04]  /*7bc0*/  UIMAD UR5, UR48, UR15, UR5 ;  /* 0x0000000f300572a4 */ /* 0x000fc8000f8e0205 */
[----:B------:R-:W-:Y:S01]  /*7bd0*/  UIADD3 UR21, UR13, UR5, URZ ;  /* 0x000000050d157290 */ /* 0x000fe2000fffe03f */
[----:B------:R-:W-:-:S11]  /*7be0*/  UMOV UR20, UR12 ;  /* 0x0000000c00147c82 */ /* 0x000fd60008000000 */
.L_x_35:
[----:B------:R-:W-:Y:S01]  /*7bf0*/  @UP0 UIADD3 UR6, UR35, UR37, URZ ;  /* 0x0000002523060290 */ /* 0x000fe2000fffe03f */
[----:B------:R-:W-:Y:S01]  /*7c00*/  @UP0 ULDC.64 UR12, c[0x0][0x458] ;  /* 0x00011600000c0ab9 */ /* 0x000fe20000000a00 */
[----:B------:R-:W-:Y:S02]  /*7c10*/  USHF.L.U32 UR5, UR16, 0x7, URZ ;  /* 0x0000000710057899 */ /* 0x000fe4000800063f */
[----:B------:R-:W-:Y:S02]  /*7c20*/  @UP0 UIMAD.WIDE.U32 UR14, UR6, UR12, URZ ;  /* 0x0000000c060e02a5 */ /* 0x000fe4000f8e003f */
[----:B------:R-:W-:-:S04]  /*7c30*/  @UP0 UIMAD UR6, UR6, UR13, URZ ;  /* 0x0000000d060602a4 */ /* 0x000fc8000f8e023f */
[----:B------:R-:W-:Y:S01]  /*7c40*/  @UP0 UIADD3 UR17, UR15, UR6, URZ ;  /* 0x000000060f110290 */ /* 0x000fe2000fffe03f */
[----:B------:R-:W-:Y:S11]  /*7c50*/  @P0 BRA `(.L_x_36) ;  /* 0x0000000000300947 */ /* 0x000ff60003800000 */
        /* <DEDUP_REMOVED lines=11> */
[----:B------:R-:W-:-:S12]  /*7d10*/  UIADD3 UR17, UR15, UR6, URZ ;  /* 0x000000060f117290 */ /* 0x000fd8000fffe03f */
.L_x_36:
[----:B------:R-:W-:Y:S01]  /*7d20*/  BAR.SYNC.DEFER_BLOCKING 0x0 ;  /* 0x0000000000007b1d */ /* 0x000fe20000010000 */
[----:B------:R-:W-:Y:S01]  /*7d30*/  USHF.R.S32.HI UR6, URZ, 0x1f, UR5 ;  /* 0x0000001f3f067899 */ /* 0x000fe20008011405 */
[----:B-1----:R-:W-:Y:S01]  /*7d40*/  SHF.R.S32.HI R3, RZ, 0x1f, R0 ;  /* 0x0000001fff037819 */ /* 0x002fe20000011400 */
[--C-:B------:R-:W-:Y:S01]  /*7d50*/  IMAD.MOV.U32 R4, RZ, RZ, R234.reuse ;  /* 0x000000ffff047224 */ /* 0x100fe200078e00ea */
[----:B------:R-:W-:Y:S01]  /*7d60*/  SHF.R.S32.HI R5, RZ, 0x1f, R234 ;  /* 0x0000001fff057819 */ /* 0x000fe200000114ea */
[----:B------:R-:W-:Y:S01]  /*7d70*/  UIMAD UR15, UR6, UR10, URZ ;  /* 0x0000000a060f72a4 */ /* 0x000fe2000f8e023f */
[----:B------:R-:W-:Y:S01]  /*7d80*/  LEA.HI R0, R3, R0, RZ, 0x2 ;  /* 0x0000000003007211 */ /* 0x000fe200078f10ff */
[----:B------:R-:W-:Y:S01]  /*7d90*/  IMAD.U32 R3, RZ, RZ, UR10 ;  /* 0x0000000aff037e24 */ /* 0x000fe2000f8e00ff */
[----:B------:R-:W-:Y:S01]  /*7da0*/  UIMAD UR7, UR16, -0x80, UR7 ;  /* 0xffffff80100778a4 */ /* 0x000fe2000f8e0207 */
[----:B------:R-:W-:Y:S01]  /*7db0*/  BSSY B0, `(.L_x_37) ;  /* 0x0000022000007945 */ /* 0x000fe20003800000 */
[----:B------:R-:W-:Y:S01]  /*7dc0*/  UIMAD UR15, UR5, UR11, UR15 ;  /* 0x0000000b050f72a4 */ /* 0x000fe2000f8e020f */
[----:B------:R-:W-:Y:S01]  /*7dd0*/  SHF.R.S32.HI R0, RZ, 0x2, R0 ;  /* 0x00000002ff007819 */ /* 0x000fe20000011400 */
[----:B------:R-:W-:Y:S01]  /*7de0*/  IMAD.WIDE.U32 R6, R3, UR5, R4 ;  /* 0x0000000503067c25 */ /* 0x000fe2000f8e0004 */
[----:B------:R-:W-:Y:S01]  /*7df0*/  USHF.R.S32.HI UR22, URZ, 0x1f, UR57 ;  /* 0x0000001f3f167899 */ /* 0x000fe20008011439 */
[----:B------:R-:W-:-:S02]  /*7e00*/  ULDC.64 UR18, c[0x0][0x468] ;  /* 0x00011a0000127ab9 */ /* 0x000fc40000000a00 */
[----:B------:R-:W-:Y:S01]  /*7e10*/  IMAD.U32 R3, RZ, RZ, UR15 ;  /* 0x0000000fff037e24 */ /* 0x000fe2000f8e00ff */
[----:B------:R-:W-:Y:S01]  /*7e20*/  ULDC UR15, c[0x0][0x2d0] ;  /* 0x0000b400000f7ab9 */ /* 0x000fe20000000800 */
[----:B------:R-:W-:Y:S01]  /*7e30*/  VIADD R8, R0, 0x40 ;  /* 0x0000004000087836 */ /* 0x000fe20000000000 */
[----:B------:R-:W-:Y:S01]  /*7e40*/  ISETP.GE.AND P2, PT, R234, UR15, PT ;  /* 0x0000000fea007c0c */ /* 0x000fe2000bf46270 */
[----:B------:R-:W-:Y:S01]  /*7e50*/  UIMAD UR15, UR22, UR18, URZ ;  /* 0x00000012160f72a4 */ /* 0x000fe2000f8e023f */
[----:B------:R-:W-:Y:S02]  /*7e60*/  IADD3 R6, P0, R6, UR20, RZ ;  /* 0x0000001406067c10 */ /* 0x000fe4000ff1e0ff */
[----:B------:R-:W-:Y:S01]  /*7e70*/  ISETP.GE.OR P1, PT, R8, UR7, P2 ;  /* 0x0000000708007c0c */ /* 0x000fe20009726670 */
[----:B------:R1:W3:Y:S01]  /*7e80*/  LDS.128 R20, [R59+0x7000] ;  /* 0x007000003b147984 */ /* 0x0002e20000000c00 */
[----:B------:R-:W-:Y:S01]  /*7e90*/  ISETP.GE.OR P2, PT, R0, UR7, P2 ;  /* 0x0000000700007c0c */ /* 0x000fe20009746670 */
[----:B------:R-:W-:Y:S01]  /*7ea0*/  UIMAD UR19, UR57, UR19, UR15 ;  /* 0x00000013391372a4 */ /* 0x000fe2000f8e020f */
[----:B------:R-:W-:Y:S01]  /*7eb0*/  IADD3.X R7, R7, UR21, R3, P0, !PT ;  /* 0x0000001507077c10 */ /* 0x000fe200087fe403 */
[----:B------:R1:W4:Y:S01]  /*7ec0*/  LDS.128 R24, [R59+0x9000] ;  /* 0x009000003b187984 */ /* 0x0003220000000c00 */
[----:B------:R-:W-:Y:S01]  /*7ed0*/  IMAD.U32 R3, RZ, RZ, UR18 ;  /* 0x00000012ff037e24 */ /* 0x000fe2000f8e00ff */
[----:B------:R-:W-:-:S03]  /*7ee0*/  SHF.R.S32.HI R28, RZ, 0x1f, R0 ;  /* 0x0000001fff1c7819 */ /* 0x000fc60000011400 */
[----:B------:R-:W-:-:S04]  /*7ef0*/  IMAD.WIDE.U32 R6, R3, UR57, R6 ;  /* 0x0000003903067c25 */ /* 0x000fc8000f8e0006 */
[----:B------:R-:W-:Y:S01]  /*7f00*/  VIADD R12, R7, UR19 ;  /* 0x00000013070c7c36 */ /* 0x000fe20008000000 */
[----:B------:R-:W-:Y:S06]  /*7f10*/  @P2 BRA `(.L_x_38) ;  /* 0x00000000002c2947 */ /* 0x000fec0003800000 */
[----:B------:R-:W2:Y:S01]  /*7f20*/  LDS.128 R16, [R59+0x6000] ;  /* 0x006000003b107984 */ /* 0x000ea20000000c00 */
        /* <DEDUP_REMOVED lines=9> */
[----:B--2---:R2:W-:Y:S04]  /*7fc0*/  STG.E.128 desc[UR8][R10.64], R16 ;  /* 0x000000100a007986 */ /* 0x0045e8000c101d08 */
.L_x_38:
[----:B------:R-:W-:Y:S05]  /*7fd0*/  BSYNC B0 ;  /* 0x0000000000007941 */ /* 0x000fea0003800000 */
.L_x_37:
[----:B------:R-:W-:Y:S04]  /*7fe0*/  BSSY B0, `(.L_x_39) ;  /* 0x000000d000007945 */ /* 0x000fe80003800000 */
[----:B------:R-:W-:Y:S05]  /*7ff0*/  @P1 BRA `(.L_x_40) ;  /* 0x00000000002c1947 */ /* 0x000fea0003800000 */
[----:B------:R-:W-:Y:S01]  /*8000*/  IADD3 R3, P0, R0, 0x40, RZ ;  /* 0x0000004000037810 */ /* 0x000fe20007f1e0ff */
[----:B------:R-:W-:-:S03]  /*8010*/  ULDC.64 UR18, c[0x0][0x3f0] ;  /* 0x0000fc0000127ab9 */ /* 0x000fc60000000a00 */
[----:B------:R-:W-:-:S05]  /*8020*/  IADD3.X R7, RZ, R28, RZ, P0, !PT ;  /* 0x0000001cff077210 */ /* 0x000fca00007fe4ff */
[----:B--2---:R-:W-:Y:S01]  /*8030*/  IMAD R10, R7, UR10, RZ ;  /* 0x0000000a070a7c24 */ /* 0x004fe2000f8e02ff */
[----:B------:R-:W-:-:S03]  /*8040*/  MOV R7, R12 ;  /* 0x0000000c00077202 */ /* 0x000fc60000000f00 */
[----:B------:R-:W-:-:S04]  /*8050*/  IMAD.WIDE.U32 R8, R3, UR10, R6 ;  /* 0x0000000a03087c25 */ /* 0x000fc8000f8e0006 */
[----:B------:R-:W-:Y:S01]  /*8060*/  IMAD R3, R3, UR11, R10 ;  /* 0x0000000b03037c24 */ /* 0x000fe2000f8e020a */
[----:B------:R-:W-:-:S04]  /*8070*/  LEA R6, P0, R8, UR18, 0x1 ;  /* 0x0000001208067c11 */ /* 0x000fc8000f8008ff */
[----:B------:R-:W-:-:S04]  /*8080*/  IADD3 R3, R3, R9, RZ ;  /* 0x0000000903037210 */ /* 0x000fc80007ffe0ff */
[----:B------:R-:W-:-:S05]  /*8090*/  LEA.HI.X R7, R8, UR19, R3, 0x1, P0 ;  /* 0x0000001308077c11 */ /* 0x000fca00080f0c03 */
[----:B---3--:R2:W-:Y:S02]  /*80a0*/  STG.E.128 desc[UR8][R6.64], R20 ;  /* 0x0000001406007986 */ /* 0x0085e4000c101d08 */
.L_x_40:
[----:B------:R-:W-:Y:S05]  /*80b0*/  BSYNC B0 ;  /* 0x0000000000007941 */ /* 0x000fea0003800000 */
.L_x_39:
[----:B------:R1:W1:Y:S01]  /*80c0*/  LDS.128 R12, [R59+0x8000] ;  /* 0x008000003b0c7984 */ /* 0x0002620000000c00 */
[----:B------:R-:W-:Y:S01]  /*80d0*/  IMAD.U32 R3, RZ, RZ, UR12 ;  /* 0x0000000cff037e24 */ /* 0x000fe2000f8e00ff */
[----:B------:R-:W-:Y:S01]  /*80e0*/  UIMAD UR6, UR6, UR12, URZ ;  /* 0x0000000c060672a4 */ /* 0x000fe2000f8e023f */
[----:B------:R-:W-:Y:S01]  /*80f0*/  BSSY B0, `(.L_x_41) ;  /* 0x0000018000007945 */ /* 0x000fe20003800000 */
[----:B------:R-:W-:Y:S01]  /*8100*/  USHF.R.S32.HI UR10, URZ, 0x1f, UR57 ;  /* 0x0000001f3f0a7899 */ /* 0x000fe20008011439 */
[----:B------:R-:W-:Y:S01]  /*8110*/  IMAD.WIDE.U32 R4, R3, UR5, R4 ;  /* 0x0000000503047c25 */ /* 0x000fe2000f8e0004 */
[----:B------:R-:W-:-:S03]  /*8120*/  UIMAD UR5, UR5, UR13, UR6 ;  /* 0x0000000d050572a4 */ /* 0x000fc6000f8e0206 */
[----:B------:R-:W-:Y:S01]  /*8130*/  ULDC.64 UR6, c[0x0][0x470] ;  /* 0x00011c0000067ab9 */ /* 0x000fe20000000a00 */
[----:B------:R-:W-:Y:S02]  /*8140*/  IADD3 R4, P0, R4, UR14, RZ ;  /* 0x0000000e04047c10 */ /* 0x000fe4000ff1e0ff */
[----:B------:R-:W-:Y:S01]  /*8150*/  IMAD.U32 R3, RZ, RZ, UR5 ;  /* 0x00000005ff037e24 */ /* 0x000fe2000f8e00ff */
[----:B------:R-:W-:-:S04]  /*8160*/  UIMAD UR5, UR10, UR6, URZ ;  /* 0x000000060a0572a4 */ /* 0x000fc8000f8e023f */
[----:B------:R-:W-:Y:S01]  /*8170*/  IADD3.X R5, R5, UR17, R3, P0, !PT ;  /* 0x0000001105057c10 */ /* 0x000fe200087fe403 */
[----:B------:R-:W-:Y:S01]  /*8180*/  UIMAD UR7, UR57, UR7, UR5 ;  /* 0x00000007390772a4 */ /* 0x000fe2000f8e0205 */
[----:B------:R-:W-:-:S05]  /*8190*/  MOV R3, UR6 ;  /* 0x0000000600037c02 */ /* 0x000fca0008000f00 */
[----:B------:R-:W-:-:S05]  /*81a0*/  IMAD.WIDE.U32 R4, R3, UR57, R4 ;  /* 0x0000003903047c25 */ /* 0x000fca000f8e0004 */
[----:B------:R-:W-:Y:S01]  /*81b0*/  IADD3 R3, R5, UR7, RZ ;  /* 0x0000000705037c10 */ /* 0x000fe2000fffe0ff */
[----:B------:R-:W-:Y:S06]  /*81c0*/  @P2 BRA `(.L_x_42) ;  /* 0x0000000000282947 */ /* 0x000fec0003800000 */
[----:B--2---:R-:W-:Y:S01]  /*81d0*/  MOV R6, R4 ;  /* 0x0000000400067202 */ /* 0x004fe20000000f00 */
        /* <DEDUP_REMOVED lines=8> */
[----:B-1----:R1:W-:Y:S04]  /*8260*/  STG.E.128 desc[UR8][R8.64], R12 ;  /* 0x0000000c08007986 */ /* 0x0023e8000c101d08 */
.L_x_42:
[----:B------:R-:W-:Y:S05]  /*8270*/  BSYNC B0 ;  /* 0x0000000000007941 */ /* 0x000fea0003800000 */
.L_x_41:
[----:B------:R-:W-:Y:S05]  /*8280*/  @P1 BRA `(.L_x_15) ;  /* 0x0000000000301947 */ /* 0x000fea0003800000 */
[----:B------:R-:W-:Y:S01]  /*8290*/  IADD3 R0, P0, R0, 0x40, RZ ;  /* 0x0000004000007810 */ /* 0x000fe20007f1e0ff */
[----:B--2---:R-:W-:Y:S01]  /*82a0*/  IMAD.MOV.U32 R6, RZ, RZ, R4 ;  /* 0x000000ffff067224 */ /* 0x004fe200078e0004 */
        /* <DEDUP_REMOVED lines=9> */
[----:B----4-:R2:W-:Y:S02]  /*8340*/  STG.E.128 desc[UR8][R4.64], R24 ;  /* 0x0000001804007986 */ /* 0x0105e4000c101d08 */
.L_x_15:
[----:B------:R-:W-:Y:S05]  /*8350*/  BSYNC B1 ;  /* 0x0000000000017941 */ /* 0x000fea0003800000 */
.L_x_1:
[----:B------:R-:W-:Y:S02]  /*8360*/  ULDC UR6, c[0x0][0x2c8] ;  /* 0x0000b20000067ab9 */ /* 0x000fe40000000800 */
[----:B------:R-:W-:-:S04]  /*8370*/  UIADD3 UR6, UR6, 0x7f, URZ ;  /* 0x0000007f06067890 */ /* 0x000fc8000fffe03f */
[----:B------:R-:W-:-:S04]  /*8380*/  USHF.R.S32.HI UR5, URZ, 0x1f, UR6 ;  /* 0x0000001f3f057899 */ /* 0x000fc80008011406 */
[----:B------:R-:W-:-:S03]  /*8390*/  ULEA.HI UR5, UR5, UR6, URZ, 0x7 ;  /* 0x0000000605057291 */ /* 0x000fc6000f8f383f */
[----:B------:R-:W-:Y:S01]  /*83a0*/  ULDC UR6, c[0x0][0xc] ;  /* 0x0000030000067ab9 */ /* 0x000fe20000000800 */
[----:B------:R-:W-:Y:S02]  /*83b0*/  USHF.R.S32.HI UR5, URZ, 0x7, UR5 ;  /* 0x000000073f057899 */ /* 0x000fe40008011405 */
[----:B------:R-:W-:-:S04]  /*83c0*/  UIADD3 UR16, UR6, UR16, URZ ;  /* 0x0000001006107290 */ /* 0x000fc8000fffe03f */
[----:B------:R-:W-:-:S06]  /*83d0*/  UISETP.GE.AND UP0, UPT, UR16, UR5, UPT ;  /* 0x000000051000728c */ /* 0x000fcc000bf06270 */
[----:B------:R-:W-:-:S13]  /*83e0*/  PLOP3.LUT P0, PT, PT, PT, UP0, 0x80, 0x0 ;  /* 0x000000000000781c */ /* 0x000fda0003f0f008 */
[----:B------:R-:W-:Y:S05]  /*83f0*/  @P0 BRA `(.L_x_43) ;  /* 0x0000000000040947 */ /* 0x000fea0003800000 */
[----:B------:R-:W-:Y:S05]  /*8400*/  BRA `(.L_x_44) ;  /* 0xffffff8400f07947 */ /* 0x000fea000383ffff */
.L_x_43:
[----:B------:R-:W-:Y:S05]  /*8410*/  EXIT ;  /* 0x000000000000794d */ /* 0x000fea0003800000 */
.L_x_45:
[----:B------:R-:W-:-:S00]  /*8420*/  BRA `(.L_x_45) ;  /* 0xfffffffc00fc7947 */ /* 0x000fc0000383ffff */
[----:B------:R-:W-:-:S00]  /*8430*/  NOP ;  /* 0x0000000000007918 */ /* 0x000fc00000000000 */
        /* <DEDUP_REMOVED lines=12> */
.L_x_688:


//--------------------- .text._ZN5flash44flash_bwd_dq_dk_dv_loop_seqk_parallel_kernelI23Flash_bwd_kernel_traitsILi32ELi128ELi128ELi8ELi4ELi4ELi4ELb1ELb0EN7cutlass10bfloat16_tE19Flash_kernel_traitsILi32ELi128ELi128ELi8ES3_EELb0ELb1ELb0ELb0ELb1ELb1ELb0EEEvNS_16Flash_bwd_paramsE --------------------------
	.section	.text._ZN5flash44flash_bwd_dq_dk_dv_loop_seqk_parallel_kernelI23Flash_bwd_kernel_traitsILi32ELi128ELi128ELi8ELi4ELi4ELi4ELb1ELb0EN7cutlass10bfloat16_tE19Flash_kernel_traitsILi32ELi128ELi128ELi8ES3_EELb0ELb1ELb0ELb0ELb1ELb1ELb0EEEvNS_16Flash_bwd_paramsE,"ax",@progbits
	.align	128
        .global         _ZN5flash44flash_bwd_dq_dk_dv_loop_seqk_parallel_kernelI23Flash_bwd_kernel_traitsILi32ELi128ELi128ELi8ELi4ELi4ELi4ELb1ELb0EN7cutlass10bfloat16_tE19Flash_kernel_traitsILi32ELi128ELi128ELi8ES3_EELb0ELb1ELb0ELb0ELb1ELb1ELb0EEEvNS_16Flash_bwd_paramsE
        .type           _ZN5flash44flash_bwd_dq_dk_dv_loop_seqk_parallel_kernelI23Flash_bwd_kernel_traitsILi32ELi128ELi128ELi8ELi4ELi4ELi4ELb1ELb0EN7cutlass10bfloat16_tE19Flash_kernel_traitsILi32ELi128ELi128ELi8ES3_EELb0ELb1ELb0ELb0ELb1ELb1ELb0EEEvNS_16Flash_bwd_paramsE,@function
        .size           _ZN5flash44flash_bwd_dq_dk_dv_loop_seqk_parallel_kernelI23Flash_bwd_kernel_traitsILi32ELi128ELi128ELi8ELi4ELi4ELi4ELb1ELb0EN7cutlass10bfloat16_tE19Flash_kernel_traitsILi32ELi128ELi128ELi8ES3_EELb0ELb1ELb0ELb0ELb1ELb1ELb0EEEvNS_16Flash_bwd_paramsE,(.L_x_689 - _ZN5flash44flash_bwd_dq_dk_dv_loop_seqk_parallel_kernelI23Flash_bwd_kernel_traitsILi32ELi128ELi128ELi8ELi4ELi4ELi4ELb1ELb0EN7cutlass10bfloat16_tE19Flash_kernel_traitsILi32ELi128ELi128ELi8ES3_EELb0ELb1ELb0ELb0ELb1ELb1ELb0EEEvNS_16Flash_bwd_paramsE)
        .other          _ZN5flash44flash_bwd_dq_dk_dv_loop_seqk_parallel_kernelI23Flash_bwd_kernel_traitsILi32ELi128ELi128ELi8ELi4ELi4ELi4ELb1ELb0EN7cutlass10bfloat16_tE19Flash_kernel_traitsILi32ELi128ELi128ELi8ES3_EELb0ELb1ELb0ELb0ELb1ELb1ELb0EEEvNS_16Flash_bwd_paramsE,@"STO_CUDA_ENTRY STV_DEFAULT"
_ZN5flash44flash_bwd_dq_dk_dv_loop_seqk_parallel_kernelI23Flash_bwd_kernel_traitsILi32ELi128ELi128ELi8ELi4ELi4ELi4ELb1ELb0EN7cutlass10bfloat16_tE19Flash_kernel_traitsILi32ELi128ELi128ELi8ES3_EELb0ELb1ELb0ELb0ELb1ELb1ELb0EEEvNS_16Flash_bwd_paramsE:
.text._ZN5flash44flash_bwd_dq_dk_dv_loop_seqk_parallel_kernelI23Flash_bwd_kernel_traitsILi32ELi128ELi128ELi8ELi4ELi4ELi4ELb1ELb0EN7cutlass10bfloat16_tE19Flash_kernel_traitsILi32ELi128ELi128ELi8ES3_EELb0ELb1ELb0ELb0ELb1ELb1ELb0EEEvNS_16Flash_bwd_paramsE:
[----:B------:R-:W-:Y:S08]  /*0000*/  LDC R1, c[0x0][0x28] ;  /* 0x00000a00ff017b82 */ /* 0x000ff00000000800 */
[----:B------:R-:W1:Y:S01]  /*0010*/  S2UR UR14, SR_CTAID.X ;  /* 0x00000000000e79c3 */ /* 0x000e620000002500 */
[----:B------:R-:W-:Y:S02]  /*0020*/  ULDC UR5, c[0x0][0x2c8] ;  /* 0x0000b20000057ab9 */ /* 0x000fe40000000800 */
[----:B------:R-:W-:-:S04]  /*0030*/  UIADD3 UR5, UR5, 0x7f, URZ ;  /* 0x0000007f05057890 */ /* 0x000fc8000fffe03f */
[----:B------:R-:W-:-:S04]  /*0040*/  USHF.R.S32.HI UR4, URZ, 0x1f, UR5 ;  /* 0x0000001f3f047899 */ /* 0x000fc80008011405 */
[----:B------:R-:W-:-:S04]  /*0050*/  ULEA.HI UR4, UR4, UR5, URZ, 0x7 ;  /* 0x0000000504047291 */ /* 0x000fc8000f8f383f */
[----:B------:R-:W-:-:S04]  /*0060*/  USHF.R.S32.HI UR4, URZ, 0x7, UR4 ;  /* 0x000000073f047899 */ /* 0x000fc80008011404 */
[----:B-1----:R-:W-:-:S06]  /*0070*/  UISETP.GE.AND UP0, UPT, UR14, UR4, UPT ;  /* 0x000000040e00728c */ /* 0x002fcc000bf06270 */
[----:B------:R-:W-:-:S13]  /*0080*/  PLOP3.LUT P0, PT, PT, PT, UP0, 0x80, 0x0 ;  /* 0x000000000000781c */ /* 0x000fda0003f0f008 */
[----:B------:R-:W-:Y:S05]  /*0090*/  @P0 EXIT ;  /* 0x000000000000094d */ /* 0x000fea0003800000 */
[----:B------:R-:W1:Y:S01]  /*00a0*/  S2R R9, SR_TID.X ;  /* 0x0000000000097919 */ /* 0x000e620000002100 */
[----:B------:R-:W2:Y:S01]  /*00b0*/  S2UR UR5, SR_CgaCtaId ;  /* 0x00000000000579c3 */ /* 0x000ea20000008800 */
[----:B------:R-:W-:Y:S01]  /*00c0*/  UMOV UR4, 0x400 ;  /* 0x0000040000047882 */ /* 0x000fe20000000000 */
[----:B------:R-:W-:Y:S01]  /*00d0*/  IMAD.MOV.U32 R157, RZ, RZ, 0x20 ;  /* 0x00000020ff9d7424 */ /* 0x000fe200078e00ff */
[----:B------:R-:W-:Y:S01]  /*00e0*/  ULDC.64 UR36, c[0x0][0x208] ;  /* 0x0000820000247ab9 */ /* 0x000fe20000000a00 */
[----:B------:R-:W-:Y:S01]  /*00f0*/  IMAD.MOV.U32 R170, RZ, RZ, -0x10 ;  /* 0xfffffff0ffaa7424 */ /* 0x000fe200078e00ff */
[----:B------:R-:W-:-:S03]  /*0100*/  UMOV UR21, 0xffffe000 ;  /* 0xffffe00000157882 */ /* 0x000fc60000000000 */
[----:B------:R-:W3:Y:S08]  /*0110*/  LDC R163, c[0x0][0x2c4] ;  /* 0x0000b100ffa37b82 */ /* 0x000ef00000000800 */
[----:B------:R-:W4:Y:S08]  /*0120*/  S2UR UR12, SR_CTAID.Y ;  /* 0x00000000000c79c3 */ /* 0x000f300000002600 */
[----:B------:R-:W5:Y:S01]  /*0130*/  S2UR UR13, SR_CTAID.Z ;  /* 0x00000000000d79c3 */ /* 0x000f620000002700 */
[----:B--2---:R-:W-:-:S04]  /*0140*/  ULEA UR5, UR5, UR4, 0x18 ;  /* 0x0000000405057291 */ /* 0x004fc8000f8ec03f */
[----:B------:R-:W-:Y:S01]  /*0150*/  UIADD3 UR4, UR5, 0x8000, URZ ;  /* 0x0000800005047890 */ /* 0x000fe2000fffe03f */
[----:B-1----:R-:W-:Y:S02]  /*0160*/  SHF.R.S32.HI R8, RZ, 0x1f, R9 ;  /* 0x0000001fff087819 */ /* 0x002fe40000011409 */
[----:B------:R-:W1:Y:S01]  /*0170*/  S2UR UR11, SR_CTAID.Z ;  /* 0x00000000000b79c3 */ /* 0x000e620000002700 */
[----:B------:R-:W-:Y:S01]  /*0180*/  UIADD3 UR6, UR5, 0x6000, URZ ;  /* 0x0000600005067890 */ /* 0x000fe2000fffe03f */
[CC--:B------:R-:W-:Y:S02]  /*0190*/  LEA.HI R12, R8.reuse, R9.reuse, RZ, 0x2 ;  /* 0x00000009080c7211 */ /* 0x0c0fe400078f10ff */
[----:B------:R-:W-:Y:S02]  /*01a0*/  LEA.HI R14, R8, R9, RZ, 0x3 ;  /* 0x00000009080e7211 */ /* 0x000fe400078f18ff */
[--C-:B------:R-:W-:Y:S02]  /*01b0*/  SHF.R.S32.HI R0, RZ, 0x2, R12.reuse ;  /* 0x00000002ff007819 */ /* 0x100fe4000001140c */
[----:B------:R-:W2:Y:S01]  /*01c0*/  S2UR UR10, SR_CTAID.Y ;  /* 0x00000000000a79c3 */ /* 0x000ea20000002600 */
[----:B------:R-:W-:Y:S01]  /*01d0*/  SHF.R.S32.HI R15, RZ, 0x1f, R12 ;  /* 0x0000001fff0f7819 */ /* 0x000fe2000001140c */
[----:B----4-:R-:W-:Y:S01]  /*01e0*/  USHF.R.S32.HI UR18, URZ, 0x1f, UR12 ;  /* 0x0000001f3f127899 */ /* 0x010fe2000801140c */
[-C--:B------:R-:W-:Y:S01]  /*01f0*/  LEA.HI R3, R12, R0.reuse, RZ, 0x1 ;  /* 0x000000000c037211 */ /* 0x080fe200078f08ff */
[----:B------:R-:W-:Y:S01]  /*0200*/  UIMAD.WIDE UR24, UR12, 0x80, URZ ;  /* 0x000000800c1878a5 */ /* 0x000fe2000f8e023f */
[----:B------:R-:W-:-:S02]  /*0210*/  LEA.HI R15, R15, R0, RZ, 0x3 ;  /* 0x000000000f0f7211 */ /* 0x000fc400078f18ff */
[----:B------:R-:W-:Y:S01]  /*0220*/  LOP3.LUT R3, R3, 0x7fffffe, RZ, 0xc0, !PT ;  /* 0x07fffffe03037812 */ /* 0x000fe200078ec0ff */
[----:B-----5:R-:W-:Y:S01]  /*0230*/  USHF.R.S32.HI UR17, URZ, 0x1f, UR13 ;  /* 0x0000001f3f117899 */ /* 0x020fe2000801140d */
[----:B------:R-:W-:Y:S02]  /*0240*/  LOP3.LUT R15, R15, 0xfffffff8, RZ, 0xc0, !PT ;  /* 0xfffffff80f0f7812 */ /* 0x000fe400078ec0ff */
[----:B------:R-:W-:Y:S01]  /*0250*/  LOP3.LUT R12, R12, 0xfffffffc, RZ, 0xc0, !PT ;  /* 0xfffffffc0c0c7812 */ /* 0x000fe200078ec0ff */
[----:B------:R-:W-:Y:S01]  /*0260*/  IMAD.IADD R3, R0, 0x1, -R3 ;  /* 0x0000000100037824 */ /* 0x000fe200078e0a03 */
[-C--:B------:R-:W-:Y:S01]  /*0270*/  LEA.HI R2, R8, R9.reuse, RZ, 0x5 ;  /* 0x0000000908027211 */ /* 0x080fe200078f28ff */
[----:B------:R-:W-:Y:S01]  /*0280*/  IMAD.IADD R15, R0, 0x1, -R15 ;  /* 0x00000001000f7824 */ /* 0x000fe200078e0a0f */
[----:B------:R-:W-:Y:S01]  /*0290*/  SHF.R.S32.HI R0, RZ, 0x3, R14 ;  /* 0x00000003ff007819 */ /* 0x000fe2000001140e */
[C---:B------:R-:W-:Y:S01]  /*02a0*/  IMAD.IADD R12, R9.reuse, 0x1, -R12 ;  /* 0x00000001090c7824 */ /* 0x040fe200078e0a0c */
[----:B------:R-:W-:Y:S01]  /*02b0*/  LOP3.LUT R7, R2, 0xffffffe0, RZ, 0xc0, !PT ;  /* 0xffffffe002077812 */ /* 0x000fe200078ec0ff */
[----:B-1----:R-:W-:Y:S01]  /*02c0*/  USHF.R.S32.HI UR16, URZ, 0x1f, UR11 ;  /* 0x0000001f3f107899 */ /* 0x002fe2000801140b */
[--C-:B------:R-:W-:Y:S01]  /*02d0*/  SHF.R.S32.HI R162, RZ, 0x5, R2.reuse ;  /* 0x00000005ffa27819 */ /* 0x100fe20000011402 */
[----:B------:R-:W-:Y:S01]  /*02e0*/  IMAD.SHL.U32 R0, R0, 0x40, RZ ;  /* 0x0000004000007824 */ /* 0x000fe200078e00ff */
[----:B------:R-:W-:Y:S01]  /*02f0*/  LEA.HI R16, R8, R9, RZ, 0x4 ;  /* 0x0000000908107211 */ /* 0x000fe200078f20ff */
[C---:B------:R-:W-:Y:S01]  /*0300*/  IMAD.SHL.U32 R4, R12.reuse, 0x8, RZ ;  /* 0x000000080c047824 */ /* 0x040fe200078e00ff */
[----:B------:R-:W-:Y:S01]  /*0310*/  SHF.R.S32.HI R2, RZ, 0x1f, R2 ;  /* 0x0000001fff027819 */ /* 0x000fe20000011402 */
[----:B------:R-:W-:Y:S01]  /*0320*/  IMAD.IADD R7, R9, 0x1, -R7 ;  /* 0x0000000109077824 */ /* 0x000fe200078e0a07 */
[----:B------:R-:W-:Y:S01]  /*0330*/  SHF.R.S32.HI R5, RZ, 0x4, R16 ;  /* 0x00000004ff057819 */ /* 0x000fe20000011410 */
[----:B------:R-:W-:Y:S01]  /*0340*/  IMAD.SHL.U32 R12, R12, 0x2, RZ ;  /* 0x000000020c0c7824 */ /* 0x000fe200078e00ff */
[----:B------:R-:W-:Y:S01]  /*0350*/  LOP3.LUT R0, R0, 0xc0, RZ, 0xc0, !PT ;  /* 0x000000c000007812 */ /* 0x000fe200078ec0ff */
[----:B--2---:R-:W-:Y:S01]  /*0360*/  USHF.R.S32.HI UR15, URZ, 0x1f, UR10 ;  /* 0x0000001f3f0f7899 */ /* 0x004fe2000801140a */
[----:B------:R-:W-:-:S02]  /*0370*/  LEA.HI R2, R2, R162, RZ, 0x2 ;  /* 0x000000a202027211 */ /* 0x000fc400078f10ff */
[----:B------:R-:W-:Y:S02]  /*0380*/  LEA.HI R6, R16, R5, RZ, 0x1 ;  /* 0x0000000510067211 */ /* 0x000fe400078f08ff */
[----:B------:R-:W-:Y:S02]  /*0390*/  LOP3.LUT R4, R0, 0x18, R4, 0xf8, !PT ;  /* 0x0000001800047812 */ /* 0x000fe400078ef804 */
[----:B------:R-:W-:Y:S02]  /*03a0*/  LOP3.LUT R2, R2, 0xfffffffc, RZ, 0xc0, !PT ;  /* 0xfffffffc02027812 */ /* 0x000fe400078ec0ff */
[----:B------:R-:W-:Y:S02]  /*03b0*/  SHF.R.U32.HI R0, RZ, 0x3, R0 ;  /* 0x00000003ff007819 */ /* 0x000fe40000011600 */
[----:B------:R-:W-:Y:S01]  /*03c0*/  LOP3.LUT R16, R16, 0xfffffff0, RZ, 0xc0, !PT ;  /* 0xfffffff010107812 */ /* 0x000fe200078ec0ff */
[----:B------:R-:W-:Y:S01]  /*03d0*/  IMAD.IADD R2, R162, 0x1, -R2 ;  /* 0x00000001a2027824 */ /* 0x000fe200078e0a02 */
[----:B------:R-:W-:Y:S01]  /*03e0*/  LOP3.LUT R0, R4, R0, RZ, 0x3c, !PT ;  /* 0x0000000004007212 */ /* 0x000fe200078e3cff */
[----:B------:R-:W-:Y:S01]  /*03f0*/  IMAD R162, R162, 0x8, R3 ;  /* 0x00000008a2a27824 */ /* 0x000fe200078e0203 */
[----:B------:R-:W-:Y:S01]  /*0400*/  LOP3.LUT R11, R14, 0xfffffff8, RZ, 0xc0, !PT ;  /* 0xfffffff80e0b7812 */ /* 0x000fe200078ec0ff */
[C---:B------:R-:W-:Y:S01]  /*0410*/  IMAD.IADD R16, R9.reuse, 0x1, -R16 ;  /* 0x0000000109107824 */ /* 0x040fe200078e0a10 */
[----:B------:R-:W-:Y:S01]  /*0420*/  LOP3.LUT R6, R6, 0xfffffffe, RZ, 0xc0, !PT ;  /* 0xfffffffe06067812 */ /* 0x000fe200078ec0ff */
[----:B------:R-:W-:Y:S01]  /*0430*/  IMAD.U32 R162, R162, 0x20, R0 ;  /* 0x00000020a2a27824 */ /* 0x000fe200078e0000 */
[----:B------:R-:W-:Y:S01]  /*0440*/  SHF.R.S32.HI R161, RZ, 0x1f, R7 ;  /* 0x0000001fffa17819 */ /* 0x000fe20000011407 */
[----:B------:R-:W-:Y:S01]  /*0450*/  IMAD.IADD R11, R9, 0x1, -R11 ;  /* 0x00000001090b7824 */ /* 0x000fe200078e0a0b */
[----:B------:R-:W-:Y:S01]  /*0460*/  LEA.HI R0, R16, R16, RZ, 0x1 ;  /* 0x0000001010007211 */ /* 0x000fe200078f08ff */
[----:B------:R-:W-:Y:S01]  /*0470*/  IMAD.IADD R6, R5, 0x1, -R6 ;  /* 0x0000000105067824 */ /* 0x000fe200078e0a06 */
[----:B------:R-:W-:-:S02]  /*0480*/  LEA.HI R161, R161, R7, RZ, 0x2 ;  /* 0x00000007a1a17211 */ /* 0x000fc400078f10ff */
[--C-:B------:R-:W-:Y:S01]  /*0490*/  SHF.R.S32.HI R7, RZ, 0x1, R0.reuse ;  /* 0x00000001ff077819 */ /* 0x100fe20000011400 */
[C---:B------:R-:W-:Y:S01]  /*04a0*/  IMAD.SHL.U32 R159, R6.reuse, 0x8, RZ ;  /* 0x00000008069f7824 */ /* 0x040fe200078e00ff */
[----:B------:R-:W-:Y:S01]  /*04b0*/  SHF.R.S32.HI R5, RZ, 0x1f, R0 ;  /* 0x0000001fff057819 */ /* 0x000fe20000011400 */
[----:B------:R-:W-:Y:S01]  /*04c0*/  IMAD.SHL.U32 R158, R6, 0x10, RZ ;  /* 0x00000010069e7824 */ /* 0x000fe200078e00ff */
[----:B------:R-:W-:Y:S02]  /*04d0*/  LEA.HI R13, R11, R11, RZ, 0x1 ;  /* 0x0000000b0b0d7211 */ /* 0x000fe400078f08ff */
[----:B------:R-:W-:Y:S01]  /*04e0*/  LEA.HI R8, R8, R9, RZ, 0x7 ;  /* 0x0000000908087211 */ /* 0x000fe200078f38ff */
[----:B------:R-:W-:Y:S01]  /*04f0*/  IMAD.SHL.U32 R9, R9, 0x2, RZ ;  /* 0x0000000209097824 */ /* 0x000fe200078e00ff */
[----:B------:R-:W-:Y:S02]  /*0500*/  LEA.HI R5, R5, R7, RZ, 0x2 ;  /* 0x0000000705057211 */ /* 0x000fe400078f10ff */
[----:B------:R-:W-:-:S02]  /*0510*/  LOP3.LUT R3, R13, 0x3fffffe, RZ, 0xc0, !PT ;  /* 0x03fffffe0d037812 */ /* 0x000fc400078ec0ff */
[----:B------:R-:W-:Y:S02]  /*0520*/  SHF.R.S32.HI R8, RZ, 0x7, R8 ;  /* 0x00000007ff087819 */ /* 0x000fe40000011408 */
[----:B------:R-:W-:Y:S01]  /*0530*/  SHF.R.S32.HI R4, RZ, 0x1f, R16 ;  /* 0x0000001fff047819 */ /* 0x000fe20000011410 */
[----:B------:R-:W-:Y:S01]  /*0540*/  IMAD.IADD R3, R11, 0x1, -R3 ;  /* 0x000000010b037824 */ /* 0x000fe200078e0a03 */
[----:B------:R-:W-:Y:S01]  /*0550*/  LOP3.LUT R5, R5, 0xfffffffc, RZ, 0xc0, !PT ;  /* 0xfffffffc05057812 */ /* 0x000fe200078ec0ff */
[----:B------:R-:W-:Y:S01]  /*0560*/  IMAD R150, R8, 0x8, R6 ;  /* 0x0000000808967824 */ /* 0x000fe200078e0206 */
[----:B------:R-:W-:Y:S01]  /*0570*/  LEA.HI R4, R4, R16, RZ, 0x3 ;  /* 0x0000001004047211 */ /* 0x000fe200078f18ff */
[----:B------:R-:W-:Y:S01]  /*0580*/  IMAD.SHL.U32 R11, R11, 0x40, RZ ;  /* 0x000000400b0b7824 */ /* 0x000fe200078e00ff */
[----:B------:R-:W-:Y:S01]  /*0590*/  LOP3.LUT R10, R15, 0x1, RZ, 0xc0, !PT ;  /* 0x000000010f0a7812 */ /* 0x000fe200078ec0ff */
[----:B------:R-:W-:Y:S01]  /*05a0*/  IMAD.IADD R5, R7, 0x1, -R5 ;  /* 0x0000000107057824 */ /* 0x000fe200078e0a05 */
[----:B------:R-:W-:Y:S01]  /*05b0*/  LEA.HI R7, R15, R15, RZ, 0x1 ;  /* 0x0000000f0f077211 */ /* 0x000fe200078f08ff */
[----:B------:R-:W-:Y:S01]  /*05c0*/  IMAD R150, R150, 0x8, R3 ;  /* 0x0000000896967824 */ /* 0x000fe200078e0203 */
[----:B------:R-:W-:Y:S01]  /*05d0*/  LOP3.LUT R3, R4, 0xfffffff8, RZ, 0xc0, !PT ;  /* 0xfffffff804037812 */ /* 0x000fe200078ec0ff */
[--C-:B------:R-:W-:Y:S01]  /*05e0*/  IMAD R164, R8, 0x2000, R12.reuse ;  /* 0x0000200008a47824 */ /* 0x100fe200078e020c */
[----:B------:R-:W-:Y:S01]  /*05f0*/  LOP3.LUT R9, R9, 0x6, RZ, 0xc0, !PT ;  /* 0x0000000609097812 */ /* 0x000fe200078ec0ff */
[----:B------:R-:W-:Y:S01]  /*0600*/  IMAD R12, R2, 0x200, R12 ;  /* 0x00000200020c7824 */ /* 0x000fe200078e020c */
[----:B------:R-:W-:Y:S01]  /*0610*/  ISETP.NE.U32.AND P6, PT, R10, 0x1, PT ;  /* 0x000000010a00780c */ /* 0x000fe20003fc5070 */
[----:B------:R-:W-:Y:S01]  /*0620*/  IMAD.SHL.U32 R10, R2, 0x10, RZ ;  /* 0x00000010020a7824 */ /* 0x000fe200078e00ff */
[----:B------:R-:W-:Y:S01]  /*0630*/  LOP3.LUT R172, R7, 0x3fffffe, RZ, 0xc0, !PT ;  /* 0x03fffffe07ac7812 */ /* 0x000fe200078ec0ff */
[----:B------:R-:W-:Y:S01]  /*0640*/  IMAD.IADD R3, R16, 0x1, -R3 ;  /* 0x0000000110037824 */ /* 0x000fe200078e0a03 */
[----:B------:R-:W-:Y:S01]  /*0650*/  SHF.R.S32.HI R7, RZ, 0x1, R7 ;  /* 0x00000001ff077819 */ /* 0x000fe20000011407 */
[C---:B------:R-:W-:Y:S01]  /*0660*/  IMAD R160, R8.reuse, 0x40, R9 ;  /* 0x0000004008a07824 */ /* 0x040fe200078e0209 */
[----:B------:R-:W-:Y:S01]  /*0670*/  LOP3.LUT R11, R11, 0x1c0, RZ, 0xc0, !PT ;  /* 0x000001c00b0b7812 */ /* 0x000fe200078ec0ff */
[----:B------:R-:W-:Y:S01]  /*0680*/  IMAD.SHL.U32 R9, R8, 0x8, RZ ;  /* 0x0000000808097824 */ /* 0x000fe200078e00ff */
[----:B------:R-:W-:Y:S01]  /*0690*/  SHF.R.S32.HI R13, RZ, 0x1, R13 ;  /* 0x00000001ff0d7819 */ /* 0x000fe2000001140d */
[----:B------:R-:W-:Y:S01]  /*06a0*/  IMAD.SHL.U32 R8, R7, 0x40, RZ ;  /* 0x0000004007087824 */ /* 0x000fe200078e00ff */
[----:B------:R-:W-:Y:S01]  /*06b0*/  LEA.HI.SX32 R161, R161, R10, 0x1e ;  /* 0x0000000aa1a17211 */ /* 0x000fe200078ff2ff */
[----:B------:R-:W-:Y:S01]  /*06c0*/  IMAD.IADD R172, R15, 0x1, -R172 ;  /* 0x000000010fac7824 */ /* 0x000fe200078e0aac */
[----:B------:R-:W-:Y:S01]  /*06d0*/  LOP3.LUT P3, RZ, R7, 0x2, RZ, 0xc0, !PT ;  /* 0x0000000207ff7812 */ /* 0x000fe2000786c0ff */
[----:B------:R-:W-:Y:S01]  /*06e0*/  IMAD.SHL.U32 R7, R3, 0x40, RZ ;  /* 0x0000004003077824 */ /* 0x000fe200078e00ff */
[----:B------:R-:W-:Y:S01]  /*06f0*/  LOP3.LUT R10, R11, 0x30, R10, 0xf8, !PT ;  /* 0x000000300b0a7812 */ /* 0x000fe200078ef80a */
[----:B------:R-:W-:Y:S01]  /*0700*/  IMAD R172, R172, 0x20, R12 ;  /* 0x00000020acac7824 */ /* 0x000fe200078e020c */
[----:B------:R-:W-:-:S02]  /*0710*/  LOP3.LUT P5, RZ, R15, 0x2, RZ, 0xc0, !PT ;  /* 0x000000020fff7812 */ /* 0x000fc400078ac0ff */
[C---:B------:R-:W-:Y:S01]  /*0720*/  LOP3.LUT P4, RZ, R15.reuse, 0x4, RZ, 0xc0, !PT ;  /* 0x000000040fff7812 */ /* 0x040fe2000788c0ff */
[----:B------:R-:W-:Y:S01]  /*0730*/  IMAD.SHL.U32 R15, R15, 0x40, RZ ;  /* 0x000000400f0f7824 */ /* 0x000fe200078e00ff */
[C---:B------:R-:W-:Y:S01]  /*0740*/  LOP3.LUT P0, RZ, R13.reuse, 0x2, RZ, 0xc0, !PT ;  /* 0x000000020dff7812 */ /* 0x040fe2000780c0ff */
[----:B------:R-:W-:Y:S01]  /*0750*/  IMAD.SHL.U32 R13, R13, 0x40, RZ ;  /* 0x000000400d0d7824 */ /* 0x000fe200078e00ff */
[----:B------:R-:W-:Y:S02]  /*0760*/  LOP3.LUT R0, R0, 0x7fffffe, RZ, 0xc0, !PT ;  /* 0x07fffffe00007812 */ /* 0x000fe400078ec0ff */
[----:B------:R-:W-:Y:S02]  /*0770*/  LOP3.LUT R10, R10, 0x8, R14, 0xf8, !PT ;  /* 0x000000080a0a7812 */ /* 0x000fe400078ef80e */
[----:B------:R-:W-:Y:S01]  /*0780*/  SHF.R.U32.HI R11, RZ, 0x3, R11 ;  /* 0x00000003ff0b7819 */ /* 0x000fe2000001160b */
[----:B------:R-:W-:Y:S01]  /*0790*/  IMAD.IADD R0, R16, 0x1, -R0 ;  /* 0x0000000110007824 */ /* 0x000fe200078e0a00 */
[----:B------:R-:W-:Y:S01]  /*07a0*/  LOP3.LUT R7, R7, 0x1c0, RZ, 0xc0, !PT ;  /* 0x000001c007077812 */ /* 0x000fe200078ec0ff */
[----:B------:R-:W-:Y:S01]  /*07b0*/  IMAD.SHL.U32 R16, R2, 0x400, RZ ;  /* 0x0000040002107824 */ /* 0x000fe200078e00ff */
[----:B------:R-:W-:-:S02]  /*07c0*/  LOP3.LUT R15, R15, 0x1c0, RZ, 0xc0, !PT ;  /* 0x000001c00f0f7812 */ /* 0x000fc400078ec0ff */
[----:B------:R-:W-:Y:S02]  /*07d0*/  SHF.R.S32.HI R4, RZ, 0x3, R4 ;  /* 0x00000003ff047819 */ /* 0x000fe40000011404 */
[----:B------:R-:W-:Y:S02]  /*07e0*/  LOP3.LUT R10, R10, R11, RZ, 0x3c, !PT ;  /* 0x0000000b0a0a7212 */ /* 0x000fe400078e3cff */
[----:B------:R-:W-:Y:S01]  /*07f0*/  LOP3.LUT R8, R8, 0xc0, RZ, 0xc0, !PT ;  /* 0x000000c008087812 */ /* 0x000fe200078ec0ff */
[----:B------:R-:W-:Y:S01]  /*0800*/  IMAD R0, R4, 0x8, R0 ;  /* 0x0000000804007824 */ /* 0x000fe200078e0200 */
[----:B------:R-:W-:Y:S01]  /*0810*/  LOP3.LUT R13, R13, 0xc0, RZ, 0xc0, !PT ;  /* 0x000000c00d0d7812 */ /* 0x000fe200078ec0ff */
[----:B------:R-:W-:Y:S01]  /*0820*/  IMAD R156, R6, 0x200, R10 ;  /* 0x00000200069c7824 */ /* 0x000fe200078e020a */
[----:B------:R-:W-:Y:S01]  /*0830*/  LOP3.LUT R159, R159, 0x8, RZ, 0xc0, !PT ;  /* 0x000000089f9f7812 */ /* 0x000fe200078ec0ff */
[----:B------:R-:W-:Y:S01]  /*0840*/  IMAD R4, R4, 0x200, R16 ;  /* 0x0000020004047824 */ /* 0x000fe200078e0210 */
[----:B------:R-:W-:Y:S01]  /*0850*/  SHF.R.U32.HI R155, RZ, 0x3, R7 ;  /* 0x00000003ff9b7819 */ /* 0x000fe20000011607 */
[----:B------:R-:W-:Y:S01]  /*0860*/  IMAD.SHL.U32 R6, R5, 0x40, RZ ;  /* 0x0000004005067824 */ /* 0x000fe200078e00ff */
[----:B------:R-:W-:Y:S01]  /*0870*/  LEA.HI R15, R15, R15, RZ, 0x1d ;  /* 0x0000000f0f0f7211 */ /* 0x000fe200078fe8ff */
[----:B------:R-:W-:Y:S01]  /*0880*/  IMAD.SHL.U32 R0, R0, 0x20, RZ ;  /* 0x0000002000007824 */ /* 0x000fe200078e00ff */
[----:B------:R-:W-:-:S02]  /*0890*/  R2P PR, R3, 0x6 ;  /* 0x0000000603007804 */ /* 0x000fc40000000000 */
[----:B------:R-:W-:Y:S01]  /*08a0*/  LOP3.LUT R9, R9, 0x8, RZ, 0xc0, !PT ;  /* 0x0000000809097812 */ /* 0x000fe200078ec0ff */
[----:B------:R-:W-:Y:S01]  /*08b0*/  IMAD R2, R2, 0x200, R0 ;  /* 0x0000020002027824 */ /* 0x000fe200078e0200 */
[----:B------:R-:W-:Y:S02]  /*08c0*/  SHF.R.U32.HI R3, RZ, 0x3, R8 ;  /* 0x00000003ff037819 */ /* 0x000fe40000011608 */
[----:B------:R-:W-:Y:S02]  /*08d0*/  LOP3.LUT R14, R13, 0x8, R14, 0xf8, !PT ;  /* 0x000000080d0e7812 */ /* 0x000fe400078ef80e */
[----:B------:R-:W-:Y:S02]  /*08e0*/  LOP3.LUT R155, R155, R7, R159, 0x1e, !PT ;  /* 0x000000079b9b7212 */ /* 0x000fe400078e1e9f */
[----:B------:R-:W-:Y:S02]  /*08f0*/  SHF.R.U32.HI R13, RZ, 0x3, R13 ;  /* 0x00000003ff0d7819 */ /* 0x000fe4000001160d */
[----:B------:R-:W-:Y:S01]  /*0900*/  IADD3 R164, R15, R164, R16 ;  /* 0x000000a40fa47210 */ /* 0x000fe20007ffe010 */
[----:B------:R-:W-:Y:S01]  /*0910*/  IMAD.IADD R155, R4, 0x1, R155 ;  /* 0x00000001049b7824 */ /* 0x000fe200078e029b */
[----:B------:R-:W-:-:S02]  /*0920*/  LOP3.LUT R3, R3, R8, R9, 0x1e, !PT ;  /* 0x0000000803037212 */ /* 0x000fc400078e1e09 */
[----:B------:R-:W-:Y:S02]  /*0930*/  LOP3.LUT R13, R14, R13, RZ, 0x3c, !PT ;  /* 0x0000000d0e0d7212 */ /* 0x000fe400078e3cff */
[----:B------:R-:W-:Y:S01]  /*0940*/  LOP3.LUT R6, R6, 0xc0, RZ, 0xc0, !PT ;  /* 0x000000c006067812 */ /* 0x000fe200078ec0ff */
[----:B------:R-:W-:Y:S01]  /*0950*/  IMAD.IADD R172, R3, 0x1, R172 ;  /* 0x0000000103ac7824 */ /* 0x000fe200078e02ac */
[----:B------:R-:W-:Y:S01]  /*0960*/  LEA R164, R164, UR5, 0x1 ;  /* 0x00000005a4a47c11 */ /* 0x000fe2000f8e08ff */
[----:B------:R-:W-:Y:S01]  /*0970*/  IMAD.MOV.U32 R3, RZ, RZ, 0x40 ;  /* 0x00000040ff037424 */ /* 0x000fe200078e00ff */
[----:B------:R-:W-:Y:S01]  /*0980*/  SEL R149, R157, 0xffffffe0, !P0 ;  /* 0xffffffe09d957807 */ /* 0x000fe20004000000 */
[----:B------:R-:W-:Y:S01]  /*0990*/  IMAD.U32 R150, R150, 0x20, R13 ;  /* 0x0000002096967824 */ /* 0x000fe200078e000d */
[----:B------:R-:W-:Y:S01]  /*09a0*/  LOP3.LUT P0, RZ, R5, 0x2, RZ, 0xc0, !PT ;  /* 0x0000000205ff7812 */ /* 0x000fe2000780c0ff */
[C---:B------:R-:W-:Y:S01]  /*09b0*/  VIADD R165, R164.reuse, 0x40 ;  /* 0x00000040a4a57836 */ /* 0x040fe20000000000 */
[----:B------:R-:W-:Y:S01]  /*09c0*/  LOP3.LUT R158, R9, 0x10, R158, 0xf8, !PT ;  /* 0x00000010099e7812 */ /* 0x000fe200078ef89e */
[----:B------:R-:W-:Y:S01]  /*09d0*/  @P4 VIADD R165, R164, 0xffffffc0 ;  /* 0xffffffc0a4a54836 */ /* 0x000fe20000000000 */
[----:B------:R-:W-:-:S02]  /*09e0*/  SHF.R.U32.HI R5, RZ, 0x3, R6 ;  /* 0x00000003ff057819 */ /* 0x000fc40000011606 */
[----:B------:R-:W-:Y:S02]  /*09f0*/  SEL R170, R170, 0x10, !P6 ;  /* 0x00000010aaaa7807 */ /* 0x000fe40007000000 */
[----:B------:R-:W-:Y:S02]  /*0a00*/  LEA R155, R155, UR4, 0x1 ;  /* 0x000000049b9b7c11 */ /* 0x000fe4000f8e08ff */
[C---:B------:R-:W-:Y:S01]  /*0a10*/  LOP3.LUT R159, R5.reuse, R6, R159, 0x1e, !PT ;  /* 0x00000006059f7212 */ /* 0x040fe200078e1e9f */
[----:B------:R-:W-:Y:S01]  /*0a20*/  IMAD.IADD R167, R164, 0x1, R170 ;  /* 0x00000001a4a77824 */ /* 0x000fe200078e02aa */
[----:B------:R-:W-:Y:S01]  /*0a30*/  LOP3.LUT R158, R5, R158, R6, 0x1e, !PT ;  /* 0x0000009e059e7212 */ /* 0x000fe200078e1e06 */
[----:B------:R-:W-:Y:S01]  /*0a40*/  VIADD R154, R155, 0x20 ;  /* 0x000000209b9a7836 */ /* 0x000fe20000000000 */
[----:B------:R-:W-:Y:S01]  /*0a50*/  SEL R168, R157, 0xffffffe0, !P5 ;  /* 0xffffffe09da87807 */ /* 0x000fe20006800000 */
[----:B------:R-:W-:Y:S01]  /*0a60*/  IMAD.IADD R170, R170, 0x1, R165 ;  /* 0x00000001aaaa7824 */ /* 0x000fe200078e02a5 */
[----:B------:R-:W-:Y:S01]  /*0a70*/  SEL R3, R3, 0xffffffc0, !P2 ;  /* 0xffffffc003037807 */ /* 0x000fe20005000000 */
[----:B------:R-:W-:Y:S01]  /*0a80*/  @P1 VIADD R154, R155, 0xffffffe0 ;  /* 0xffffffe09b9a1836 */ /* 0x000fe20000000000 */
[----:B------:R-:W-:Y:S01]  /*0a90*/  LEA R172, R172, UR6, 0x1 ;  /* 0x00000006acac7c11 */ /* 0x000fe2000f8e08ff */
[----:B------:R-:W-:Y:S01]  /*0aa0*/  IMAD.IADD R159, R2, 0x1, R159 ;  /* 0x00000001029f7824 */ /* 0x000fe200078e029f */
[----:B------:R-:W-:Y:S01]  /*0ab0*/  LEA R150, R150, UR5, 0x1 ;  /* 0x0000000596967c11 */ /* 0x000fe2000f8e08ff */
[----:B------:R-:W-:Y:S01]  /*0ac0*/  IMAD.IADD R158, R0, 0x1, R158 ;  /* 0x00000001009e7824 */ /* 0x000fe200078e029e */
[----:B---3--:R-:W-:Y:S01]  /*0ad0*/  IADD3 R163, R161, 0x1, -R163 ;  /* 0x00000001a1a37810 */ /* 0x008fe20007ffe8a3 */
[--C-:B------:R-:W-:Y:S01]  /*0ae0*/  IMAD.IADD R166, R164, 0x1, R168.reuse ;  /* 0x00000001a4a67824 */ /* 0x100fe200078e02a8 */
[----:B------:R-:W-:Y:S01]  /*0af0*/  SEL R157, R157, 0xffffffe0, !P0 ;  /* 0xffffffe09d9d7807 */ /* 0x000fe20004000000 */
[----:B------:R-:W-:Y:S01]  /*0b00*/  IMAD.IADD R173, R167, 0x1, R168 ;  /* 0x00000001a7ad7824 */ /* 0x000fe200078e02a8 */
[----:B------:R-:W-:Y:S01]  /*0b10*/  LEA R156, R156, UR5, 0x1 ;  /* 0x000000059c9c7c11 */ /* 0x000fe2000f8e08ff */
[----:B------:R-:W-:-:S02]  /*0b20*/  IMAD.IADD R169, R168, 0x1, R165 ;  /* 0x00000001a8a97824 */ /* 0x000fc400078e02a5 */
[----:B------:R-:W-:Y:S02]  /*0b30*/  VIADD R171, R172, 0x20 ;  /* 0x00000020acab7836 */ /* 0x000fe40000000000 */
[----:B------:R-:W-:Y:S02]  /*0b40*/  IMAD.IADD R153, R155, 0x1, R3 ;  /* 0x000000019b997824 */ /* 0x000fe400078e0203 */
[----:B------:R-:W-:Y:S02]  /*0b50*/  IMAD.IADD R149, R149, 0x1, R150 ;  /* 0x0000000195957824 */ /* 0x000fe400078e0296 */
[----:B------:R-:W-:Y:S02]  /*0b60*/  IMAD.IADD R168, R168, 0x1, R170 ;  /* 0x00000001a8a87824 */ /* 0x000fe400078e02aa */
[----:B------:R-:W-:Y:S02]  /*0b70*/  @P3 VIADD R171, R172, 0xffffffe0 ;  /* 0xffffffe0acab3836 */ /* 0x000fe40000000000 */
[----:B------:R-:W-:-:S02]  /*0b80*/  IMAD.IADD R3, R3, 0x1, R154 ;  /* 0x0000000103037824 */ /* 0x000fc400078e029a */
[C---:B------:R-:W-:Y:S02]  /*0b90*/  VIADD R148, R154.reuse, 0x2000 ;  /* 0x000020009a947836 */ /* 0x040fe40000000000 */
[C---:B------:R-:W-:Y:S02]  /*0ba0*/  VIADD R2, R154.reuse, 0x4000 ;  /* 0x000040009a027836 */ /* 0x040fe40000000000 */
[----:B------:R-:W-:-:S07]  /*0bb0*/  VIADD R0, R154, 0x6000 ;  /* 0x000060009a007836 */ /* 0x000fce0000000000 */
.L_x_54:
[----:B------:R-:W-:Y:S02]  /*0bc0*/  ULDC.64 UR6, c[0x0][0x308] ;  /* 0x0000c20000067ab9 */ /* 0x000fe40000000a00 */
[----:B------:R-:W-:-:S04]  /*0bd0*/  UISETP.NE.U32.AND UP1, UPT, UR6, URZ, UPT ;  /* 0x0000003f0600728c */ /* 0x000fc8000bf25070 */
[----:B------:R-:W-:-:S03]  /*0be0*/  UISETP.NE.AND.EX UP1, UPT, UR7, URZ, UPT, UP1 ;  /* 0x0000003f0700728c */ /* 0x000fc6000bf25310 */
[----:B------:R-:W-:Y:S02]  /*0bf0*/  ULDC.64 UR6, c[0x0][0x300] ;  /* 0x0000c00000067ab9 */ /* 0x000fe40000000a00 */
[----:B------:R-:W-:Y:S02]  /*0c00*/  ISETP.NE.U32.AND P1, PT, RZ, UR6, PT ;  /* 0x00000006ff007c0c */ /* 0x000fe4000bf25070 */
[----:B------:R-:W-:Y:S02]  /*0c10*/  PLOP3.LUT P0, PT, PT, PT, UP1, 0x80, 0x0 ;  /* 0x000000000000781c */ /* 0x000fe40003f0f018 */
[----:B------:R-:W-:Y:S02]  /*0c20*/  ISETP.NE.AND.EX P1, PT, RZ, UR7, PT, P1 ;  /* 0x00000007ff007c0c */ /* 0x000fe4000bf25310 */
[----:B------:R-:W-:-:S09]  /*0c30*/  @UP1 ULDC.64 UR6, c[0x0][0x308] ;  /* 0x0000c20000061ab9 */ /* 0x000fd20000000a00 */
[----:B-1----:R-:W1:Y:S02]  /*0c40*/  @P0 S2R R4, SR_CTAID.Y ;  /* 0x0000000000040919 */ /* 0x002e640000002600 */
[----:B------:R-:W2:Y:S01]  /*0c50*/  @P1 LDC.64 R6, c[0x0][0x300] ;  /* 0x0000c000ff061b82 */ /* 0x000ea20000000a00 */
[----:B------:R-:W2:Y:S01]  /*0c60*/  @P1 S2R R5, SR_CTAID.Y ;  /* 0x0000000000051919 */ /* 0x000ea20000002600 */
[----:B-1----:R-:W-:Y:S01]  /*0c70*/  @P0 R2UR UR4, R4 ;  /* 0x00000000040402ca */ /* 0x002fe200000e0000 */
[----:B--2---:R-:W-:-:S06]  /*0c80*/  @P1 IMAD.WIDE R4, R5, 0x4, R6 ;  /* 0x0000000405041825 */ /* 0x004fcc00078e0206 */
[----:B------:R-:W2:Y:S06]  /*0c90*/  @P1 LDG.E R5, desc[UR36][R4.64] ;  /* 0x0000002404051981 */ /* 0x000eac000c1e1900 */
[----:B------:R-:W-:-:S06]  /*0ca0*/  @UP1 UIMAD.WIDE UR6, UR4, 0x4, UR6 ;  /* 0x00000004040618a5 */ /* 0x000fcc000f8e0206 */
[----:B------:R-:W-:Y:S02]  /*0cb0*/  IMAD.U32 R6, RZ, RZ, UR6 ;  /* 0x00000006ff067e24 */ /* 0x000fe4000f8e00ff */
[----:B------:R-:W-:Y:S01]  /*0cc0*/  IMAD.U32 R7, RZ, RZ, UR7 ;  /* 0x00000007ff077e24 */ /* 0x000fe2000f8e00ff */
[----:B------:R-:W-:Y:S01]  /*0cd0*/  UMOV UR20, URZ ;  /* 0x0000003f00147c82 */ /* 0x000fe20008000000 */
[----:B------:R-:W-:-:S03]  /*0ce0*/  @!UP1 ULDC.64 UR6, c[0x0][0x318] ;  /* 0x0000c60000069ab9 */ /* 0x000fc60000000a00 */
[----:B------:R-:W3:Y:S01]  /*0cf0*/  @P0 LDG.E R4, desc[UR36][R6.64] ;  /* 0x0000002406040981 */ /* 0x000ee2000c1e1900 */
[----:B------:R-:W-:-:S04]  /*0d00*/  @!UP1 UISETP.NE.U32.AND UP0, UPT, UR6, URZ, UPT ;  /* 0x0000003f0600928c */ /* 0x000fc8000bf05070 */
[----:B------:R-:W-:-:S03]  /*0d10*/  @!UP1 UISETP.NE.AND.EX UP0, UPT, UR7, URZ, UPT, UP0 ;  /* 0x0000003f0700928c */ /* 0x000fc6000bf05300 */
[----:B------:R-:W-:Y:S02]  /*0d20*/  @!UP1 ULDC.64 UR6, c[0x0][0x2c8] ;  /* 0x0000b20000069ab9 */ /* 0x000fe40000000a00 */
[----:B------:R-:W-:Y:S02]  /*0d30*/  @!UP1 USEL UR7, UR7, URZ, UP0 ;  /* 0x0000003f07079287 */ /* 0x000fe40008000000 */
[----:B------:R-:W-:Y:S01]  /*0d40*/  USHF.L.U32 UR26, UR14, 0x7, URZ ;  /* 0x000000070e1a7899 */ /* 0x000fe2000800063f */
[----:B--2---:R-:W-:Y:S02]  /*0d50*/  @P1 R2UR UR20, R5 ;  /* 0x00000000051412ca */ /* 0x004fe400000e0000 */
[----:B---3--:R-:W-:-:S13]  /*0d60*/  @P0 R2UR UR27, R4 ;  /* 0x00000000041b02ca */ /* 0x008fda00000e0000 */
[----:B------:R-:W-:Y:S02]  /*0d70*/  @UP1 UIADD3 UR27, UR27, -UR20, URZ ;  /* 0x800000141b1b1290 */ /* 0x000fe4000fffe03f */
[----:B------:R-:W-:-:S04]  /*0d80*/  @!UP1 UIADD3 UR27, UR7, UR6, -UR20 ;  /* 0x00000006071b9290 */ /* 0x000fc8000fffe814 */
[----:B------:R-:W-:-:S06]  /*0d90*/  UISETP.GE.AND UP0, UPT, UR26, UR27, UPT ;  /* 0x0000001b1a00728c */ /* 0x000fcc000bf06270 */
[----:B------:R-:W-:-:S13]  /*0da0*/  PLOP3.LUT P0, PT, PT, PT, UP0, 0x80, 0x0 ;  /* 0x000000000000781c */ /* 0x000fda0003f0f008 */
[----:B-----5:R-:W-:Y:S05]  /*0db0*/  @P0 BRA `(.L_x_46) ;  /* 0x0000005400ec0947 */ /* 0x020fea0003800000 */
[----:B------:R-:W1:Y:S01]  /*0dc0*/  LDC R6, c[0x0][0x278] ;  /* 0x00009e00ff067b82 */ /* 0x000e620000000800 */
[----:B------:R-:W2:Y:S01]  /*0dd0*/  S2R R4, SR_CTAID.Z ;  /* 0x0000000000047919 */ /* 0x000ea20000002700 */
[----:B------:R-:W-:Y:S01]  /*0de0*/  ULDC.64 UR6, c[0x0][0x2f0] ;  /* 0x0000bc0000067ab9 */ /* 0x000fe20000000a00 */
[----:B------:R-:W-:Y:S01]  /*0df0*/  ULDC UR4, c[0x0][0x2c4] ;  /* 0x0000b10000047ab9 */ /* 0x000fe20000000800 */
[----:B------:R-:W-:Y:S01]  /*0e00*/  UISETP.NE.U32.AND UP1, UPT, UR6, URZ, UPT ;  /* 0x0000003f0600728c */ /* 0x000fe2000bf25070 */
[----:B------:R-:W3:Y:S01]  /*0e10*/  S2R R7, SR_CTAID.X ;  /* 0x0000000000077919 */ /* 0x000ee20000002500 */
[----:B------:R-:W-:Y:S01]  /*0e20*/  UIADD3 UR22, UR4, 0x7f, URZ ;  /* 0x0000007f04167890 */ /* 0x000fe2000fffe03f */
[----:B------:R-:W-:Y:S01]  /*0e30*/  ULDC.U8 UR6, c[0x0][0x3d8] ;  /* 0x0000f60000067ab9 */ /* 0x000fe20000000000 */
[----:B------:R-:W-:Y:S01]  /*0e40*/  ULDC UR30, c[0x0][0x270] ;  /* 0x00009c00001e7ab9 */ /* 0x000fe20000000800 */
[----:B------:R-:W-:Y:S02]  /*0e50*/  UISETP.NE.AND UP0, UPT, UR6, URZ, UPT ;  /* 0x0000003f0600728c */ /* 0x000fe4000bf05270 */
[----:B------:R-:W-:Y:S01]  /*0e60*/  USHF.R.S32.HI UR23, URZ, 0x1f, UR22 ;  /* 0x0000001f3f177899 */ /* 0x000fe20008011416 */
[----:B------:R-:W-:Y:S01]  /*0e70*/  ULDC UR29, c[0x0][0x2dc] ;  /* 0x0000b700001d7ab9 */ /* 0x000fe20000000800 */
[----:B------:R-:W-:-:S02]  /*0e80*/  UISETP.NE.AND.EX UP1, UPT, UR7, URZ, UPT, UP1 ;  /* 0x0000003f0700728c */ /* 0x000fc4000bf25310 */
[----:B------:R-:W-:Y:S02]  /*0e90*/  ULEA.HI UR23, UR23, UR22, URZ, 0x7 ;  /* 0x0000001617177291 */ /* 0x000fe4000f8f383f */
[----:B------:R-:W-:Y:S02]  /*0ea0*/  UIMAD UR35, UR13, UR29, URZ ;  /* 0x0000001d0d2372a4 */ /* 0x000fe4000f8e023f */
[----:B------:R-:W-:Y:S02]  /*0eb0*/  ULOP3.LUT UR38, UR23, 0xffffff80, URZ, 0xc0, !UPT ;  /* 0xffffff8017267892 */ /* 0x000fe4000f8ec03f */
[----:B------:R-:W-:Y:S01]  /*0ec0*/  @UP0 UIMAD UR9, UR12, UR4, URZ ;  /* 0x000000040c0902a4 */ /* 0x000fe2000f8e023f */
[----:B-1----:R-:W-:Y:S01]  /*0ed0*/  IABS R8, R6 ;  /* 0x0000000600087213 */ /* 0x002fe20000000000 */
[----:B------:R-:W-:Y:S01]  /*0ee0*/  @!UP0 UIMAD UR6, UR12, UR30, UR13 ;  /* 0x0000001e0c0682a4 */ /* 0x000fe2000f8e020d */
[----:B------:R-:W-:Y:S01]  /*0ef0*/  ISETP.NE.AND P2, PT, R6, RZ, PT ;  /* 0x000000ff0600720c */ /* 0x000fe20003f45270 */
[----:B------:R-:W-:Y:S01]  /*0f00*/  UIADD3 UR38, UR38, -0x80, URZ ;  /* 0xffffff8026267890 */ /* 0x000fe2000fffe03f */
[----:B------:R-:W1:Y:S01]  /*0f10*/  I2F.RP R10, R8 ;  /* 0x00000008000a7306 */ /* 0x000e620000209400 */
[----:B------:R-:W-:Y:S01]  /*0f20*/  ULDC.U8 UR7, c[0x0][0x480] ;  /* 0x0001200000077ab9 */ /* 0x000fe20000000000 */
[----:B------:R-:W-:Y:S01]  /*0f30*/  @UP0 ULDC UR40, c[0x0][0x2e4] ;  /* 0x0000b90000280ab9 */ /* 0x000fe20000000800 */
[----:B------:R-:W-:Y:S01]  /*0f40*/  USHF.R.S32.HI UR8, URZ, 0x1f, UR20 ;  /* 0x0000001f3f087899 */ /* 0x000fe20008011414 */
[----:B--2---:R-:W-:Y:S01]  /*0f50*/  IABS R4, R4 ;  /* 0x0000000400047213 */ /* 0x004fe20000000000 */
[----:B------:R-:W-:-:S02]  /*0f60*/  @UP0 UIMAD UR40, UR13, UR40, UR9 ;  /* 0x000000280d2802a4 */ /* 0x000fc4000f8e0209 */
[----:B------:R-:W-:Y:S02]  /*0f70*/  USHF.R.S32.HI UR19, URZ, 0x1f, UR26 ;  /* 0x0000001f3f137899 */ /* 0x000fe4000801141a */
[----:B------:R-:W-:Y:S02]  /*0f80*/  USHF.R.S32.HI UR34, URZ, 0x1f, UR30 ;  /* 0x0000001f3f227899 */ /* 0x000fe4000801141e */
[----:B------:R-:W-:Y:S02]  /*0f90*/  USHF.R.S32.HI UR33, URZ, 0x1f, UR35 ;  /* 0x0000001f3f217899 */ /* 0x000fe40008011423 */
[----:B------:R-:W-:Y:S01]  /*0fa0*/  USEL UR32, UR24, URZ, UP1 ;  /* 0x0000003f18207287 */ /* 0x000fe20008800000 */
[----:B-1----:R-:W1:Y:S01]  /*0fb0*/  MUFU.RCP R10, R10 ;  /* 0x0000000a000a7308 */ /* 0x002e620000001000 */
[----:B------:R-:W-:Y:S02]  /*0fc0*/  USEL UR31, UR25, URZ, UP1 ;  /* 0x0000003f191f7287 */ /* 0x000fe40008800000 */
[----:B------:R-:W-:-:S02]  /*0fd0*/  USHF.R.S32.HI UR23, URZ, 0x7, UR23 ;  /* 0x000000073f177899 */ /* 0x000fc40008011417 */
[----:B------:R-:W-:Y:S02]  /*0fe0*/  @!UP0 UIMAD UR40, UR6, UR4, URZ ;  /* 0x00000004062882a4 */ /* 0x000fe4000f8e023f */
[----:B------:R-:W-:Y:S01]  /*0ff0*/  USHF.R.S32.HI UR39, URZ, 0x1f, UR38 ;  /* 0x0000001f3f277899 */ /* 0x000fe20008011426 */
[----:B-1----:R-:W-:-:S04]  /*1000*/  VIADD R10, R10, 0xffffffe ;  /* 0x0ffffffe0a0a7836 */ /* 0x002fc80000000000 */
[----:B------:R-:W1:Y:S02]  /*1010*/  F2I.FTZ.U32.TRUNC.NTZ R11, R10 ;  /* 0x0000000a000b7305 */ /* 0x000e64000021f000 */
[----:B-1----:R-:W-:Y:S02]  /*1020*/  IMAD.MOV R5, RZ, RZ, -R11 ;  /* 0x000000ffff057224 */ /* 0x002fe400078e0a0b */
[----:B------:R-:W-:Y:S02]  /*1030*/  IMAD.MOV.U32 R10, RZ, RZ, RZ ;  /* 0x000000ffff0a7224 */ /* 0x000fe400078e00ff */
[----:B------:R-:W-:-:S04]  /*1040*/  IMAD R5, R5, R8, RZ ;  /* 0x0000000805057224 */ /* 0x000fc800078e02ff */
[----:B------:R-:W-:-:S06]  /*1050*/  IMAD.HI.U32 R5, R11, R5, R10 ;  /* 0x000000050b057227 */ /* 0x000fcc00078e000a */
[----:B------:R-:W-:-:S04]  /*1060*/  IMAD.HI.U32 R20, R5, R4, RZ ;  /* 0x0000000405147227 */ /* 0x000fc800078e00ff */
[----:B------:R-:W-:-:S04]  /*1070*/  IMAD.MOV R9, RZ, RZ, -R20 ;  /* 0x000000ffff097224 */ /* 0x000fc800078e0a14 */
[C---:B------:R-:W-:Y:S02]  /*1080*/  IMAD R9, R8.reuse, R9, R4 ;  /* 0x0000000908097224 */ /* 0x040fe400078e0204 */
[----:B------:R-:W3:Y:S03]  /*1090*/  LDC.64 R4, c[0x0][0x488] ;  /* 0x00012200ff047b82 */ /* 0x000ee60000000a00 */
[----:B------:R-:W-:-:S13]  /*10a0*/  ISETP.GT.U32.AND P1, PT, R8, R9, PT ;  /* 0x000000090800720c */ /* 0x000fda0003f24070 */
[-C--:B------:R-:W-:Y:S01]  /*10b0*/  @!P1 IADD3 R9, R9, -R8.reuse, RZ ;  /* 0x8000000809099210 */ /* 0x080fe20007ffe0ff */
[----:B------:R-:W-:Y:S01]  /*10c0*/  @!P1 VIADD R20, R20, 0x1 ;  /* 0x0000000114149836 */ /* 0x000fe20000000000 */
[----:B------:R-:W-:Y:S02]  /*10d0*/  ISETP.NE.AND P1, PT, RZ, UR7, PT ;  /* 0x00000007ff007c0c */ /* 0x000fe4000bf25270 */
[----:B------:R-:W-:Y:S02]  /*10e0*/  ISETP.GE.U32.AND P3, PT, R9, R8, PT ;  /* 0x000000080900720c */ /* 0x000fe40003f66070 */
[----:B------:R-:W-:-:S04]  /*10f0*/  LOP3.LUT R8, R6, UR13, RZ, 0x3c, !PT ;  /* 0x0000000d06087c12 */ /* 0x000fc8000f8e3cff */
[----:B------:R-:W-:Y:S01]  /*1100*/  ISETP.GE.AND P0, PT, R8, RZ, PT ;  /* 0x000000ff0800720c */ /* 0x000fe20003f06270 */
[----:B---3--:R-:W-:-:S04]  /*1110*/  IMAD.WIDE.U32 R8, R7, R4, RZ ;  /* 0x0000000407087225 */ /* 0x008fc800078e00ff */
[----:B------:R-:W-:Y:S01]  /*1120*/  IMAD R5, R7, R5, R9 ;  /* 0x0000000507057224 */ /* 0x000fe200078e0209 */
[----:B------:R-:W-:Y:S01]  /*1130*/  SEL R17, R8, RZ, P1 ;  /* 0x000000ff08117207 */ /* 0x000fe20000800000 */
[----:B------:R-:W-:-:S03]  /*1140*/  @P3 VIADD R20, R20, 0x1 ;  /* 0x0000000114143836 */ /* 0x000fc60000000000 */
[----:B------:R-:W-:-:S03]  /*1150*/  SEL R16, R5, RZ, P1 ;  /* 0x000000ff05107207 */ /* 0x000fc60000800000 */
[----:B------:R-:W-:Y:S02]  /*1160*/  @!P0 IADD3 R20, -R20, RZ, RZ ;  /* 0x000000ff14148210 */ /* 0x000fe40007ffe1ff */
[----:B------:R-:W-:Y:S02]  /*1170*/  PLOP3.LUT P0, PT, PT, PT, UP0, 0x80, 0x0 ;  /* 0x000000000000781c */ /* 0x000fe40003f0f008 */
[----:B------:R-:W-:-:S04]  /*1180*/  @!P2 LOP3.LUT R20, RZ, R6, RZ, 0x33, !PT ;  /* 0x00000006ff14a212 */ /* 0x000fc800078e33ff */
[----:B------:R-:W-:-:S07]  /*1190*/  SHF.R.S32.HI R19, RZ, 0x1f, R20 ;  /* 0x0000001fff137819 */ /* 0x000fce0000011414 */
[----:B------:R-:W-:Y:S05]  /*11a0*/  @!P0 BRA `(.L_x_47) ;  /* 0x0000000000208947 */ /* 0x000fea0003800000 */
[----:B------:R-:W-:Y:S01]  /*11b0*/  ULDC UR28, c[0x0][0x2d4] ;  /* 0x0000b500001c7ab9 */ /* 0x000fe20000000800 */
[----:B------:R-:W-:Y:S01]  /*11c0*/  ULDC UR7, c[0x0][0x2c0] ;  /* 0x0000b00000077ab9 */ /* 0x000fe20000000800 */
[----:B------:R-:W-:Y:S01]  /*11d0*/  UIADD3 UR9, UR28, 0x80, URZ ;  /* 0x000000801c097890 */ /* 0x000fe2000fffe03f */
[----:B------:R-:W-:Y:S02]  /*11e0*/  ULDC UR6, c[0x0][0x2e4] ;  /* 0x0000b90000067ab9 */ /* 0x000fe40000000800 */
[----:B------:R-:W-:Y:S02]  /*11f0*/  ULEA UR6, UR7, UR6, 0x7 ;  /* 0x0000000607067291 */ /* 0x000fe4000f8e383f */
[----:B------:R-:W-:-:S04]  /*1200*/  UIMAD UR9, UR9, UR12, URZ ;  /* 0x0000000c090972a4 */ /* 0x000fc8000f8e023f */
[----:B------:R-:W-:Y:S01]  /*1210*/  UIMAD UR22, UR6, UR13, UR9 ;  /* 0x0000000d061672a4 */ /* 0x000fe2000f8e0209 */
[----:B------:R-:W-:Y:S11]  /*1220*/  BRA `(.L_x_48) ;  /* 0x00000000000c7947 */ /* 0x000ff60003800000 */
.L_x_47:
[----:B------:R-:W-:Y:S01]  /*1230*/  UIMAD UR22, UR12, UR30, UR13 ;  /* 0x0000001e0c1672a4 */ /* 0x000fe2000f8e020d */
[----:B------:R-:W-:-:S03]  /*1240*/  ULDC UR28, c[0x0][0x2d4] ;  /* 0x0000b500001c7ab9 */ /* 0x000fc60000000800 */
[----:B------:R-:W-:-:S12]  /*1250*/  UIMAD UR22, UR22, UR28, URZ ;  /* 0x0000001c161672a4 */ /* 0x000fd8000f8e023f */
.L_x_48:
[----:B------:R-:W1:Y:S01]  /*1260*/  S2R R15, SR_TID.X ;  /* 0x00000000000f7919 */ /* 0x000e620000002100 */
[----:B------:R-:W2:Y:S01]  /*1270*/  LDC.64 R4, c[0x0][0x238] ;  /* 0x00008e00ff047b82 */ /* 0x000ea20000000a00 */
[----:B------:R-:W-:Y:S01]  /*1280*/  UIADD3 UR20, UP0, UR26, UR20, URZ ;  /* 0x000000141a147290 */ /* 0x000fe2000ff1e03f */
[----:B------:R-:W-:Y:S01]  /*1290*/  SHF.R.S32.HI R179, RZ, 0x1f, R161 ;  /* 0x0000001fffb37819 */ /* 0x000fe200000114a1 */
[----:B------:R-:W-:Y:S01]  /*12a0*/  ULDC.64 UR6, c[0x0][0x268] ;  /* 0x00009a0000067ab9 */ /* 0x000fe20000000a00 */
[----:B------:R-:W-:Y:S01]  /*12b0*/  UIADD3 UR41, UR23, -0x1, URZ ;  /* 0xffffffff17297890 */ /* 0x000fe2000fffe03f */
[----:B------:R-:W-:Y:S01]  /*12c0*/  IMAD R26, R19, UR6, RZ ;  /* 0x00000006131a7c24 */ /* 0x000fe2000f8e02ff */
[----:B------:R-:W-:Y:S02]  /*12d0*/  UIADD3.X UR19, UR8, UR19, URZ, UP0, !UPT ;  /* 0x0000001308137290 */ /* 0x000fe400087fe43f */
[----:B------:R-:W3:Y:S01]  /*12e0*/  LDC.64 R12, c[0x0][0x250] ;  /* 0x00009400ff0c7b82 */ /* 0x000ee20000000a00 */
[----:B------:R-:W-:Y:S01]  /*12f0*/  IMAD R26, R20, UR7, R26 ;  /* 0x00000007141a7c24 */ /* 0x000fe2000f8e021a */
[----:B------:R-:W-:Y:S01]  /*1300*/  ULDC.64 UR8, c[0x0][0x428] ;  /* 0x00010a0000087ab9 */ /* 0x000fe20000000a00 */
[----:B------:R-:W-:Y:S01]  /*1310*/  UIADD3 UR40, UR38, UR40, URZ ;  /* 0x0000002826287290 */ /* 0x000fe2000fffe03f */
[----:B------:R-:W-:-:S03]  /*1320*/  ULDC.64 UR44, c[0x0][0x2b0] ;  /* 0x0000ac00002c7ab9 */ /* 0x000fc60000000a00 */
[----:B------:R-:W-:Y:S01]  /*1330*/  UIMAD.WIDE UR44, UR40, 0x4, UR44 ;  /* 0x00000004282c78a5 */ /* 0x000fe2000f8e022c */
[----:B--2---:R-:W-:-:S04]  /*1340*/  IMAD R6, R4, UR18, RZ ;  /* 0x0000001204067c24 */ /* 0x004fc8000f8e02ff */
[----:B------:R-:W-:Y:S01]  /*1350*/  IMAD R6, R5, UR12, R6 ;  /* 0x0000000c05067c24 */ /* 0x000fe2000f8e0206 */
[----:B-1----:R-:W-:Y:S01]  /*1360*/  SHF.R.S32.HI R14, RZ, 0x1f, R15 ;  /* 0x0000001fff0e7819 */ /* 0x002fe2000001140f */
[----:B---3--:R-:W-:-:S03]  /*1370*/  IMAD R25, R12, UR19, RZ ;  /* 0x000000130c197c24 */ /* 0x008fc6000f8e02ff */
[----:B------:R-:W-:Y:S01]  /*1380*/  LEA.HI R18, R14, R15, RZ, 0x2 ;  /* 0x0000000f0e127211 */ /* 0x000fe200078f10ff */
[----:B------:R-:W-:-:S03]  /*1390*/  IMAD R25, R13, UR20, R25 ;  /* 0x000000140d197c24 */ /* 0x000fc6000f8e0219 */
[----:B------:R-:W-:Y:S02]  /*13a0*/  LOP3.LUT R22, R18, 0xfffffffc, RZ, 0xc0, !PT ;  /* 0xfffffffc12167812 */ /* 0x000fe400078ec0ff */
[----:B------:R-:W-:-:S03]  /*13b0*/  SHF.R.S32.HI R18, RZ, 0x2, R18 ;  /* 0x00000002ff127819 */ /* 0x000fc60000011412 */
[----:B------:R-:W-:Y:S01]  /*13c0*/  IMAD.IADD R22, R15, 0x1, -R22 ;  /* 0x000000010f167824 */ /* 0x000fe200078e0a16 */
[----:B------:R-:W-:Y:S01]  /*13d0*/  SHF.R.S32.HI R21, RZ, 0x1f, R18 ;  /* 0x0000001fff157819 */ /* 0x000fe20000011412 */
[----:B------:R-:W-:-:S04]  /*13e0*/  IMAD.WIDE.U32 R8, R18, R12, RZ ;  /* 0x0000000c12087225 */ /* 0x000fc800078e00ff */
[----:B------:R-:W-:Y:S02]  /*13f0*/  IMAD.SHL.U32 R22, R22, 0x8, RZ ;  /* 0x0000000816167824 */ /* 0x000fe400078e00ff */
[----:B------:R-:W-:-:S03]  /*1400*/  IMAD R28, R21, R12, RZ ;  /* 0x0000000c151c7224 */ /* 0x000fc600078e02ff */
[----:B------:R-:W-:Y:S01]  /*1410*/  SHF.R.S32.HI R23, RZ, 0x1f, R22 ;  /* 0x0000001fff177819 */ /* 0x000fe20000011416 */
[----:B------:R-:W-:Y:S02]  /*1420*/  IMAD R28, R18, R13, R28 ;  /* 0x0000000d121c7224 */ /* 0x000fe400078e021c */
[----:B------:R-:W-:Y:S02]  /*1430*/  IMAD.WIDE.U32 R10, R4, UR12, R22 ;  /* 0x0000000c040a7c25 */ /* 0x000fe4000f8e0016 */
[----:B------:R-:W1:Y:S02]  /*1440*/  LDC.64 R4, c[0x0][0x418] ;  /* 0x00010600ff047b82 */ /* 0x000e640000000a00 */
[----:B------:R-:W-:Y:S02]  /*1450*/  IMAD.IADD R7, R11, 0x1, R6 ;  /* 0x000000010b077824 */ /* 0x000fe400078e0206 */
[----:B------:R-:W-:Y:S02]  /*1460*/  IMAD.IADD R29, R9, 0x1, R28 ;  /* 0x00000001091d7824 */ /* 0x000fe400078e021c */
[----:B------:R-:W-:-:S02]  /*1470*/  IMAD.MOV.U32 R6, RZ, RZ, R10 ;  /* 0x000000ffff067224 */ /* 0x000fc400078e000a */
[----:B------:R-:W-:Y:S01]  /*1480*/  IMAD.MOV.U32 R28, RZ, RZ, R8 ;  /* 0x000000ffff1c7224 */ /* 0x000fe200078e0008 */
[----:B------:R-:W2:Y:S01]  /*1490*/  LDC.64 R10, c[0x0][0x230] ;  /* 0x00008c00ff0a7b82 */ /* 0x000ea20000000a00 */
[----:B------:R-:W-:Y:S01]  /*14a0*/  IMAD.WIDE.U32 R6, R20, UR6, R6 ;  /* 0x0000000614067c25 */ /* 0x000fe2000f8e0006 */
[----:B------:R-:W-:-:S03]  /*14b0*/  ULDC.64 UR6, c[0x0][0x220] ;  /* 0x0000880000067ab9 */ /* 0x000fc60000000a00 */
[----:B------:R-:W-:Y:S01]  /*14c0*/  IMAD.WIDE.U32 R28, R12, UR20, R28 ;  /* 0x000000140c1c7c25 */ /* 0x000fe2000f8e001c */
[----:B------:R-:W-:Y:S02]  /*14d0*/  IADD3 R26, R7, R26, RZ ;  /* 0x0000001a071a7210 */ /* 0x000fe40007ffe0ff */
[----:B------:R-:W3:Y:S01]  /*14e0*/  LDC.64 R8, c[0x0][0x420] ;  /* 0x00010800ff087b82 */ /* 0x000ee20000000a00 */
[----:B------:R-:W-:Y:S02]  /*14f0*/  IADD3 R24, P0, R6, R28, RZ ;  /* 0x0000001c06187210 */ /* 0x000fe40007f1e0ff */
[----:B------:R-:W-:Y:S02]  /*1500*/  IADD3 R28, P2, R18, UR38, RZ ;  /* 0x00000026121c7c10 */ /* 0x000fe4000ff5e0ff */
[----:B------:R-:W-:Y:S01]  /*1510*/  IADD3.X R25, R26, R29, R25, P0, !PT ;  /* 0x0000001d1a197210 */ /* 0x000fe200007fe419 */
[C---:B-1----:R-:W-:Y:S02]  /*1520*/  IMAD R32, R4.reuse, UR18, RZ ;  /* 0x0000001204207c24 */ /* 0x042fe4000f8e02ff */
[----:B------:R-:W1:Y:S01]  /*1530*/  LDC.64 R6, c[0x0][0x240] ;  /* 0x00009000ff067b82 */ /* 0x000e620000000a00 */
[----:B------:R-:W-:Y:S01]  /*1540*/  IMAD.WIDE.U32 R34, R4, UR12, R22 ;  /* 0x0000000c04227c25 */ /* 0x000fe2000f8e0016 */
[----:B------:R-:W-:-:S02]  /*1550*/  LEA R30, P0, R24, UR6, 0x1 ;  /* 0x00000006181e7c11 */ /* 0x000fc4000f8008ff */
[----:B------:R-:W-:Y:S01]  /*1560*/  IADD3.X R27, R21, UR39, RZ, P2, !PT ;  /* 0x00000027151b7c10 */ /* 0x000fe200097fe4ff */
[----:B------:R-:W-:Y:S01]  /*1570*/  IMAD R32, R5, UR12, R32 ;  /* 0x0000000c05207c24 */ /* 0x000fe2000f8e0220 */
[----:B------:R-:W-:Y:S01]  /*1580*/  LEA.HI.X R31, R24, UR7, R25, 0x1, P0 ;  /* 0x00000007181f7c11 */ /* 0x000fe200080f0c19 */
[----:B------:R-:W-:Y:S01]  /*1590*/  ULDC.64 UR6, c[0x0][0x260] ;  /* 0x0000980000067ab9 */ /* 0x000fe20000000a00 */
[----:B------:R-:W4:Y:S01]  /*15a0*/  LDC.64 R4, c[0x0][0x248] ;  /* 0x00009200ff047b82 */ /* 0x000f220000000a00 */
[C---:B------:R-:W-:Y:S01]  /*15b0*/  LEA R24, P0, R12.reuse, R30, 0x7 ;  /* 0x0000001e0c187211 */ /* 0x040fe200078038ff */
[----:B------:R-:W-:Y:S02]  /*15c0*/  IMAD.IADD R33, R35, 0x1, R32 ;  /* 0x0000000123217824 */ /* 0x000fe400078e0220 */
[----:B------:R-:W-:Y:S01]  /*15d0*/  IMAD.MOV.U32 R32, RZ, RZ, R34 ;  /* 0x000000ffff207224 */ /* 0x000fe200078e0022 */
[----:B------:R-:W-:Y:S01]  /*15e0*/  LEA.HI.X R25, R12, R31, R13, 0x7, P0 ;  /* 0x0000001f0c197211 */ /* 0x000fe200000f3c0d */
[----:B--2---:R-:W-:Y:S01]  /*15f0*/  IMAD R13, R10, UR18, RZ ;  /* 0x000000120a0d7c24 */ /* 0x004fe2000f8e02ff */
[----:B------:R-:W-:Y:S01]  /*1600*/  LEA R12, R162, UR5, 0x1 ;  /* 0x00000005a20c7c11 */ /* 0x000fe2000f8e08ff */
[----:B------:R-:W-:Y:S01]  /*1610*/  @P1 BAR.SYNC.DEFER_BLOCKING 0x0 ;  /* 0x0000000000001b1d */ /* 0x000fe20000010000 */
[----:B---3--:R-:W-:-:S02]  /*1620*/  IMAD R26, R27, R8, RZ ;  /* 0x000000081b1a7224 */ /* 0x008fc400078e02ff */
[----:B------:R-:W-:Y:S02]  /*1630*/  IMAD R13, R11, UR12, R13 ;  /* 0x0000000c0b0d7c24 */ /* 0x000fe4000f8e020d */
[C---:B------:R-:W-:Y:S02]  /*1640*/  IMAD R26, R28.reuse, R9, R26 ;  /* 0x000000091c1a7224 */ /* 0x040fe400078e021a */
[----:B------:R-:W-:-:S04]  /*1650*/  IMAD.WIDE.U32 R32, R28, R8, R32 ;  /* 0x000000081c207225 */ /* 0x000fc800078e0020 */
[-C--:B-1----:R-:W-:Y:S02]  /*1660*/  IMAD R27, R27, R6.reuse, RZ ;  /* 0x000000061b1b7224 */ /* 0x082fe400078e02ff */
[----:B------:R-:W-:Y:S02]  /*1670*/  IMAD.IADD R33, R33, 0x1, R26 ;  /* 0x0000000121217824 */ /* 0x000fe400078e021a */
[C---:B------:R-:W-:Y:S02]  /*1680*/  IMAD R27, R28.reuse, R7, R27 ;  /* 0x000000071c1b7224 */ /* 0x040fe400078e021b */
[----:B------:R-:W-:-:S04]  /*1690*/  IMAD.WIDE.U32 R28, R28, R6, R22 ;  /* 0x000000061c1c7225 */ /* 0x000fc800078e0016 */
[----:B------:R-:W-:Y:S02]  /*16a0*/  IMAD R19, R19, UR6, RZ ;  /* 0x0000000613137c24 */ /* 0x000fe4000f8e02ff */
[----:B----4-:R-:W-:Y:S01]  /*16b0*/  IMAD.WIDE.U32 R34, R18, R4, RZ ;  /* 0x0000000412227225 */ /* 0x010fe200078e00ff */
[----:B------:R-:W-:Y:S01]  /*16c0*/  @!PT LDS RZ, [RZ] ;  /* 0x00000000fffff984 */ /* 0x000fe20000000800 */
[----:B------:R-:W-:Y:S01]  /*16d0*/  @!PT LDS RZ, [RZ] ;  /* 0x00000000fffff984 */ /* 0x000fe20000000800 */
[----:B------:R-:W-:Y:S01]  /*16e0*/  @!PT LDS RZ, [RZ] ;  /* 0x00000000fffff984 */ /* 0x000fe20000000800 */
[----:B------:R1:W-:Y:S03]  /*16f0*/  LDGSTS.E.BYPASS.LTC128B.128 [R12+0x8000], desc[UR36][R30.64] ;  /* 0x080000001e0c7fae */ /* 0x0003e6000b901d64 */
[----:B------:R-:W-:Y:S01]  /*1700*/  IMAD R19, R20, UR7, R19 ;  /* 0x0000000714137c24 */ /* 0x000fe2000f8e0213 */
[----:B------:R2:W-:Y:S01]  /*1710*/  LDGSTS.E.BYPASS.LTC128B.128 [R12+0x9000], desc[UR36][R24.64] ;  /* 0x09000000180c7fae */ /* 0x0005e2000b901d64 */
[----:B------:R-:W-:Y:S01]  /*1720*/  IMAD.IADD R29, R29, 0x1, R27 ;  /* 0x000000011d1d7824 */ /* 0x000fe200078e021b */
[----:B------:R-:W-:Y:S02]  /*1730*/  LEA.HI R14, R14, R15, RZ, 0x5 ;  /* 0x0000000f0e0e7211 */ /* 0x000fe400078f28ff */
[----:B------:R-:W0:Y:S01]  /*1740*/  LDGDEPBAR ;  /* 0x00000000000079af */ /* 0x000e220000000000 */
[----:B-1----:R-:W-:-:S02]  /*1750*/  IMAD.WIDE.U32 R30, R10, UR12, R22 ;  /* 0x0000000c0a1e7c25 */ /* 0x002fc4000f8e0016 */
[----:B------:R-:W1:Y:S02]  /*1760*/  LDC.64 R10, c[0x0][0x228] ;  /* 0x00008a00ff0a7b82 */ /* 0x000e640000000a00 */
[----:B------:R-:W-:Y:S01]  /*1770*/  IMAD R22, R21, R4, RZ ;  /* 0x0000000415167224 */ /* 0x000fe200078e02ff */
[----:B------:R-:W-:Y:S01]  /*1780*/  IADD3 R31, R31, R13, RZ ;  /* 0x0000000d1f1f7210 */ /* 0x000fe20007ffe0ff */
[----:B------:R-:W-:Y:S01]  /*1790*/  IMAD.U32 R21, RZ, RZ, UR8 ;  /* 0x00000008ff157e24 */ /* 0x000fe2000f8e00ff */
[----:B------:R-:W-:Y:S01]  /*17a0*/  UIMAD UR8, UR17, UR8, URZ ;  /* 0x00000008110872a4 */ /* 0x000fe2000f8e023f */
[----:B------:R-:W-:Y:S02]  /*17b0*/  IMAD R22, R18, R5, R22 ;  /* 0x0000000512167224 */ /* 0x000fe400078e0216 */
[----:B------:R-:W-:Y:S01]  /*17c0*/  IMAD.WIDE.U32 R32, R21, UR13, R32 ;  /* 0x0000000d15207c25 */ /* 0x000fe2000f8e0020 */
[----:B------:R-:W-:Y:S02]  /*17d0*/  UIMAD UR9, UR13, UR9, UR8 ;  /* 0x000000090d0972a4 */ /* 0x000fe4000f8e0208 */
[----:B------:R-:W-:Y:S01]  /*17e0*/  ULEA.HI UR8, UR41, UR41, URZ, 0x1 ;  /* 0x0000002929087291 */ /* 0x000fe2000f8f083f */
[----:B------:R-:W-:Y:S01]  /*17f0*/  IMAD.WIDE.U32 R20, R20, UR6, R30 ;  /* 0x0000000614147c25 */ /* 0x000fe2000f8e001e */
[----:B------:R-:W-:-:S02]  /*1800*/  ULDC.64 UR6, c[0x0][0x3e0] ;  /* 0x0000f80000067ab9 */ /* 0x000fc40000000a00 */
[----:B------:R-:W-:Y:S01]  /*1810*/  LEA R190, P0, R32, UR6, 0x1 ;  /* 0x0000000620be7c11 */ /* 0x000fe2000f8008ff */
[----:B------:R-:W-:Y:S01]  /*1820*/  VIADD R13, R33, UR9 ;  /* 0x00000009210d7c36 */ /* 0x000fe20008000000 */
[----:B------:R-:W-:Y:S01]  /*1830*/  IADD3 R19, R21, R19, RZ ;  /* 0x0000001315137210 */ /* 0x000fe20007ffe0ff */
[----:B------:R-:W-:Y:S01]  /*1840*/  IMAD.IADD R23, R35, 0x1, R22 ;  /* 0x0000000123177824 */ /* 0x000fe200078e0216 */
[----:B--2---:R-:W-:Y:S01]  /*1850*/  LEA R24, P1, R8, R190, 0x7 ;  /* 0x000000be08187211 */ /* 0x004fe200078238ff */
[----:B------:R-:W-:Y:S01]  /*1860*/  IMAD.MOV.U32 R22, RZ, RZ, R34 ;  /* 0x000000ffff167224 */ /* 0x000fe200078e0022 */
[----:B------:R-:W-:Y:S01]  /*1870*/  LEA.HI.X R191, R32, UR7, R13, 0x1, P0 ;  /* 0x0000000720bf7c11 */ /* 0x000fe200080f0c0d */
[C---:B------:R-:W-:Y:S01]  /*1880*/  IMAD R13, R4.reuse, UR19, RZ ;  /* 0x00000013040d7c24 */ /* 0x040fe2000f8e02ff */
[----:B------:R-:W-:Y:S01]  /*1890*/  ULDC.64 UR6, c[0x0][0x258] ;  /* 0x0000960000067ab9 */ /* 0x000fe20000000a00 */
[----:B------:R-:W-:Y:S01]  /*18a0*/  IMAD.WIDE.U32 R22, R4, UR20, R22 ;  /* 0x0000001404167c25 */ /* 0x000fe2000f8e0016 */
[----:B------:R-:W-:Y:S01]  /*18b0*/  UIMAD UR42, UR17, UR6, URZ ;  /* 0x00000006112a72a4 */ /* 0x000fe2000f8e023f */
[----:B------:R-:W-:Y:S01]  /*18c0*/  LEA.HI.X R25, R8, R191, R9, 0x7, P1 ;  /* 0x000000bf08197211 */ /* 0x000fe200008f3c09 */
[----:B------:R-:W-:Y:S01]  /*18d0*/  LDGSTS.E.BYPASS.LTC128B.128 [R12+0x4000], desc[UR36][R190.64] ;  /* 0x04000000be0c7fae */ /* 0x000fe2000b901d64 */
[----:B-1----:R-:W-:Y:S01]  /*18e0*/  IMAD R18, R10, UR18, RZ ;  /* 0x000000120a127c24 */ /* 0x002fe2000f8e02ff */
[----:B------:R-:W-:Y:S01]  /*18f0*/  IADD3 R20, P0, R20, R22, RZ ;  /* 0x0000001614147210 */ /* 0x000fe20007f1e0ff */
[----:B------:R-:W-:Y:S01]  /*1900*/  IMAD R13, R5, UR20, R13 ;  /* 0x00000014050d7c24 */ /* 0x000fe2000f8e020d */
[----:B------:R-:W-:Y:S01]  /*1910*/  UIMAD UR42, UR13, UR7, UR42 ;  /* 0x000000070d2a72a4 */ /* 0x000fe2000f8e022a */
[----:B------:R-:W-:Y:S01]  /*1920*/  IMAD R11, R11, UR12, R18 ;  /* 0x0000000c0b0b7c24 */ /* 0x000fe2000f8e0212 */
[----:B------:R-:W-:Y:S01]  /*1930*/  SHF.L.U64.HI R9, R161, 0x2, R179 ;  /* 0x00000002a1097819 */ /* 0x000fe200000102b3 */
[----:B------:R-:W-:Y:S01]  /*1940*/  IMAD.WIDE.U32 R28, R10, UR12, R28 ;  /* 0x0000000c0a1c7c25 */ /* 0x000fe2000f8e001c */
[----:B------:R-:W-:Y:S01]  /*1950*/  IADD3.X R13, R19, R23, R13, P0, !PT ;  /* 0x00000017130d7210 */ /* 0x000fe200007fe40d */
[----:B------:R-:W-:Y:S02]  /*1960*/  LDGSTS.E.BYPASS.LTC128B.128 [R12+0x5000], desc[UR36][R24.64] ;  /* 0x05000000180c7fae */ /* 0x000fe4000b901d64 */
[----:B------:R-:W-:Y:S01]  /*1970*/  IMAD.U32 R8, RZ, RZ, UR6 ;  /* 0x00000006ff087e24 */ /* 0x000fe2000f8e00ff */
[----:B------:R-:W-:Y:S01]  /*1980*/  ULDC.64 UR6, c[0x0][0x218] ;  /* 0x0000860000067ab9 */ /* 0x000fe20000000a00 */
[----:B------:R-:W-:Y:S01]  /*1990*/  IMAD.IADD R11, R29, 0x1, R11 ;  /* 0x000000011d0b7824 */ /* 0x000fe200078e020b */
[----:B------:R-:W-:Y:S01]  /*19a0*/  LEA R18, P0, R20, UR6, 0x1 ;  /* 0x0000000614127c11 */ /* 0x000fe2000f8008ff */
[----:B------:R-:W-:Y:S01]  /*19b0*/  IMAD.MOV.U32 R10, RZ, RZ, R28 ;  /* 0x000000ffff0a7224 */ /* 0x000fe200078e001c */
[----:B------:R-:W-:-:S02]  /*19c0*/  ULOP3.LUT UR6, UR8, 0xfffffffe, URZ, 0xc0, !UPT ;  /* 0xfffffffe08067892 */ /* 0x000fc4000f8ec03f */
[----:B------:R-:W-:Y:S01]  /*19d0*/  LEA.HI.X R19, R20, UR7, R13, 0x1, P0 ;  /* 0x0000000714137c11 */ /* 0x000fe200080f0c0d */
[----:B------:R-:W-:Y:S01]  /*19e0*/  IMAD.WIDE.U32 R10, R8, UR13, R10 ;  /* 0x0000000d080a7c25 */ /* 0x000fe2000f8e000a */
[----:B------:R-:W-:Y:S01]  /*19f0*/  ULDC.64 UR8, c[0x0][0x210] ;  /* 0x0000840000087ab9 */ /* 0x000fe20000000a00 */
[----:B------:R-:W-:Y:S02]  /*1a00*/  UIADD3 UR6, UR41, -UR6, URZ ;  /* 0x8000000629067290 */ /* 0x000fe4000fffe03f */
[----:B------:R-:W-:Y:S01]  /*1a10*/  VIADD R8, R11, UR42 ;  /* 0x0000002a0b087c36 */ /* 0x000fe20008000000 */
[C---:B------:R-:W-:Y:S01]  /*1a20*/  LEA R192, P0, R10.reuse, UR8, 0x1 ;  /* 0x000000080ac07c11 */ /* 0x040fe2000f8008ff */
[----:B------:R-:W-:Y:S01]  /*1a30*/  UISETP.NE.AND UP0, UPT, UR6, 0x1, UPT ;  /* 0x000000010600788c */ /* 0x000fe2000bf05270 */
[----:B------:R-:W-:Y:S02]  /*1a40*/  UMOV UR8, UR44 ;  /* 0x0000002c00087c82 */ /* 0x000fe40008000000 */
[----:B------:R-:W-:Y:S01]  /*1a50*/  LEA.HI.X R193, R10, UR9, R8, 0x1, P0 ;  /* 0x000000090ac17c11 */ /* 0x000fe200080f0c08 */
[----:B------:R-:W-:Y:S01]  /*1a60*/  IMAD.SHL.U32 R10, R161, 0x4, RZ ;  /* 0x00000004a10a7824 */ /* 0x000fe200078e00ff */
[----:B------:R-:W-:Y:S01]  /*1a70*/  IADD3 R8, R162, 0x1000, RZ ;  /* 0x00001000a2087810 */ /* 0x000fe20007ffe0ff */
[----:B------:R-:W-:Y:S01]  /*1a80*/  UMOV UR9, UR45 ;  /* 0x0000002d00097c82 */ /* 0x000fe20008000000 */
[----:B------:R-:W-:-:S02]  /*1a90*/  PLOP3.LUT P0, PT, PT, PT, UP0, 0x80, 0x0 ;  /* 0x000000000000781c */ /* 0x000fc40003f0f008 */
[----:B------:R-:W-:Y:S02]  /*1aa0*/  LEA R20, P2, R6, R192, 0x7 ;  /* 0x000000c006147211 */ /* 0x000fe400078438ff */
[----:B------:R-:W-:Y:S02]  /*1ab0*/  IADD3 R10, P1, R10, UR8, RZ ;  /* 0x000000080a0a7c10 */ /* 0x000fe4000ff3e0ff */
[----:B------:R-:W-:Y:S02]  /*1ac0*/  SEL R8, R8, R162, !P0 ;  /* 0x000000a208087207 */ /* 0x000fe40004000000 */
[----:B------:R-:W-:Y:S02]  /*1ad0*/  LEA.HI.X R21, R6, R193, R7, 0x7, P2 ;  /* 0x000000c106157211 */ /* 0x000fe400010f3c07 */
[----:B------:R-:W-:Y:S02]  /*1ae0*/  IADD3.X R11, R9, UR9, RZ, P1, !PT ;  /* 0x00000009090b7c10 */ /* 0x000fe40008ffe4ff */
[----:B------:R-:W-:-:S02]  /*1af0*/  LEA R6, P1, R4, R18, 0x7 ;  /* 0x0000001204067211 */ /* 0x000fc400078238ff */
[----:B------:R-:W-:Y:S01]  /*1b00*/  LEA R186, R8, UR5, 0x1 ;  /* 0x0000000508ba7c11 */ /* 0x000fe2000f8e08ff */
[----:B------:R-:W-:Y:S01]  /*1b10*/  UIMAD UR40, UR30, UR29, URZ ;  /* 0x0000001d1e2872a4 */ /* 0x000fe2000f8e023f */
[----:B------:R-:W-:Y:S01]  /*1b20*/  LEA.HI.X R7, R4, R19, R5, 0x7, P1 ;  /* 0x0000001304077211 */ /* 0x000fe200008f3c05 */
[----:B------:R-:W-:Y:S01]  /*1b30*/  USHF.R.S32.HI UR6, URZ, 0x1f, UR29 ;  /* 0x0000001f3f067899 */ /* 0x000fe2000801141d */
[----:B------:R-:W-:Y:S01]  /*1b40*/  LOP3.LUT R4, R14, 0xffffffe0, RZ, 0xc0, !PT ;  /* 0xffffffe00e047812 */ /* 0x000fe200078ec0ff */
[----:B------:R-:W-:Y:S04]  /*1b50*/  LDGSTS.E.BYPASS.LTC128B.128 [R186], desc[UR36][R192.64] ;  /* 0x00000000c0ba7fae */ /* 0x000fe8000b901d64 */
[----:B------:R-:W-:Y:S01]  /*1b60*/  LDGSTS.E.BYPASS.LTC128B.128 [R186+0x1000], desc[UR36][R20.64] ;  /* 0x0100000014ba7fae */ /* 0x000fe2000b901d64 */
[----:B------:R-:W-:-:S03]  /*1b70*/  IMAD.IADD R4, R15, 0x1, -R4 ;  /* 0x000000010f047824 */ /* 0x000fc600078e0a04 */
[----:B------:R-:W-:Y:S04]  /*1b80*/  LDGSTS.E.BYPASS.LTC128B.128 [R12+0x6000], desc[UR36][R18.64] ;  /* 0x06000000120c7fae */ /* 0x000fe8000b901d64 */
[----:B------:R1:W-:Y:S01]  /*1b90*/  LDGSTS.E.BYPASS.LTC128B.128 [R12+0x7000], desc[UR36][R6.64] ;  /* 0x07000000060c7fae */ /* 0x0003e2000b901d64 */
[----:B------:R-:W-:Y:S01]  /*1ba0*/  USHF.L.U32 UR7, UR40, 0x7, URZ ;  /* 0x0000000728077899 */ /* 0x000fe2000800063f */
[----:B------:R-:W-:Y:S01]  /*1bb0*/  IMAD.U32 R5, RZ, RZ, UR35 ;  /* 0x00000023ff057e24 */ /* 0x000fe2000f8e00ff */
[----:B------:R-:W-:Y:S01]  /*1bc0*/  UIMAD UR6, UR6, UR30, URZ ;  /* 0x0000001e060672a4 */ /* 0x000fe2000f8e023f */
[----:B------:R-:W0:Y:S01]  /*1bd0*/  LDGDEPBAR ;  /* 0x00000000000079af */ /* 0x000e220000000000 */
[----:B------:R-:W-:Y:S02]  /*1be0*/  UIMAD.WIDE UR42, UR12, UR28, UR38 ;  /* 0x0000001c0c2a72a5 */ /* 0x000fe4000f8e0226 */
[----:B------:R-:W-:Y:S01]  /*1bf0*/  USHF.R.S32.HI UR28, URZ, 0x1f, UR7 ;  /* 0x0000001f3f1c7899 */ /* 0x000fe20008011407 */
[----:B------:R2:W5:Y:S01]  /*1c00*/  LDG.E R185, desc[UR36][R10.64] ;  /* 0x000000240ab97981 */ /* 0x000562000c1e1900 */
[----:B------:R-:W-:-:S02]  /*1c10*/  UIMAD.WIDE.U32 UR44, UR29, UR30, URZ ;  /* 0x0000001e1d2c72a5 */ /* 0x000fc4000f8e003f */
[----:B------:R-:W-:Y:S01]  /*1c20*/  UIMAD UR6, UR34, UR29, UR6 ;  /* 0x0000001d220672a4 */ /* 0x000fe2000f8e0206 */
[----:B------:R2:W5:Y:S04]  /*1c30*/  LDG.E R184, desc[UR36][R10.64+0x20] ;  /* 0x000020240ab87981 */ /* 0x000568000c1e1900 */
[----:B------:R2:W5:Y:S04]  /*1c40*/  LDG.E R183, desc[UR36][R10.64+0x100] ;  /* 0x000100240ab77981 */ /* 0x000568000c1e1900 */
[----:B------:R2:W5:Y:S01]  /*1c50*/  LDG.E R182, desc[UR36][R10.64+0x120] ;  /* 0x000120240ab67981 */ /* 0x000562000c1e1900 */
[----:B------:R-:W-:Y:S01]  /*1c60*/  UIADD3 UR32, UP0, UR42, UR32, URZ ;  /* 0x000000202a207290 */ /* 0x000fe2000ff1e03f */
[----:B------:R-:W-:Y:S01]  /*1c70*/  CS2R R94, SRZ ;  /* 0x00000000005e7805 */ /* 0x000fe2000001ff00 */
[----:B------:R-:W-:Y:S01]  /*1c80*/  UIADD3 UR6, UR45, UR6, URZ ;  /* 0x000000062d067290 */ /* 0x000fe2000fffe03f */
[----:B------:R-:W-:Y:S01]  /*1c90*/  CS2R R92, SRZ ;  /* 0x00000000005c7805 */ /* 0x000fe2000001ff00 */
[----:B------:R-:W-:Y:S01]  /*1ca0*/  UIADD3.X UR31, UR43, UR31, URZ, UP0, !UPT ;  /* 0x0000001f2b1f7290 */ /* 0x000fe200087fe43f */
[----:B------:R-:W-:-:S02]  /*1cb0*/  CS2R R98, SRZ ;  /* 0x0000000000627805 */ /* 0x000fc4000001ff00 */
[----:B-1----:R-:W-:Y:S01]  /*1cc0*/  SHF.R.S32.HI R6, RZ, 0x5, R14 ;  /* 0x00000005ff067819 */ /* 0x002fe2000001140e */
[----:B------:R-:W-:Y:S01]  /*1cd0*/  UIMAD UR6, UR6, UR32, URZ ;  /* 0x00000020060672a4 */ /* 0x000fe2000f8e023f */
[----:B------:R-:W-:-:S04]  /*1ce0*/  DEPBAR.LE SB0, 0x1 ;  /* 0x000080400000791a */ /* 0x000fc80000000000 */
[----:B------:R-:W-:Y:S01]  /*1cf0*/  IMAD R6, R6, UR40, R4 ;  /* 0x0000002806067c24 */ /* 0x000fe2000f8e0204 */
[----:B------:R-:W-:Y:S01]  /*1d00*/  UIMAD UR31, UR31, UR44, UR6 ;  /* 0x0000002c1f1f72a4 */ /* 0x000fe2000f8e0206 */
[----:B------:R-:W-:Y:S01]  /*1d10*/  IMAD.U32 R4, RZ, RZ, UR33 ;  /* 0x00000021ff047e24 */ /* 0x000fe2000f8e00ff */
[----:B------:R-:W-:Y:S01]  /*1d20*/  BAR.SYNC.DEFER_BLOCKING 0x0 ;  /* 0x0000000000007b1d */ /* 0x000fe20000010000 */
[----:B------:R-:W-:Y:S01]  /*1d30*/  UIADD3 UR22, UR38, UR22, URZ ;  /* 0x0000001626167290 */ /* 0x000fe2000fffe03f */
[----:B------:R-:W-:Y:S02]  /*1d40*/  IADD3 R5, P2, P1, R6, UR7, R5 ;  /* 0x0000000706057c10 */ /* 0x000fe4000f95e005 */
[----:B------:R-:W-:Y:S02]  /*1d50*/  CS2R R96, SRZ ;  /* 0x0000000000607805 */ /* 0x000fe4000001ff00 */
[----:B------:R-:W-:Y:S02]  /*1d60*/  SHF.R.S32.HI R6, RZ, 0x1f, R6 ;  /* 0x0000001fff067819 */ /* 0x000fe40000011406 */
[----:B------:R-:W-:Y:S01]  /*1d70*/  CS2R R90, SRZ ;  /* 0x00000000005a7805 */ /* 0x000fe2000001ff00 */
[----:B------:R-:W-:Y:S01]  /*1d80*/  ULDC.64 UR6, c[0x0][0x400] ;  /* 0x0001000000067ab9 */ /* 0x000fe20000000a00 */
[----:B------:R-:W-:-:S02]  /*1d90*/  CS2R R88, SRZ ;  /* 0x0000000000587805 */ /* 0x000fc4000001ff00 */
[----:B------:R-:W-:Y:S01]  /*1da0*/  IADD3.X R4, R6, UR28, R4, P2, P1 ;  /* 0x0000001c06047c10 */ /* 0x000fe200097e2404 */
[----:B------:R-:W-:Y:S01]  /*1db0*/  ULDC.64 UR28, c[0x0][0x478] ;  /* 0x00011e00001c7ab9 */ /* 0x000fe20000000a00 */
[----:B------:R-:W-:Y:S01]  /*1dc0*/  IADD3 R6, P1, R5, R17, RZ ;  /* 0x0000001105067210 */ /* 0x000fe20007f3e0ff */
[----:B------:R-:W-:Y:S01]  /*1dd0*/  IMAD.U32 R5, RZ, RZ, UR45 ;  /* 0x0000002dff057e24 */ /* 0x000fe2000f8e00ff */
[----:B------:R-:W-:Y:S02]  /*1de0*/  CS2R R86, SRZ ;  /* 0x0000000000567805 */ /* 0x000fe4000001ff00 */
[----:B------:R-:W-:Y:S02]  /*1df0*/  CS2R R84, SRZ ;  /* 0x0000000000547805 */ /* 0x000fe4000001ff00 */
[----:B------:R-:W-:Y:S01]  /*1e00*/  IADD3.X R7, R4, R16, RZ, P1, !PT ;  /* 0x0000001004077210 */ /* 0x000fe20000ffe4ff */
[----:B------:R-:W-:Y:S01]  /*1e10*/  IMAD.U32 R4, RZ, RZ, UR44 ;  /* 0x0000002cff047e24 */ /* 0x000fe2000f8e00ff */
[----:B------:R-:W-:-:S02]  /*1e20*/  CS2R R78, SRZ ;  /* 0x00000000004e7805 */ /* 0x000fc4000001ff00 */
[----:B------:R-:W-:Y:S02]  /*1e30*/  CS2R R76, SRZ ;  /* 0x00000000004c7805 */ /* 0x000fe4000001ff00 */
[----:B------:R-:W-:Y:S01]  /*1e40*/  CS2R R82, SRZ ;  /* 0x0000000000527805 */ /* 0x000fe2000001ff00 */
[----:B------:R-:W-:Y:S01]  /*1e50*/  IMAD.WIDE.U32 R6, R4, UR32, R6 ;  /* 0x0000002004067c25 */ /* 0x000fe2000f8e0006 */
[----:B------:R-:W-:Y:S02]  /*1e60*/  CS2R R80, SRZ ;  /* 0x0000000000507805 */ /* 0x000fe4000001ff00 */
[----:B------:R-:W-:Y:S02]  /*1e70*/  CS2R R74, SRZ ;  /* 0x00000000004a7805 */ /* 0x000fe4000001ff00 */
[----:B------:R-:W-:Y:S01]  /*1e80*/  CS2R R72, SRZ ;  /* 0x0000000000487805 */ /* 0x000fe2000001ff00 */
[----:B------:R-:W-:Y:S01]  /*1e90*/  VIADD R4, R7, UR31 ;  /* 0x0000001f07047c36 */ /* 0x000fe20008000000 */
[----:B------:R-:W-:Y:S01]  /*1ea0*/  LEA R188, P1, R6, UR6, 0x2 ;  /* 0x0000000606bc7c11 */ /* 0x000fe2000f8210ff */
[----:B------:R-:W-:Y:S01]  /*1eb0*/  UIADD3 UR6, -UR27, UR4, UR26 ;  /* 0x000000041b067290 */ /* 0x000fe2000fffe11a */
[----:B------:R2:W1:Y:S01]  /*1ec0*/  LDSM.16.M88.4 R116, [R150+0x8000] ;  /* 0x008000009674783b */ /* 0x0004620000000200 */
[----:B------:R-:W-:-:S02]  /*1ed0*/  CS2R R70, SRZ ;  /* 0x0000000000467805 */ /* 0x000fc4000001ff00 */
[----:B------:R-:W-:Y:S01]  /*1ee0*/  LEA.HI.X R189, R6, UR7, R4, 0x2, P1 ;  /* 0x0000000706bd7c11 */ /* 0x000fe200088f1404 */
[----:B------:R-:W-:Y:S01]  /*1ef0*/  ULDC UR7, c[0x0][0x398] ;  /* 0x0000e60000077ab9 */ /* 0x000fe20000000800 */
[----:B------:R2:W3:Y:S01]  /*1f00*/  LDSM.16.M88.4 R120, [R150+0x8400] ;  /* 0x008400009678783b */ /* 0x0004e20000000200 */
[----:B------:R-:W-:Y:S01]  /*1f10*/  UIADD3 UR7, UR6, -UR7, URZ ;  /* 0x8000000706077290 */ /* 0x000fe2000fffe03f */
[----:B------:R-:W-:Y:S02]  /*1f20*/  CS2R R68, SRZ ;  /* 0x0000000000447805 */ /* 0x000fe4000001ff00 */
[----:B------:R2:W4:Y:S01]  /*1f30*/  LDSM.16.M88.4 R124, [R150+0x8800] ;  /* 0x00880000967c783b */ /* 0x0005220000000200 */
[----:B------:R-:W-:-:S03]  /*1f40*/  USHF.R.S32.HI UR6, URZ, 0x1f, UR7 ;  /* 0x0000001f3f067899 */ /* 0x000fc60008011407 */
[----:B------:R2:W1:Y:S01]  /*1f50*/  LDSM.16.M88.4 R128, [R150+0x8c00] ;  /* 0x008c00009680783b */ /* 0x0004620000000200 */
[----:B------:R-:W-:-:S03]  /*1f60*/  ULEA.HI UR6, UR6, UR7, URZ, 0x7 ;  /* 0x0000000706067291 */ /* 0x000fc6000f8f383f */
[----:B------:R2:W1:Y:S01]  /*1f70*/  LDSM.16.M88.4 R132, [R149+0x8000] ;  /* 0x008000009584783b */ /* 0x0004620000000200 */
[----:B------:R-:W-:-:S03]  /*1f80*/  USHF.R.S32.HI UR6, URZ, 0x7, UR6 ;  /* 0x000000073f067899 */ /* 0x000fc60008011406 */
[----:B------:R2:W1:Y:S01]  /*1f90*/  LDSM.16.M88.4 R136, [R149+0x8400] ;  /* 0x008400009588783b */ /* 0x0004620000000200 */
[----:B------:R-:W-:-:S03]  /*1fa0*/  UISETP.LT.AND UP0, UPT, URZ, UR6, UPT ;  /* 0x000000063f00728c */ /* 0x000fc6000bf01270 */
[----:B------:R2:W1:Y:S01]  /*1fb0*/  LDSM.16.M88.4 R140, [R149+0x8800] ;  /* 0x00880000958c783b */ /* 0x0004620000000200 */
[----:B------:R-:W-:-:S03]  /*1fc0*/  USEL UR6, URZ, UR6, !UP0 ;  /* 0x000000063f067287 */ /* 0x000fc6000c000000 */
[----:B------:R2:W1:Y:S01]  /*1fd0*/  LDSM.16.M88.4 R144, [R149+0x8c00] ;  /* 0x008c00009590783b */ /* 0x0004620000000200 */
[----:B------:R-:W-:Y:S02]  /*1fe0*/  UISETP.GT.AND UP0, UPT, UR23, UR6, UPT ;  /* 0x000000061700728c */ /* 0x000fe4000bf04270 */
[----:B------:R-:W-:-:S04]  /*1ff0*/  UIMAD.WIDE UR22, UR22, 0x4, UR28 ;  /* 0x00000004161678a5 */ /* 0x000fc8000f8e021c */
[----:B------:R-:W-:-:S13]  /*2000*/  PLOP3.LUT P1, PT, PT, PT, UP0, 0x80, 0x0 ;  /* 0x000000000000781c */ /* 0x000fda0003f2f008 */
[----:B---34-:R-:W-:Y:S05]  /*2010*/  @!P1 BRA `(.L_x_49) ;  /* 0x0000003c00749947 */ /* 0x018fea0003800000 */
[----:B------:R-:W3:Y:S01]  /*2020*/  LDC R181, c[0x0][0x2dc] ;  /* 0x0000b700ffb57b82 */ /* 0x000ee20000000800 */
[----:B------:R-:W-:Y:S01]  /*2030*/  VIADD R152, R158, 0x1000 ;  /* 0x000010009e987836 */ /* 0x000fe20000000000 */
[----:B------:R-:W-:Y:S01]  /*2040*/  IADD3 R177, R161, -0x80, RZ ;  /* 0xffffff80a1b17810 */ /* 0x000fe20007ffe0ff */
[----:B------:R-:W-:Y:S01]  /*2050*/  VIADD R151, R159, 0x1000 ;  /* 0x000010009f977836 */ /* 0x000fe20000000000 */
[----:B------:R-:W-:Y:S01]  /*2060*/  UIADD3 UR44, UR26, UR4, URZ ;  /* 0x000000041a2c7290 */ /* 0x000fe2000fffe03f */
[C---:B------:R-:W-:Y:S01]  /*2070*/  SHF.L.U64.HI R179, R161.reuse, 0x2, R179 ;  /* 0x00000002a1b37819 */ /* 0x040fe200000102b3 */
[----:B------:R-:W-:Y:S01]  /*2080*/  IMAD.SHL.U32 R180, R161, 0x4, RZ ;  /* 0x00000004a1b47824 */ /* 0x000fe200078e00ff */
[----:B------:R-:W-:Y:S01]  /*2090*/  MOV R175, 0x40 ;  /* 0x0000004000af7802 */ /* 0x000fe20000000f00 */
[----:B------:R-:W-:Y:S01]  /*20a0*/  IMAD.MOV.U32 R176, RZ, RZ, 0x8 ;  /* 0x00000008ffb07424 */ /* 0x000fe200078e00ff */
[----:B------:R-:W-:Y:S01]  /*20b0*/  MOV R95, RZ ;  /* 0x000000ff005f7202 */ /* 0x000fe20000000f00 */
[----:B------:R-:W-:Y:S01]  /*20c0*/  IMAD.MOV.U32 R174, RZ, RZ, 0x48 ;  /* 0x00000048ffae7424 */ /* 0x000fe200078e00ff */
[----:B------:R-:W-:Y:S01]  /*20d0*/  SHF.R.S32.HI R178, RZ, 0x1f, R177 ;  /* 0x0000001fffb27819 */ /* 0x000fe200000114b1 */
[----:B------:R-:W-:Y:S01]  /*20e0*/  UMOV UR7, UR23 ;  /* 0x0000001700077c82 */ /* 0x000fe20008000000 */
[----:B------:R-:W-:Y:S01]  /*20f0*/  SEL R152, R152, R158, !P0 ;  /* 0x0000009e98987207 */ /* 0x000fe20004000000 */
[----:B------:R-:W-:Y:S01]  /*2100*/  USHF.L.U32 UR42, UR40, 0x3, URZ ;  /* 0x00000003282a7899 */ /* 0x000fe2000800063f */
[----:B------:R-:W-:Y:S01]  /*2110*/  SEL R151, R151, R159, !P0 ;  /* 0x0000009f97977207 */ /* 0x000fe20004000000 */
[----:B------:R-:W-:-:S02]  /*2120*/  USHF.L.U32 UR39, UR40, 0x4, URZ ;  /* 0x0000000428277899 */ /* 0x000fc4000800063f */
[----:B------:R-:W-:Y:S02]  /*2130*/  UIMAD UR38, UR40, 0x18, URZ ;  /* 0x00000018282678a4 */ /* 0x000fe4000f8e023f */
[----:B------:R-:W-:Y:S02]  /*2140*/  USHF.L.U32 UR35, UR40, 0x5, URZ ;  /* 0x0000000528237899 */ /* 0x000fe4000800063f */
[----:B------:R-:W-:Y:S02]  /*2150*/  UIMAD UR34, UR40, 0x28, URZ ;  /* 0x00000028282278a4 */ /* 0x000fe4000f8e023f */
[----:B------:R-:W-:Y:S02]  /*2160*/  UIMAD UR33, UR40, 0x30, URZ ;  /* 0x00000030282178a4 */ /* 0x000fe4000f8e023f */
[----:B------:R-:W-:Y:S02]  /*2170*/  UIMAD UR32, UR40, 0x38, URZ ;  /* 0x00000038282078a4 */ /* 0x000fe4000f8e023f */
[----:B------:R-:W-:-:S02]  /*2180*/  USHF.L.U32 UR31, UR40, 0x6, URZ ;  /* 0x00000006281f7899 */ /* 0x000fc4000800063f */
[----:B------:R-:W-:Y:S02]  /*2190*/  UIMAD UR30, UR40, 0x48, URZ ;  /* 0x00000048281e78a4 */ /* 0x000fe4000f8e023f */
[----:B------:R-:W-:Y:S02]  /*21a0*/  UIMAD UR29, UR40, 0x50, URZ ;  /* 0x00000050281d78a4 */ /* 0x000fe4000f8e023f */
[----:B------:R-:W-:Y:S02]  /*21b0*/  UIMAD UR28, UR40, 0x58, URZ ;  /* 0x00000058281c78a4 */ /* 0x000fe4000f8e023f */
[----:B------:R-:W-:Y:S02]  /*21c0*/  UIMAD UR26, UR40, 0x60, URZ ;  /* 0x00000060281a78a4 */ /* 0x000fe4000f8e023f */
[----:B------:R-:W-:Y:S02]  /*21d0*/  UIMAD UR23, UR40, 0x68, URZ ;  /* 0x00000068281778a4 */ /* 0x000fe4000f8e023f */
[----:B------:R-:W-:-:S02]  /*21e0*/  UIMAD UR4, UR40, 0x70, URZ ;  /* 0x00000070280478a4 */ /* 0x000fc4000f8e023f */
[----:B------:R-:W-:Y:S02]  /*21f0*/  UIMAD UR46, UR40, 0x78, URZ ;  /* 0x00000078282e78a4 */ /* 0x000fe4000f8e023f */
[----:B------:R-:W-:Y:S01]  /*2200*/  UIADD3 UR44, -UR27, 0x80, UR44 ;  /* 0x000000801b2c7890 */ /* 0x000fe2000fffe12c */
[C---:B------:R-:W-:Y:S01]  /*2210*/  SHF.L.U64.HI R178, R177.reuse, 0x2, R178 ;  /* 0x00000002b1b27819 */ /* 0x040fe200000102b2 */
[----:B------:R-:W-:Y:S01]  /*2220*/  IMAD.SHL.U32 R177, R177, 0x4, RZ ;  /* 0x00000004b1b17824 */ /* 0x000fe200078e00ff */
[----:B------:R-:W-:Y:S01]  /*2230*/  LEA R152, R152, UR5, 0x1 ;  /* 0x0000000598987c11 */ /* 0x000fe2000f8e08ff */
[----:B------:R-:W-:Y:S01]  /*2240*/  ULDC UR43, c[0x0][0x270] ;  /* 0x00009c00002b7ab9 */ /* 0x000fe20000000800 */
[----:B------:R-:W-:Y:S01]  /*2250*/  LEA R151, R151, UR5, 0x1 ;  /* 0x0000000597977c11 */ /* 0x000fe2000f8e08ff */
[----:B---3--:R-:W-:-:S06]  /*2260*/  ULDC UR45, c[0x0][0x2ec] ;  /* 0x0000bb00002d7ab9 */ /* 0x008fcc0000000800 */
.L_x_52:
[----:B------:R-:W0:Y:S01]  /*2270*/  LDGDEPBAR ;  /* 0x00000000000079af */ /* 0x000e220000000000 */
[----:B------:R-:W-:Y:S01]  /*2280*/  IMAD.IADD R112, R157, 0x1, R151 ;  /* 0x000000019d707824 */ /* 0x000fe200078e0297 */
[----:B------:R-:W-:Y:S01]  /*2290*/  USHF.L.U32 UR40, UR41, 0x7, URZ ;  /* 0x0000000729287899 */ /* 0x000fe2000800063f */
[----:B-----5:R-:W-:Y:S01]  /*22a0*/  FSETP.NEU.FTZ.AND P1, PT, R185, -INF , PT ;  /* 0xff800000b900780b */ /* 0x020fe20003f3d000 */
[----:B------:R-:W-:Y:S01]  /*22b0*/  FMUL.FTZ R246, R183, 1.4426950216293334961 ;  /* 0x3fb8aa3bb7f67820 */ /* 0x000fe20000410000 */
[----:B------:R-:W-:Y:S01]  /*22c0*/  FMUL.FTZ R252, R182, 1.4426950216293334961 ;  /* 0x3fb8aa3bb6fc7820 */ /* 0x000fe20000410000 */
[----:B------:R-:W-:Y:S02]  /*22d0*/  UISETP.GE.AND UP0, UPT, UR40, UR44, UPT ;  /* 0x0000002c2800728c */ /* 0x000fe4000bf06270 */
[----:B------:R-:W-:Y:S01]  /*22e0*/  IMAD.U32 R248, RZ, RZ, UR40 ;  /* 0x00000028fff87e24 */ /* 0x000fe2000f8e00ff */
[----:B------:R-:W-:Y:S03]  /*22f0*/  UISETP.GT.AND UP3, UPT, UR41, UR6, UPT ;  /* 0x000000062900728c */ /* 0x000fe6000bf64270 */
[----:B------:R-:W-:Y:S01]  /*2300*/  PLOP3.LUT P0, PT, PT, PT, UP0, 0x80, 0x0 ;  /* 0x000000000000781c */ /* 0x000fe20003f0f008 */
[----:B------:R-:W-:Y:S04]  /*2310*/  DEPBAR.LE SB0, 0x0 ;  /* 0x000080000000791a */ /* 0x000fe80000000000 */
[----:B------:R-:W-:Y:S08]  /*2320*/  BAR.SYNC.DEFER_BLOCKING 0x0 ;  /* 0x0000000000007b1d */ /* 0x000ff00000010000 */
[----:B------:R-:W-:Y:S04]  /*2330*/  @!P0 IADD3 R248, R248, UR27, R163 ;  /* 0x0000001bf8f88c10 */ /* 0x000fe8000fffe0a3 */
[C---:B------:R-:W-:Y:S02]  /*2340*/  @!P0 VIADDMNMX R245, R248.reuse, R176, UR27, PT ;  /* 0x0000001bf8f58e46 */ /* 0x040fe4000b8001b0 */
[----:B------:R-:W-:Y:S01]  /*2350*/  @!P0 VIADDMNMX R247, R248, R175, UR27, PT ;  /* 0x0000001bf8f78e46 */ /* 0x000fe2000b8001af */
[----:B------:R-:W-:Y:S08]  /*2360*/  LDSM.16.M88.4 R64, [R151] ;  /* 0x000000009740783b */ /* 0x000ff00000000200 */
[----:B------:R-:W3:Y:S08]  /*2370*/  LDSM.16.M88.4 R16, [R150+0x6000] ;  /* 0x006000009610783b */ /* 0x000ef00000000200 */
[----:B------:R-:W2:Y:S08]  /*2380*/  LDSM.16.M88.4 R60, [R151+0x1000] ;  /* 0x00100000973c783b */ /* 0x000eb00000000200 */
[----:B------:R-:W4:Y:S08]  /*2390*/  LDSM.16.M88.4 R32, [R150+0x6400] ;  /* 0x006400009620783b */ /* 0x000f300000000200 */
[----:B------:R-:W1:Y:S08]  /*23a0*/  LDSM.16.M88.4 R48, [R150+0x6800] ;  /* 0x006800009630783b */ /* 0x000e700000000200 */
[----:B------:R-:W1:Y:S01]  /*23b0*/  LDSM.16.M88.4 R100, [R150+0x6c00] ;  /* 0x006c00009664783b */ /* 0x000e620000000200 */
[-C--:B---3--:R-:W-:Y:S07]  /*23c0*/  HMMA.16816.F32.BF16 R4, R64, R16.reuse, RZ ;  /* 0x000000104004723c */ /* 0x088fee00000418ff */
[----:B------:R-:W-:Y:S01]  /*23d0*/  LDSM.16.M88.4 R104, [R112] ;  /* 0x000000007068783b */ /* 0x000fe20000000200 */
[C---:B--2---:R-:W-:Y:S07]  /*23e0*/  HMMA.16816.F32.BF16 R8, R60.reuse, R16, RZ ;  /* 0x000000103c08723c */ /* 0x044fee00000418ff */
[----:B------:R-:W2:Y:S01]  /*23f0*/  LDSM.16.M88.4 R108, [R149+0x6000] ;  /* 0x00600000956c783b */ /* 0x000ea20000000200 */
[-C--:B------:R-:W-:Y:S07]  /*2400*/  HMMA.16816.F32.BF16 R12, R60, R18.reuse, RZ ;  /* 0x000000123c0c723c */ /* 0x080fee00000418ff */
[----:B------:R-:W3:Y:S01]  /*2410*/  LDSM.16.M88.4 R112, [R112+0x1000] ;  /* 0x001000007070783b */ /* 0x000ee20000000200 */
[C---:B------:R-:W-:Y:S06]  /*2420*/  HMMA.16816.F32.BF16 R16, R64.reuse, R18, RZ ;  /* 0x000000124010723c */ /* 0x040fec00000418ff */
[-C--:B----4-:R-:W-:Y:S06]  /*2430*/  HMMA.16816.F32.BF16 R20, R64, R32.reuse, RZ ;  /* 0x000000204014723c */ /* 0x090fec00000418ff */
[C---:B------:R-:W-:Y:S06]  /*2440*/  HMMA.16816.F32.BF16 R24, R60.reuse, R32, RZ ;  /* 0x000000203c18723c */ /* 0x040fec00000418ff */
[-C--:B------:R-:W-:Y:S06]  /*2450*/  HMMA.16816.F32.BF16 R28, R60, R34.reuse, RZ ;  /* 0x000000223c1c723c */ /* 0x080fec00000418ff */
[C---:B------:R-:W-:Y:S06]  /*2460*/  HMMA.16816.F32.BF16 R32, R64.reuse, R34, RZ ;  /* 0x000000224020723c */ /* 0x040fec00000418ff */
[-C--:B-1----:R-:W-:Y:S06]  /*2470*/  HMMA.16816.F32.BF16 R36, R64, R48.reuse, RZ ;  /* 0x000000304024723c */ /* 0x082fec00000418ff */
[C---:B------:R-:W-:Y:S06]  /*2480*/  HMMA.16816.F32.BF16 R40, R60.reuse, R48, RZ ;  /* 0x000000303c28723c */ /* 0x040fec00000418ff */
[-C--:B------:R-:W-:Y:S06]  /*2490*/  HMMA.16816.F32.BF16 R44, R60, R50.reuse, RZ ;  /* 0x000000323c2c723c */ /* 0x080fec00000418ff */
[C---:B------:R-:W-:Y:S06]  /*24a0*/  HMMA.16816.F32.BF16 R48, R64.reuse, R50, RZ ;  /* 0x000000324030723c */ /* 0x040fec00000418ff */
[-C--:B------:R-:W-:Y:S06]  /*24b0*/  HMMA.16816.F32.BF16 R52, R64, R100.reuse, RZ ;  /* 0x000000644034723c */ /* 0x080fec00000418ff */
[C---:B------:R-:W-:Y:S06]  /*24c0*/  HMMA.16816.F32.BF16 R56, R60.reuse, R100, RZ ;  /* 0x000000643c38723c */ /* 0x040fec00000418ff */
[-C--:B------:R-:W-:Y:S01]  /*24d0*/  HMMA.16816.F32.BF16 R60, R60, R102.reuse, RZ ;  /* 0x000000663c3c723c */ /* 0x080fe200000418ff */
[----:B------:R-:W-:Y:S01]  /*24e0*/  FMUL.FTZ R100, R185, 1.4426950216293334961 ;  /* 0x3fb8aa3bb9647820 */ /* 0x000fe20000410000 */
[----:B------:R-:W-:Y:S04]  /*24f0*/  FMUL.FTZ R101, R184, 1.4426950216293334961 ;  /* 0x3fb8aa3bb8657820 */ /* 0x000fe80000410000 */
[----:B------:R-:W-:Y:S02]  /*2500*/  HMMA.16816.F32.BF16 R64, R64, R102, RZ ;  /* 0x000000664040723c */ /* 0x000fe400000418ff */
[----:B------:R-:W-:Y:S02]  /*2510*/  FSEL R100, R100, RZ, P1 ;  /* 0x000000ff64647208 */ /* 0x000fe40000800000 */
[----:B------:R-:W-:Y:S02]  /*2520*/  FSETP.NEU.FTZ.AND P1, PT, R184, -INF , PT ;  /* 0xff800000b800780b */ /* 0x000fe40003f3d000 */
[-C--:B--2---:R-:W-:Y:S01]  /*2530*/  HMMA.16816.F32.BF16 R4, R104, R108.reuse, R4 ;  /* 0x0000006c6804723c */ /* 0x084fe20000041804 */
[----:B------:R-:W-:Y:S04]  /*2540*/  IMAD.U32 R103, RZ, RZ, UR14 ;  /* 0x0000000eff677e24 */ /* 0x000fe8000f8e00ff */
[----:B------:R-:W-:Y:S01]  /*2550*/  @!P0 IMAD R103, R103, 0x80, R160 ;  /* 0x0000008067678824 */ /* 0x000fe200078e02a0 */
[C---:B------:R-:W-:Y:S01]  /*2560*/  @!P0 VIMNMX R102, R248.reuse, UR27, PT ;  /* 0x0000001bf8668c48 */ /* 0x040fe2000bfe0100 */
[C---:B---3--:R-:W-:Y:S04]  /*2570*/  HMMA.16816.F32.BF16 R8, R112.reuse, R108, R8 ;  /* 0x0000006c7008723c */ /* 0x048fe80000041808 */
[C---:B------:R-:W-:Y:S01]  /*2580*/  @!P0 ISETP.GE.AND P2, PT, R103.reuse, R102, PT ;  /* 0x000000666700820c */ /* 0x040fe20003f46270 */
[----:B------:R-:W-:Y:S01]  /*2590*/  @!P0 VIADD R197, R103, 0x1 ;  /* 0x0000000167c58836 */ /* 0x000fe20000000000 */
[----:B------:R-:W-:Y:S01]  /*25a0*/  FSEL R101, R101, RZ, P1 ;  /* 0x000000ff65657208 */ /* 0x000fe20000800000 */
[-C--:B------:R-:W-:Y:S03]  /*25b0*/  HMMA.16816.F32.BF16 R12, R112, R110.reuse, R12 ;  /* 0x0000006e700c723c */ /* 0x080fe6000004180c */
[CC--:B------:R-:W-:Y:S02]  /*25c0*/  @!P0 ISETP.GE.AND P1, PT, R197.reuse, R245.reuse, PT ;  /* 0x000000f5c500820c */ /* 0x0c0fe40003f26270 */
[----:B------:R-:W-:Y:S01]  /*25d0*/  @!P0 VIADDMNMX R248, R248, R174, UR27, PT ;  /* 0x0000001bf8f88e46 */ /* 0x000fe2000b8001ae */
[C---:B------:R-:W-:Y:S05]  /*25e0*/  HMMA.16816.F32.BF16 R16, R104.reuse, R110, R16 ;  /* 0x0000006e6810723c */ /* 0x040fea0000041810 */
[----:B------:R-:W-:Y:S02]  /*25f0*/  @!P0 FSEL R4, R4, -INF , !P2 ;  /* 0xff80000004048808 */ /* 0x000fe40005000000 */
[----:B------:R-:W-:Y:S04]  /*2600*/  @!P0 ISETP.GE.AND P2, PT, R197, R102, PT ;  /* 0x00000066c500820c */ /* 0x000fe80003f46270 */
[----:B------:R-:W-:Y:S01]  /*2610*/  @!P0 FSEL R5, R5, -INF , !P2 ;  /* 0xff80000005058808 */ /* 0x000fe20005000000 */
[--C-:B------:R-:W-:Y:S01]  /*2620*/  FFMA.FTZ R108, R4, UR45, -R100.reuse ;  /* 0x0000002d046c7c23 */ /* 0x100fe20008010864 */
[----:B------:R-:W-:Y:S02]  /*2630*/  @!P0 ISETP.GE.AND P2, PT, R103, R245, PT ;  /* 0x000000f56700820c */ /* 0x000fe40003f46270 */
[----:B------:R-:W-:Y:S01]  /*2640*/  @!P0 FSEL R7, R7, -INF , !P1 ;  /* 0xff80000007078808 */ /* 0x000fe20004800000 */
[----:B------:R-:W-:Y:S01]  /*2650*/  FFMA.FTZ R109, R5, UR45, -R100 ;  /* 0x0000002d056d7c23 */ /* 0x000fe20008010864 */
[----:B------:R-:W-:Y:S01]  /*2660*/  @!P0 FSEL R6, R6, -INF , !P2 ;  /* 0xff80000006068808 */ /* 0x000fe20005000000 */
[----:B------:R-:W-:Y:S01]  /*2670*/  MUFU.EX2 R108, R108 ;  /* 0x0000006c006c7308 */ /* 0x000fe20000000800 */
[----:B------:R-:W-:Y:S01]  /*2680*/  FSETP.NEU.FTZ.AND P1, PT, R183, -INF , PT ;  /* 0xff800000b700780b */ /* 0x000fe20003f3d000 */
[--C-:B------:R-:W-:Y:S01]  /*2690*/  FFMA.FTZ R194, R7, UR45, -R101.reuse ;  /* 0x0000002d07c27c23 */ /* 0x100fe20008010865 */
[-C--:B------:R-:W-:Y:S01]  /*26a0*/  @!P0 ISETP.GE.AND P2, PT, R103, R247.reuse, PT ;  /* 0x000000f76700820c */ /* 0x080fe20003f46270 */
[--C-:B------:R-:W-:Y:S01]  /*26b0*/  FFMA.FTZ R187, R6, UR45, -R101.reuse ;  /* 0x0000002d06bb7c23 */ /* 0x100fe20008010865 */
[----:B------:R-:W-:Y:S01]  /*26c0*/  FSEL R246, R246, RZ, P1 ;  /* 0x000000fff6f67208 */ /* 0x000fe20000800000 */
[----:B------:R-:W1:Y:S01]  /*26d0*/  LDSM.16.M88.4 R4, [R149+0x6400] ;  /* 0x006400009504783b */ /* 0x000e620000000200 */
[-C--:B------:R-:W-:Y:S03]  /*26e0*/  @!P0 ISETP.GE.AND P1, PT, R197, R247.reuse, PT ;  /* 0x000000f7c500820c */ /* 0x080fe60003f26270 */
[----:B------:R-:W-:Y:S01]  /*26f0*/  MUFU.EX2 R109, R109 ;  /* 0x0000006d006d7308 */ /* 0x000fe20000000800 */
[----:B------:R-:W-:Y:S02]  /*2700*/  @!P0 FSEL R8, R8, -INF , !P2 ;  /* 0xff80000008088808 */ /* 0x000fe40005000000 */
[----:B------:R-:W-:Y:S02]  /*2710*/  @!P0 FSEL R9, R9, -INF , !P1 ;  /* 0xff80000009098808 */ /* 0x000fe40004800000 */
[----:B------:R-:W-:Y:S01]  /*2720*/  FSETP.NEU.FTZ.AND P1, PT, R182, -INF , PT ;  /* 0xff800000b600780b */ /* 0x000fe20003f3d000 */
[--C-:B------:R-:W-:Y:S01]  /*2730*/  FFMA.FTZ R195, R8, UR45, -R246.reuse ;  /* 0x0000002d08c37c23 */ /* 0x100fe200080108f6 */
[----:B------:R-:W-:Y:S03]  /*2740*/  @!P0 VIADD R8, R103, 0x9 ;  /* 0x0000000967088836 */ /* 0x000fe60000000000 */
[----:B------:R-:W-:Y:S01]  /*2750*/  MUFU.EX2 R187, R187 ;  /* 0x000000bb00bb7308 */ /* 0x000fe20000000800 */
[----:B------:R-:W-:Y:S01]  /*2760*/  FFMA.FTZ R196, R9, UR45, -R246 ;  /* 0x0000002d09c47c23 */ /* 0x000fe200080108f6 */
[----:B------:R-:W-:Y:S01]  /*2770*/  FSEL R252, R252, RZ, P1 ;  /* 0x000000fffcfc7208 */ /* 0x000fe20000800000 */
[----:B------:R-:W-:Y:S01]  /*2780*/  @!P0 VIADD R9, R103, 0x8 ;  /* 0x0000000867098836 */ /* 0x000fe20000000000 */
[-C--:B------:R-:W-:Y:S02]  /*2790*/  @!P0 ISETP.GE.AND P1, PT, R197, R248.reuse, PT ;  /* 0x000000f8c500820c */ /* 0x080fe40003f26270 */
[-C--:B------:R-:W-:Y:S04]  /*27a0*/  @!P0 ISETP.GE.AND P2, PT, R103, R248.reuse, PT ;  /* 0x000000f86700820c */ /* 0x080fe80003f46270 */
[----:B------:R-:W2:Y:S01]  /*27b0*/  MUFU.EX2 R194, R194 ;  /* 0x000000c200c27308 */ /* 0x000ea20000000800 */
[----:B------:R-:W-:Y:S02]  /*27c0*/  @!P0 FSEL R11, R11, -INF , !P1 ;  /* 0xff8000000b0b8808 */ /* 0x000fe40004800000 */
[-C--:B------:R-:W-:Y:S02]  /*27d0*/  @!P0 ISETP.GE.AND P1, PT, R9, R247.reuse, PT ;  /* 0x000000f70900820c */ /* 0x080fe40003f26270 */
[----:B------:R-:W-:Y:S01]  /*27e0*/  @!P0 FSEL R10, R10, -INF , !P2 ;  /* 0xff8000000a0a8808 */ /* 0x000fe20005000000 */
[--C-:B------:R-:W-:Y:S01]  /*27f0*/  FFMA.FTZ R198, R11, UR45, -R252.reuse ;  /* 0x0000002d0bc67c23 */ /* 0x100fe200080108fc */
[----:B------:R-:W-:Y:S03]  /*2800*/  @!P0 FSEL R12, R12, -INF , !P1 ;  /* 0xff8000000c0c8808 */ /* 0x000fe60004800000 */
[----:B------:R-:W-:Y:S01]  /*2810*/  MUFU.EX2 R195, R195 ;  /* 0x000000c300c37308 */ /* 0x000fe20000000800 */
[----:B------:R-:W-:Y:S01]  /*2820*/  @!P0 ISETP.GE.AND P1, PT, R8, R247, PT ;  /* 0x000000f70800820c */ /* 0x000fe20003f26270 */
[----:B------:R-:W-:Y:S01]  /*2830*/  FFMA.FTZ R197, R10, UR45, -R252 ;  /* 0x0000002d0ac57c23 */ /* 0x000fe200080108fc */
[--C-:B------:R-:W-:Y:S02]  /*2840*/  FFMA.FTZ R110, R12, UR45, -R246.reuse ;  /* 0x0000002d0c6e7c23 */ /* 0x100fe400080108f6 */
[----:B------:R-:W-:Y:S02]  /*2850*/  @!P0 FSEL R13, R13, -INF , !P1 ;  /* 0xff8000000d0d8808 */ /* 0x000fe40004800000 */
[-C--:B------:R-:W-:Y:S03]  /*2860*/  @!P0 ISETP.GE.AND P1, PT, R9, R248.reuse, PT ;  /* 0x000000f80900820c */ /* 0x080fe60003f26270 */
[----:B------:R-:W-:Y:S01]  /*2870*/  MUFU.EX2 R196, R196 ;  /* 0x000000c400c47308 */ /* 0x000fe20000000800 */
[----:B------:R-:W-:Y:S01]  /*2880*/  FFMA.FTZ R111, R13, UR45, -R246 ;  /* 0x0000002d0d6f7c23 */ /* 0x000fe200080108f6 */
[----:B------:R-:W-:Y:S02]  /*2890*/  @!P0 FSEL R14, R14, -INF , !P1 ;  /* 0xff8000000e0e8808 */ /* 0x000fe40004800000 */
[----:B------:R-:W-:Y:S01]  /*28a0*/  @!P0 ISETP.GE.AND P1, PT, R8, R248, PT ;  /* 0x000000f80800820c */ /* 0x000fe20003f26270 */
[-C--:B-1----:R-:W-:Y:S05]  /*28b0*/  HMMA.16816.F32.BF16 R20, R104, R4.reuse, R20 ;  /* 0x000000046814723c */ /* 0x082fea0000041814 */
[----:B------:R-:W-:Y:S01]  /*28c0*/  MUFU.EX2 R197, R197 ;  /* 0x000000c500c57308 */ /* 0x000fe20000000800 */
[----:B------:R-:W-:Y:S01]  /*28d0*/  @!P0 FSEL R15, R15, -INF , !P1 ;  /* 0xff8000000f0f8808 */ /* 0x000fe20004800000 */
[----:B------:R-:W-:Y:S01]  /*28e0*/  FFMA.FTZ R199, R14, UR45, -R252 ;  /* 0x0000002d0ec77c23 */ /* 0x000fe200080108fc */
[-C--:B------:R-:W-:Y:S01]  /*28f0*/  @!P0 ISETP.GE.AND P1, PT, R9, R102.reuse, PT ;  /* 0x000000660900820c */ /* 0x080fe20003f26270 */
[C---:B------:R-:W-:Y:S06]  /*2900*/  HMMA.16816.F32.BF16 R24, R112.reuse, R4, R24 ;  /* 0x000000047018723c */ /* 0x040fec0000041818 */
[----:B------:R-:W-:Y:S01]  /*2910*/  MUFU.EX2 R198, R198 ;  /* 0x000000c600c67308 */ /* 0x000fe20000000800 */
[----:B------:R-:W-:Y:S01]  /*2920*/  @!P0 FSEL R16, R16, -INF , !P1 ;  /* 0xff80000010108808 */ /* 0x000fe20004800000 */
[-C--:B------:R-:W-:Y:S03]  /*2930*/  HMMA.16816.F32.BF16 R28, R112, R6.reuse, R28 ;  /* 0x00000006701c723c */ /* 0x080fe6000004181c */
[-C--:B------:R-:W-:Y:S01]  /*2940*/  @!P0 ISETP.GE.AND P1, PT, R8, R102.reuse, PT ;  /* 0x000000660800820c */ /* 0x080fe20003f26270 */
[----:B------:R-:W-:Y:S04]  /*2950*/  @!P0 VIADD R5, R103, 0x18 ;  /* 0x0000001867058836 */ /* 0x000fe80000000000 */
[----:B------:R-:W-:Y:S03]  /*2960*/  MUFU.EX2 R110, R110 ;  /* 0x0000006e006e7308 */ /* 0x000fe60000000800 */
[----:B------:R-:W-:Y:S01]  /*2970*/  @!P0 FSEL R17, R17, -INF , !P1 ;  /* 0xff80000011118808 */ /* 0x000fe20004800000 */
[C---:B------:R-:W-:Y:S04]  /*2980*/  HMMA.16816.F32.BF16 R32, R104.reuse, R6, R32 ;  /* 0x000000066820723c */ /* 0x040fe80000041820 */
[-C--:B------:R-:W-:Y:S01]  /*2990*/  @!P0 ISETP.GE.AND P1, PT, R9, R245.reuse, PT ;  /* 0x000000f50900820c */ /* 0x080fe20003f26270 */
[C---:B------:R-:W-:Y:S01]  /*29a0*/  @!P0 VIADD R9, R103.reuse, 0x10 ;  /* 0x0000001067098836 */ /* 0x040fe20000000000 */
[----:B------:R-:W-:Y:S01]  /*29b0*/  MUFU.EX2 R111, R111 ;  /* 0x0000006f006f7308 */ /* 0x000fe20000000800 */
[C---:B------:R-:W-:Y:S01]  /*29c0*/  @!P0 VIADD R4, R103.reuse, 0x19 ;  /* 0x0000001967048836 */ /* 0x040fe20000000000 */
[----:B------:R-:W-:Y:S02]  /*29d0*/  @!P0 FSEL R18, R18, -INF , !P1 ;  /* 0xff80000012128808 */ /* 0x000fe40004800000 */
[-C--:B------:R-:W-:Y:S01]  /*29e0*/  @!P0 ISETP.GE.AND P1, PT, R8, R245.reuse, PT ;  /* 0x000000f50800820c */ /* 0x080fe20003f26270 */
[----:B------:R-:W-:Y:S02]  /*29f0*/  @!P0 VIADD R8, R103, 0x11 ;  /* 0x0000001167088836 */ /* 0x000fe40000000000 */
[--C-:B------:R-:W-:Y:S01]  /*2a00*/  FFMA.FTZ R201, R16, UR45, -R100.reuse ;  /* 0x0000002d10c97c23 */ /* 0x100fe20008010864 */
[----:B------:R-:W-:Y:S02]  /*2a10*/  FFMA.FTZ R202, R17, UR45, -R100 ;  /* 0x0000002d11ca7c23 */ /* 0x000fe40008010864 */
[----:B------:R-:W-:Y:S01]  /*2a20*/  MUFU.EX2 R199, R199 ;  /* 0x000000c700c77308 */ /* 0x000fe20000000800 */
[----:B------:R-:W-:Y:S01]  /*2a30*/  @!P0 FSEL R19, R19, -INF , !P1 ;  /* 0xff80000013138808 */ /* 0x000fe20004800000 */
[--C-:B------:R-:W-:Y:S01]  /*2a40*/  FFMA.FTZ R203, R18, UR45, -R101.reuse ;  /* 0x0000002d12cb7c23 */ /* 0x100fe20008010865 */
[-C--:B------:R-:W-:Y:S01]  /*2a50*/  @!P0 ISETP.GE.AND P1, PT, R9, R102.reuse, PT ;  /* 0x000000660900820c */ /* 0x080fe20003f26270 */
[----:B------:R-:W-:Y:S02]  /*2a60*/  FFMA.FTZ R200, R15, UR45, -R252 ;  /* 0x0000002d0fc87c23 */ /* 0x000fe400080108fc */
        /* <DEDUP_REMOVED lines=8> */
[----:B------:R-:W-:Y:S01]  /*2af0*/  FFMA.FTZ R206, R21, UR45, -R100 ;  /* 0x0000002d15ce7c23 */ /* 0x000fe20008010864 */
[----:B------:R-:W-:Y:S02]  /*2b00*/  @!P0 FSEL R22, R22, -INF , !P1 ;  /* 0xff80000016168808 */ /* 0x000fe40004800000 */
[----:B------:R-:W-:Y:S06]  /*2b10*/  @!P0 ISETP.GE.AND P1, PT, R8, R245, PT ;  /* 0x000000f50800820c */ /* 0x000fec0003f26270 */
[----:B------:R-:W-:Y:S01]  /*2b20*/  MUFU.EX2 R203, R203 ;  /* 0x000000cb00cb7308 */ /* 0x000fe20000000800 */
[----:B------:R-:W-:Y:S01]  /*2b30*/  @!P0 FSEL R23, R23, -INF , !P1 ;  /* 0xff80000017178808 */ /* 0x000fe20004800000 */
[--C-:B------:R-:W-:Y:S01]  /*2b40*/  FFMA.FTZ R207, R22, UR45, -R101.reuse ;  /* 0x0000002d16cf7c23 */ /* 0x100fe20008010865 */
[-C--:B------:R-:W-:Y:S03]  /*2b50*/  @!P0 ISETP.GE.AND P1, PT, R9, R247.reuse, PT ;  /* 0x000000f70900820c */ /* 0x080fe60003f26270 */
[--C-:B------:R-:W-:Y:S01]  /*2b60*/  FFMA.FTZ R208, R23, UR45, -R101.reuse ;  /* 0x0000002d17d07c23 */ /* 0x100fe20008010865 */
[----:B------:R-:W-:Y:S03]  /*2b70*/  @!P0 FSEL R24, R24, -INF , !P1 ;  /* 0xff80000018188808 */ /* 0x000fe60004800000 */
[----:B------:R-:W1:Y:S01]  /*2b80*/  MUFU.EX2 R204, R204 ;  /* 0x000000cc00cc7308 */ /* 0x000e620000000800 */
[-C--:B------:R-:W-:Y:S01]  /*2b90*/  @!P0 ISETP.GE.AND P1, PT, R8, R247.reuse, PT ;  /* 0x000000f70800820c */ /* 0x080fe20003f26270 */
[--C-:B------:R-:W-:Y:S03]  /*2ba0*/  FFMA.FTZ R209, R24, UR45, -R246.reuse ;  /* 0x0000002d18d17c23 */ /* 0x100fe600080108f6 */
[----:B------:R-:W-:Y:S02]  /*2bb0*/  @!P0 FSEL R25, R25, -INF , !P1 ;  /* 0xff80000019198808 */ /* 0x000fe40004800000 */
[-C--:B------:R-:W-:Y:S03]  /*2bc0*/  @!P0 ISETP.GE.AND P1, PT, R9, R248.reuse, PT ;  /* 0x000000f80900820c */ /* 0x080fe60003f26270 */
[----:B------:R-:W-:Y:S01]  /*2bd0*/  MUFU.EX2 R200, R200 ;  /* 0x000000c800c87308 */ /* 0x000fe20000000800 */
[----:B------:R-:W-:Y:S01]  /*2be0*/  FFMA.FTZ R210, R25, UR45, -R246 ;  /* 0x0000002d19d27c23 */ /* 0x000fe200080108f6 */
[----:B------:R-:W-:Y:S02]  /*2bf0*/  @!P0 FSEL R26, R26, -INF , !P1 ;  /* 0xff8000001a1a8808 */ /* 0x000fe40004800000 */
[-C--:B------:R-:W-:Y:S02]  /*2c00*/  @!P0 ISETP.GE.AND P1, PT, R8, R248.reuse, PT ;  /* 0x000000f80800820c */ /* 0x080fe40003f26270 */
[----:B------:R-:W3:Y:S04]  /*2c10*/  LDSM.16.M88.4 R8, [R149+0x6800] ;  /* 0x006800009508783b */ /* 0x000ee80000000200 */
[----:B------:R-:W-:Y:S01]  /*2c20*/  MUFU.EX2 R205, R205 ;  /* 0x000000cd00cd7308 */ /* 0x000fe20000000800 */
[----:B------:R-:W-:Y:S01]  /*2c30*/  @!P0 FSEL R27, R27, -INF , !P1 ;  /* 0xff8000001b1b8808 */ /* 0x000fe20004800000 */
[--C-:B------:R-:W-:Y:S01]  /*2c40*/  FFMA.FTZ R211, R26, UR45, -R252.reuse ;  /* 0x0000002d1ad37c23 */ /* 0x100fe200080108fc */
[-C--:B------:R-:W-:Y:S03]  /*2c50*/  @!P0 ISETP.GE.AND P1, PT, R5, R247.reuse, PT ;  /* 0x000000f70500820c */ /* 0x080fe60003f26270 */
[----:B------:R-:W-:Y:S01]  /*2c60*/  FFMA.FTZ R212, R27, UR45, -R252 ;  /* 0x0000002d1bd47c23 */ /* 0x000fe200080108fc */
        /* <DEDUP_REMOVED lines=19> */
[----:B------:R-:W-:Y:S01]  /*2da0*/  @!P0 FSEL R33, R33, -INF , !P1 ;  /* 0xff80000021218808 */ /* 0x000fe20004800000 */
[-C--:B---3--:R-:W-:Y:S04]  /*2db0*/  HMMA.16816.F32.BF16 R36, R104, R8.reuse, R36 ;  /* 0x000000086824723c */ /* 0x088fe80000041824 */
[----:B------:R-:W-:Y:S01]  /*2dc0*/  MUFU.EX2 R212, R212 ;  /* 0x000000d400d47308 */ /* 0x000fe20000000800 */
[-C--:B------:R-:W-:Y:S01]  /*2dd0*/  @!P0 ISETP.GE.AND P1, PT, R5, R245.reuse, PT ;  /* 0x000000f50500820c */ /* 0x080fe20003f26270 */
[----:B------:R-:W-:Y:S02]  /*2de0*/  @!P0 VIADD R5, R103, 0x20 ;  /* 0x0000002067058836 */ /* 0x000fe40000000000 */
[--C-:B------:R-:W-:Y:S01]  /*2df0*/  FFMA.FTZ R218, R33, UR45, -R100.reuse ;  /* 0x0000002d21da7c23 */ /* 0x100fe20008010864 */
[C---:B------:R-:W-:Y:S05]  /*2e00*/  HMMA.16816.F32.BF16 R40, R112.reuse, R8, R40 ;  /* 0x000000087028723c */ /* 0x040fea0000041828 */
[----:B------:R-:W-:Y:S01]  /*2e10*/  MUFU.EX2 R217, R217 ;  /* 0x000000d900d97308 */ /* 0x000fe20000000800 */
[----:B------:R-:W-:Y:S02]  /*2e20*/  @!P0 ISETP.GE.AND P2, PT, R5, R248, PT ;  /* 0x000000f80500820c */ /* 0x000fe40003f46270 */
[----:B------:R-:W-:Y:S01]  /*2e30*/  @!P0 FSEL R34, R34, -INF , !P1 ;  /* 0xff80000022228808 */ /* 0x000fe20004800000 */
[-C--:B------:R-:W-:Y:S03]  /*2e40*/  HMMA.16816.F32.BF16 R44, R112, R10.reuse, R44 ;  /* 0x0000000a702c723c */ /* 0x080fe6000004182c */
[-C--:B------:R-:W-:Y:S03]  /*2e50*/  @!P0 ISETP.GE.AND P1, PT, R4, R245.reuse, PT ;  /* 0x000000f50400820c */ /* 0x080fe60003f26270 */
[----:B------:R-:W3:Y:S01]  /*2e60*/  MUFU.EX2 R218, R218 ;  /* 0x000000da00da7308 */ /* 0x000ee20000000800 */
[----:B------:R-:W-:Y:S01]  /*2e70*/  @!P0 VIADD R4, R103, 0x21 ;  /* 0x0000002167048836 */ /* 0x000fe20000000000 */
[C---:B------:R-:W-:Y:S04]  /*2e80*/  HMMA.16816.F32.BF16 R48, R104.reuse, R10, R48 ;  /* 0x0000000a6830723c */ /* 0x040fe80000041830 */
[----:B------:R-:W-:Y:S04]  /*2e90*/  @!P0 FSEL R35, R35, -INF , !P1 ;  /* 0xff80000023238808 */ /* 0x000fe80004800000 */
[----:B------:R-:W-:Y:S01]  /*2ea0*/  MUFU.EX2 R209, R209 ;  /* 0x000000d100d17308 */ /* 0x000fe20000000800 */
[-C--:B------:R-:W-:Y:S02]  /*2eb0*/  @!P0 ISETP.GE.AND P1, PT, R5, R102.reuse, PT ;  /* 0x000000660500820c */ /* 0x080fe40003f26270 */
[--C-:B------:R-:W-:Y:S02]  /*2ec0*/  FFMA.FTZ R219, R34, UR45, -R101.reuse ;  /* 0x0000002d22db7c23 */ /* 0x100fe40008010865 */
[----:B------:R-:W-:Y:S01]  /*2ed0*/  @!P0 FSEL R36, R36, -INF , !P1 ;  /* 0xff80000024248808 */ /* 0x000fe20004800000 */
[--C-:B------:R-:W-:Y:S01]  /*2ee0*/  FFMA.FTZ R220, R35, UR45, -R101.reuse ;  /* 0x0000002d23dc7c23 */ /* 0x100fe20008010865 */
[----:B------:R-:W-:Y:S03]  /*2ef0*/  @!P0 ISETP.GE.AND P1, PT, R4, R102, PT ;  /* 0x000000660400820c */ /* 0x000fe60003f26270 */
[----:B------:R-:W-:Y:S01]  /*2f00*/  MUFU.EX2 R219, R219 ;  /* 0x000000db00db7308 */ /* 0x000fe20000000800 */
[----:B------:R-:W-:Y:S01]  /*2f10*/  @!P0 FSEL R42, R42, -INF , !P2 ;  /* 0xff8000002a2a8808 */ /* 0x000fe20005000000 */
[----:B------:R-:W-:Y:S01]  /*2f20*/  @!P0 VIADD R9, R103, 0x28 ;  /* 0x0000002867098836 */ /* 0x000fe20000000000 */
[----:B------:R-:W-:Y:S01]  /*2f30*/  @!P0 FSEL R37, R37, -INF , !P1 ;  /* 0xff80000025258808 */ /* 0x000fe20004800000 */
[----:B------:R-:W-:Y:S01]  /*2f40*/  @!P0 VIADD R8, R103, 0x29 ;  /* 0x0000002967088836 */ /* 0x000fe20000000000 */
[-C--:B------:R-:W-:Y:S01]  /*2f50*/  @!P0 ISETP.GE.AND P1, PT, R5, R245.reuse, PT ;  /* 0x000000f50500820c */ /* 0x080fe20003f26270 */
[----:B------:R-:W-:Y:S01]  /*2f60*/  FFMA.FTZ R221, R36, UR45, -R100 ;  /* 0x0000002d24dd7c23 */ /* 0x000fe20008010864 */
[----:B------:R-:W-:Y:S03]  /*2f70*/  FFMA.FTZ R228, R42, UR45, -R252 ;  /* 0x0000002d2ae47c23 */ /* 0x000fe600080108fc */
[----:B------:R-:W-:Y:S01]  /*2f80*/  MUFU.EX2 R220, R220 ;  /* 0x000000dc00dc7308 */ /* 0x000fe20000000800 */
[----:B------:R-:W-:Y:S01]  /*2f90*/  @!P0 FSEL R38, R38, -INF , !P1 ;  /* 0xff80000026268808 */ /* 0x000fe20004800000 */
[----:B------:R-:W-:Y:S01]  /*2fa0*/  FFMA.FTZ R222, R37, UR45, -R100 ;  /* 0x0000002d25de7c23 */ /* 0x000fe20008010864 */
[----:B------:R-:W-:Y:S03]  /*2fb0*/  @!P0 ISETP.GE.AND P1, PT, R4, R245, PT ;  /* 0x000000f50400820c */ /* 0x000fe60003f26270 */
[--C-:B------:R-:W-:Y:S01]  /*2fc0*/  FFMA.FTZ R223, R38, UR45, -R101.reuse ;  /* 0x0000002d26df7c23 */ /* 0x100fe20008010865 */
[----:B------:R-:W-:Y:S03]  /*2fd0*/  @!P0 FSEL R39, R39, -INF , !P1 ;  /* 0xff80000027278808 */ /* 0x000fe60004800000 */
[----:B------:R-:W-:Y:S01]  /*2fe0*/  MUFU.EX2 R210, R210 ;  /* 0x000000d200d27308 */ /* 0x000fe20000000800 */
[-C--:B------:R-:W-:Y:S01]  /*2ff0*/  @!P0 ISETP.GE.AND P1, PT, R5, R247.reuse, PT ;  /* 0x000000f70500820c */ /* 0x080fe20003f26270 */
[--C-:B------:R-:W-:Y:S03]  /*3000*/  FFMA.FTZ R224, R39, UR45, -R101.reuse ;  /* 0x0000002d27e07c23 */ /* 0x100fe60008010865 */
[----:B------:R-:W-:Y:S02]  /*3010*/  @!P0 FSEL R40, R40, -INF , !P1 ;  /* 0xff80000028288808 */ /* 0x000fe40004800000 */
[-C--:B------:R-:W-:Y:S03]  /*3020*/  @!P0 ISETP.GE.AND P1, PT, R4, R247.reuse, PT ;  /* 0x000000f70400820c */ /* 0x080fe60003f26270 */
[----:B------:R-:W-:Y:S01]  /*3030*/  MUFU.EX2 R213, R213 ;  /* 0x000000d500d57308 */ /* 0x000fe20000000800 */
[--C-:B------:R-:W-:Y:S01]  /*3040*/  FFMA.FTZ R225, R40, UR45, -R246.reuse ;  /* 0x0000002d28e17c23 */ /* 0x100fe200080108f6 */
[----:B------:R-:W-:Y:S02]  /*3050*/  @!P0 FSEL R41, R41, -INF , !P1 ;  /* 0xff80000029298808 */ /* 0x000fe40004800000 */
[----:B------:R-:W-:Y:S06]  /*3060*/  IADD3 R12, P1, R180, UR22, RZ ;  /* 0x00000016b40c7c10 */ /* 0x000fec000ff3e0ff */
[----:B------:R-:W-:Y:S01]  /*3070*/  MUFU.EX2 R214, R214 ;  /* 0x000000d600d67308 */ /* 0x000fe20000000800 */
[----:B------:R-:W-:Y:S01]  /*3080*/  IADD3.X R13, R179, UR7, RZ, P1, !PT ;  /* 0x00000007b30d7c10 */ /* 0x000fe20008ffe4ff */
[----:B------:R-:W-:Y:S01]  /*3090*/  FFMA.FTZ R227, R41, UR45, -R246 ;  /* 0x0000002d29e37c23 */ /* 0x000fe200080108f6 */
[-C--:B------:R-:W-:Y:S02]  /*30a0*/  @!P0 ISETP.GE.AND P1, PT, R4, R248.reuse, PT ;  /* 0x000000f80400820c */ /* 0x080fe40003f26270 */
[----:B------:R-:W4:Y:S02]  /*30b0*/  LDSM.16.M88.4 R4, [R149+0x6c00] ;  /* 0x006c00009504783b */ /* 0x000f240000000200 */
[----:B------:R-:W-:Y:S03]  /*30c0*/  @!P0 FSEL R43, R43, -INF , !P1 ;  /* 0xff8000002b2b8808 */ /* 0x000fe60004800000 */
[----:B------:R-:W-:Y:S01]  /*30d0*/  MUFU.EX2 R215, R215 ;  /* 0x000000d700d77308 */ /* 0x000fe20000000800 */
[-C--:B------:R-:W-:Y:S01]  /*30e0*/  @!P0 ISETP.GE.AND P1, PT, R9, R247.reuse, PT ;  /* 0x000000f70900820c */ /* 0x080fe20003f26270 */
[----:B------:R-:W-:Y:S03]  /*30f0*/  FFMA.FTZ R229, R43, UR45, -R252 ;  /* 0x0000002d2be57c23 */ /* 0x000fe600080108fc */
[----:B------:R-:W-:Y:S01]  /*3100*/  @!P0 FSEL R44, R44, -INF , !P1 ;  /* 0xff8000002c2c8808 */ /* 0x000fe20004800000 */
[----:B------:R-:W3:Y:S01]  /*3110*/  LDG.E R226, desc[UR36][R12.64] ;  /* 0x000000240ce27981 */ /* 0x000ee2000c1e1900 */
[----:B------:R-:W-:Y:S03]  /*3120*/  @!P0 ISETP.GE.AND P1, PT, R8, R247, PT ;  /* 0x000000f70800820c */ /* 0x000fe60003f26270 */
[----:B------:R-:W-:Y:S01]  /*3130*/  MUFU.EX2 R216, R216 ;  /* 0x000000d800d87308 */ /* 0x000fe20000000800 */
[----:B------:R-:W3:Y:S01]  /*3140*/  LDG.E R234, desc[UR36][R12.64+0x20] ;  /* 0x000020240cea7981 */ /* 0x000ee2000c1e1900 */
[----:B------:R-:W-:Y:S01]  /*3150*/  @!P0 FSEL R45, R45, -INF , !P1 ;  /* 0xff8000002d2d8808 */ /* 0x000fe20004800000 */
[--C-:B------:R-:W-:Y:S01]  /*3160*/  FFMA.FTZ R230, R44, UR45, -R246.reuse ;  /* 0x0000002d2ce67c23 */ /* 0x100fe200080108f6 */
[-C--:B------:R-:W-:Y:S01]  /*3170*/  @!P0 ISETP.GE.AND P1, PT, R9, R248.reuse, PT ;  /* 0x000000f80900820c */ /* 0x080fe20003f26270 */
[----:B------:R-:W5:Y:S05]  /*3180*/  LDG.E R237, desc[UR36][R12.64+0x100] ;  /* 0x000100240ced7981 */ /* 0x000f6a000c1e1900 */
[----:B------:R-:W-:Y:S01]  /*3190*/  MUFU.EX2 R221, R221 ;  /* 0x000000dd00dd7308 */ /* 0x000fe20000000800 */
[----:B------:R-:W-:Y:S01]  /*31a0*/  FFMA.FTZ R231, R45, UR45, -R246 ;  /* 0x0000002d2de77c23 */ /* 0x000fe200080108f6 */
[----:B------:R3:W5:Y:S01]  /*31b0*/  LDG.E R236, desc[UR36][R12.64+0x120] ;  /* 0x000120240cec7981 */ /* 0x000762000c1e1900 */
[----:B------:R-:W-:Y:S02]  /*31c0*/  @!P0 FSEL R46, R46, -INF , !P1 ;  /* 0xff8000002e2e8808 */ /* 0x000fe40004800000 */
[----:B------:R-:W-:Y:S05]  /*31d0*/  @!P0 ISETP.GE.AND P1, PT, R8, R248, PT ;  /* 0x000000f80800820c */ /* 0x000fea0003f26270 */
        /* <DEDUP_REMOVED lines=8> */
[--C-:B------:R-:W-:Y:S01]  /*3260*/  FFMA.FTZ R235, R48, UR45, -R100.reuse ;  /* 0x0000002d30eb7c23 */ /* 0x100fe20008010864 */
[-C--:B----4-:R-:W-:Y:S07]  /*3270*/  HMMA.16816.F32.BF16 R52, R104, R4.reuse, R52 ;  /* 0x000000046834723c */ /* 0x090fee0000041834 */
[----:B------:R-:W-:Y:S01]  /*3280*/  MUFU.EX2 R224, R224 ;  /* 0x000000e000e07308 */ /* 0x000fe20000000800 */
[----:B------:R-:W-:Y:S01]  /*3290*/  @!P0 FSEL R49, R49, -INF , !P1 ;  /* 0xff80000031318808 */ /* 0x000fe20004800000 */
[C---:B------:R-:W-:Y:S04]  /*32a0*/  HMMA.16816.F32.BF16 R56, R112.reuse, R4, R56 ;  /* 0x000000047038723c */ /* 0x040fe80000041838 */
[----:B------:R-:W-:Y:S04]  /*32b0*/  @!P0 ISETP.GE.AND P1, PT, R9, R245, PT ;  /* 0x000000f50900820c */ /* 0x000fe80003f26270 */
[----:B------:R-:W-:Y:S01]  /*32c0*/  MUFU.EX2 R235, R235 ;  /* 0x000000eb00eb7308 */ /* 0x000fe20000000800 */
[-C--:B------:R-:W-:Y:S03]  /*32d0*/  HMMA.16816.F32.BF16 R60, R112, R6.reuse, R60 ;  /* 0x00000006703c723c */ /* 0x080fe6000004183c */
[----:B------:R-:W-:Y:S01]  /*32e0*/  @!P0 VIADD R4, R103, 0x38 ;  /* 0x0000003867048836 */ /* 0x000fe20000000000 */
[----:B--2---:R-:W-:Y:S05]  /*32f0*/  F2FP.BF16.F32.PACK_AB R5, R194, R187 ;  /* 0x000000bbc205723e */ /* 0x004fea00000010ff */
[----:B------:R-:W-:Y:S01]  /*3300*/  MUFU.EX2 R225, R225 ;  /* 0x000000e100e17308 */ /* 0x000fe20000000800 */
[----:B------:R-:W-:Y:S01]  /*3310*/  HMMA.16816.F32.BF16 R64, R104, R6, R64 ;  /* 0x000000066840723c */ /* 0x000fe20000041840 */
[----:B------:R2:W-:Y:S03]  /*3320*/  STS [R164+0x10400], R5 ;  /* 0x01040005a4007388 */ /* 0x0005e60000000800 */
[C---:B------:R-:W-:Y:S01]  /*3330*/  @!P0 ISETP.GE.AND P2, PT, R4.reuse, R247, PT ;  /* 0x000000f70400820c */ /* 0x040fe20003f46270 */
[--C-:B------:R-:W-:Y:S01]  /*3340*/  FFMA.FTZ R238, R49, UR45, -R100.reuse ;  /* 0x0000002d31ee7c23 */ /* 0x100fe20008010864 */
[C---:B------:R-:W-:Y:S03]  /*3350*/  @!P0 ISETP.GE.AND P6, PT, R4.reuse, R102, PT ;  /* 0x000000660400820c */ /* 0x040fe60003fc6270 */
[----:B------:R-:W-:Y:S01]  /*3360*/  MUFU.EX2 R227, R227 ;  /* 0x000000e300e37308 */ /* 0x000fe20000000800 */
[----:B------:R-:W-:Y:S02]  /*3370*/  @!P0 ISETP.GE.AND P4, PT, R4, R245, PT ;  /* 0x000000f50400820c */ /* 0x000fe40003f86270 */
[----:B-1----:R-:W-:Y:S01]  /*3380*/  F2FP.BF16.F32.PACK_AB R6, R204, R203 ;  /* 0x000000cbcc06723e */ /* 0x002fe200000010ff */
[----:B------:R-:W-:Y:S01]  /*3390*/  @!P0 VIADD R9, R103, 0x31 ;  /* 0x0000003167098836 */ /* 0x000fe20000000000 */
[----:B------:R-:W-:Y:S05]  /*33a0*/  LEA R104, R159, UR5, 0x1 ;  /* 0x000000059f687c11 */ /* 0x000fea000f8e08ff */
[----:B------:R-:W-:Y:S01]  /*33b0*/  MUFU.EX2 R238, R238 ;  /* 0x000000ee00ee7308 */ /* 0x000fe20000000800 */
[----:B------:R-:W-:Y:S02]  /*33c0*/  @!P0 FSEL R60, R60, -INF , !P2 ;  /* 0xff8000003c3c8808 */ /* 0x000fe40005000000 */
[----:B------:R-:W-:Y:S02]  /*33d0*/  @!P0 ISETP.GE.AND P2, PT, R4, R248, PT ;  /* 0x000000f80400820c */ /* 0x000fe40003f46270 */
[----:B------:R-:W-:Y:S02]  /*33e0*/  F2FP.BF16.F32.PACK_AB R4, R109, R108 ;  /* 0x0000006c6d04723e */ /* 0x000fe400000010ff */
[----:B------:R-:W-:Y:S03]  /*33f0*/  @!P0 FSEL R50, R50, -INF , !P1 ;  /* 0xff80000032328808 */ /* 0x000fe60004800000 */
[----:B------:R-:W-:Y:S01]  /*3400*/  MUFU.EX2 R228, R228 ;  /* 0x000000e400e47308 */ /* 0x000fe20000000800 */
[----:B------:R-:W-:Y:S01]  /*3410*/  @!P0 ISETP.GE.AND P1, PT, R8, R245, PT ;  /* 0x000000f50800820c */ /* 0x000fe20003f26270 */
[----:B------:R1:W-:Y:S01]  /*3420*/  STS [R164+0x10000], R4 ;  /* 0x01000004a4007388 */ /* 0x0003e20000000800 */
[----:B------:R-:W-:Y:S02]  /*3430*/  @!P0 VIADD R8, R103, 0x30 ;  /* 0x0000003067088836 */ /* 0x000fe40000000000 */
[--C-:B------:R-:W-:Y:S01]  /*3440*/  FFMA.FTZ R239, R50, UR45, -R101.reuse ;  /* 0x0000002d32ef7c23 */ /* 0x100fe20008010865 */
[----:B--2---:R-:W-:Y:S01]  /*3450*/  F2FP.BF16.F32.PACK_AB R5, R196, R195 ;  /* 0x000000c3c405723e */ /* 0x004fe200000010ff */
[----:B------:R3:W-:Y:S01]  /*3460*/  STS [R167+0x10400], R6 ;  /* 0x01040006a7007388 */ /* 0x0007e20000000800 */
[----:B------:R-:W-:Y:S02]  /*3470*/  @!P0 FSEL R51, R51, -INF , !P1 ;  /* 0xff80000033338808 */ /* 0x000fe40004800000 */
[----:B------:R-:W-:Y:S01]  /*3480*/  MUFU.EX2 R229, R229 ;  /* 0x000000e500e57308 */ /* 0x000fe20000000800 */
[----:B------:R-:W-:Y:S01]  /*3490*/  @!P0 ISETP.GE.AND P1, PT, R8, R102, PT ;  /* 0x000000660800820c */ /* 0x000fe20003f26270 */
[----:B------:R-:W-:Y:S01]  /*34a0*/  @!P0 VIADD R103, R103, 0x39 ;  /* 0x0000003967678836 */ /* 0x000fe20000000000 */
[----:B------:R-:W-:Y:S01]  /*34b0*/  @!P0 ISETP.GE.AND P3, PT, R9, R248, PT ;  /* 0x000000f80900820c */ /* 0x000fe20003f66270 */
[--C-:B------:R-:W-:Y:S01]  /*34c0*/  FFMA.FTZ R240, R51, UR45, -R101.reuse ;  /* 0x0000002d33f07c23 */ /* 0x100fe20008010865 */
[----:B------:R-:W-:Y:S02]  /*34d0*/  @!P0 FSEL R52, R52, -INF , !P1 ;  /* 0xff80000034348808 */ /* 0x000fe40004800000 */
[-C--:B------:R-:W-:Y:S03]  /*34e0*/  @!P0 ISETP.GE.AND P1, PT, R9, R102.reuse, PT ;  /* 0x000000660900820c */ /* 0x080fe60003f26270 */
[----:B------:R-:W-:Y:S01]  /*34f0*/  MUFU.EX2 R239, R239 ;  /* 0x000000ef00ef7308 */ /* 0x000fe20000000800 */
[----:B------:R-:W-:Y:S01]  /*3500*/  @!P0 FSEL R59, R59, -INF , !P3 ;  /* 0xff8000003b3b8808 */ /* 0x000fe20005800000 */
[----:B------:R-:W-:Y:S01]  /*3510*/  FFMA.FTZ R241, R52, UR45, -R100 ;  /* 0x0000002d34f17c23 */ /* 0x000fe20008010864 */
[----:B------:R-:W-:Y:S02]  /*3520*/  @!P0 FSEL R53, R53, -INF , !P1 ;  /* 0xff80000035358808 */ /* 0x000fe40004800000 */
[----:B------:R-:W-:Y:S01]  /*3530*/  @!P0 ISETP.GE.AND P1, PT, R8, R245, PT ;  /* 0x000000f50800820c */ /* 0x000fe20003f26270 */
[----:B------:R-:W-:Y:S01]  /*3540*/  FFMA.FTZ R115, R59, UR45, -R252 ;  /* 0x0000002d3b737c23 */ /* 0x000fe200080108fc */
[----:B------:R-:W-:Y:S03]  /*3550*/  @!P0 ISETP.GE.AND P5, PT, R103, R102, PT ;  /* 0x000000666700820c */ /* 0x000fe60003fa6270 */
[----:B------:R-:W2:Y:S01]  /*3560*/  MUFU.EX2 R240, R240 ;  /* 0x000000f000f07308 */ /* 0x000ea20000000800 */
[----:B------:R-:W-:Y:S01]  /*3570*/  @!P0 FSEL R54, R54, -INF , !P1 ;  /* 0xff80000036368808 */ /* 0x000fe20004800000 */
[----:B------:R-:W-:Y:S01]  /*3580*/  FFMA.FTZ R242, R53, UR45, -R100 ;  /* 0x0000002d35f27c23 */ /* 0x000fe20008010864 */
[----:B-1----:R-:W-:Y:S02]  /*3590*/  F2FP.BF16.F32.PACK_AB R4, R202, R201 ;  /* 0x000000c9ca04723e */ /* 0x002fe400000010ff */
[----:B------:R-:W-:Y:S01]  /*35a0*/  @!P0 ISETP.GE.AND P1, PT, R9, R245, PT ;  /* 0x000000f50900820c */ /* 0x000fe20003f26270 */
[--C-:B------:R-:W-:Y:S01]  /*35b0*/  FFMA.FTZ R243, R54, UR45, -R101.reuse ;  /* 0x0000002d36f37c23 */ /* 0x100fe20008010865 */
[----:B---3--:R-:W-:Y:S01]  /*35c0*/  F2FP.BF16.F32.PACK_AB R6, R218, R217 ;  /* 0x000000d9da06723e */ /* 0x008fe200000010ff */
[----:B------:R1:W-:Y:S02]  /*35d0*/  STS [R167+0x10000], R4 ;  /* 0x01000004a7007388 */ /* 0x0003e40000000800 */
[----:B------:R-:W-:Y:S01]  /*35e0*/  MUFU.EX2 R230, R230 ;  /* 0x000000e600e67308 */ /* 0x000fe20000000800 */
[----:B------:R-:W-:Y:S01]  /*35f0*/  @!P0 FSEL R55, R55, -INF , !P1 ;  /* 0xff80000037378808 */ /* 0x000fe20004800000 */
[----:B------:R3:W-:Y:S01]  /*3600*/  STS [R164+0x12000], R5 ;  /* 0x01200005a4007388 */ /* 0x0007e20000000800 */
[----:B------:R-:W-:Y:S02]  /*3610*/  @!P0 ISETP.GE.AND P1, PT, R8, R247, PT ;  /* 0x000000f70800820c */ /* 0x000fe40003f26270 */
[----:B------:R-:W-:Y:S01]  /*3620*/  @!P0 ISETP.GE.AND P3, PT, R103, R245, PT ;  /* 0x000000f56700820c */ /* 0x000fe20003f66270 */
[--C-:B------:R-:W-:Y:S04]  /*3630*/  FFMA.FTZ R244, R55, UR45, -R101.reuse ;  /* 0x0000002d37f47c23 */ /* 0x100fe80008010865 */
[----:B------:R-:W-:Y:S01]  /*3640*/  MUFU.EX2 R231, R231 ;  /* 0x000000e700e77308 */ /* 0x000fe20000000800 */
[----:B--2---:R-:W-:Y:S01]  /*3650*/  F2FP.BF16.F32.PACK_AB R7, R240, R239 ;  /* 0x000000eff007723e */ /* 0x004fe200000010ff */
[--C-:B------:R-:W-:Y:S01]  /*3660*/  FFMA.FTZ R245, R60, UR45, -R246.reuse ;  /* 0x0000002d3cf57c23 */ /* 0x100fe200080108f6 */
[----:B------:R-:W-:Y:S02]  /*3670*/  @!P0 FSEL R56, R56, -INF , !P1 ;  /* 0xff80000038388808 */ /* 0x000fe40004800000 */
[----:B------:R-:W-:Y:S02]  /*3680*/  @!P0 ISETP.GE.AND P1, PT, R9, R247, PT ;  /* 0x000000f70900820c */ /* 0x000fe40003f26270 */
[----:B------:R-:W-:Y:S03]  /*3690*/  @!P0 FSEL R64, R64, -INF , !P6 ;  /* 0xff80000040408808 */ /* 0x000fe60007000000 */
[----:B------:R-:W-:Y:S01]  /*36a0*/  MUFU.EX2 R232, R232 ;  /* 0x000000e800e87308 */ /* 0x000fe20000000800 */
[----:B------:R-:W-:Y:S01]  /*36b0*/  @!P0 FSEL R57, R57, -INF , !P1 ;  /* 0xff80000039398808 */ /* 0x000fe20004800000 */
[--C-:B------:R-:W-:Y:S01]  /*36c0*/  FFMA.FTZ R112, R56, UR45, -R246.reuse ;  /* 0x0000002d38707c23 */ /* 0x100fe200080108f6 */
[----:B------:R-:W-:Y:S02]  /*36d0*/  @!P0 ISETP.GE.AND P1, PT, R8, R248, PT ;  /* 0x000000f80800820c */ /* 0x000fe40003f26270 */
[----:B------:R-:W-:Y:S01]  /*36e0*/  @!P0 FSEL R66, R66, -INF , !P4 ;  /* 0xff80000042428808 */ /* 0x000fe20006000000 */
[----:B------:R-:W-:Y:S01]  /*36f0*/  FFMA.FTZ R113, R57, UR45, -R246 ;  /* 0x0000002d39717c23 */ /* 0x000fe200080108f6 */
[----:B------:R-:W-:Y:S03]  /*3700*/  @!P0 FSEL R65, R65, -INF , !P5 ;  /* 0xff80000041418808 */ /* 0x000fe60006800000 */
[----:B------:R-:W2:Y:S01]  /*3710*/  MUFU.EX2 R233, R233 ;  /* 0x000000e900e97308 */ /* 0x000ea20000000800 */
[----:B-1----:R-:W-:Y:S01]  /*3720*/  F2FP.BF16.F32.PACK_AB R4, R198, R197 ;  /* 0x000000c5c604723e */ /* 0x002fe200000010ff */
[--C-:B------:R-:W-:Y:S01]  /*3730*/  FFMA.FTZ R249, R66, UR45, -R101.reuse ;  /* 0x0000002d42f97c23 */ /* 0x100fe20008010865 */
[----:B------:R-:W-:Y:S02]  /*3740*/  @!P0 FSEL R67, R67, -INF , !P3 ;  /* 0xff80000043438808 */ /* 0x000fe40005800000 */
[----:B---3--:R-:W-:Y:S01]  /*3750*/  F2FP.BF16.F32.PACK_AB R5, R111, R110 ;  /* 0x0000006e6f05723e */ /* 0x008fe200000010ff */
[----:B------:R1:W-:Y:S01]  /*3760*/  STS [R164+0x12400], R4 ;  /* 0x01240004a4007388 */ /* 0x0003e20000000800 */
[----:B------:R-:W-:Y:S01]  /*3770*/  @!P0 FSEL R58, R58, -INF , !P1 ;  /* 0xff8000003a3a8808 */ /* 0x000fe20004800000 */
[----:B------:R-:W-:Y:S01]  /*3780*/  FFMA.FTZ R101, R67, UR45, -R101 ;  /* 0x0000002d43657c23 */ /* 0x000fe20008010865 */
[----:B------:R-:W-:Y:S01]  /*3790*/  @!P0 ISETP.GE.AND P1, PT, R103, R247, PT ;  /* 0x000000f76700820c */ /* 0x000fe20003f26270 */
[----:B------:R3:W-:Y:S01]  /*37a0*/  STS [R167+0x12000], R5 ;  /* 0x01200005a7007388 */ /* 0x0007e20000000800 */
[--C-:B------:R-:W-:Y:S01]  /*37b0*/  FFMA.FTZ R247, R64, UR45, -R100.reuse ;  /* 0x0000002d40f77c23 */ /* 0x100fe20008010864 */
[----:B------:R-:W-:Y:S01]  /*37c0*/  FFMA.FTZ R100, R65, UR45, -R100 ;  /* 0x0000002d41647c23 */ /* 0x000fe20008010864 */
[----:B------:R-:W-:Y:S01]  /*37d0*/  MUFU.EX2 R241, R241 ;  /* 0x000000f100f17308 */ /* 0x000fe20000000800 */
[----:B------:R-:W-:Y:S01]  /*37e0*/  @!P0 FSEL R61, R61, -INF , !P1 ;  /* 0xff8000003d3d8808 */ /* 0x000fe20004800000 */
[----:B------:R-:W-:Y:S01]  /*37f0*/  FFMA.FTZ R114, R58, UR45, -R252 ;  /* 0x0000002d3a727c23 */ /* 0x000fe200080108fc */
[----:B------:R-:W-:Y:S02]  /*3800*/  @!P0 ISETP.GE.AND P1, PT, R103, R248, PT ;  /* 0x000000f86700820c */ /* 0x000fe40003f26270 */
[----:B--2---:R-:W-:Y:S01]  /*3810*/  F2FP.BF16.F32.PACK_AB R8, R233, R232 ;  /* 0x000000e8e908723e */ /* 0x004fe200000010ff */
[----:B------:R-:W-:Y:S01]  /*3820*/  FFMA.FTZ R246, R61, UR45, -R246 ;  /* 0x0000002d3df67c23 */ /* 0x000fe200080108f6 */
[----:B------:R-:W-:Y:S03]  /*3830*/  @!P0 FSEL R62, R62, -INF , !P2 ;  /* 0xff8000003e3e8808 */ /* 0x000fe60005000000 */
[----:B------:R-:W2:Y:S01]  /*3840*/  MUFU.EX2 R242, R242 ;  /* 0x000000f200f27308 */ /* 0x000ea20000000800 */
[----:B------:R-:W-:Y:S02]  /*3850*/  @!P0 FSEL R63, R63, -INF , !P1 ;  /* 0xff8000003f3f8808 */ /* 0x000fe40004800000 */
[----:B------:R-:W-:Y:S01]  /*3860*/  PLOP3.LUT P2, PT, PT, PT, UP3, 0x80, 0x0 ;  /* 0x000000000000781c */ /* 0x000fe20003f4f038 */
[--C-:B------:R-:W-:Y:S02]  /*3870*/  FFMA.FTZ R251, R62, UR45, -R252.reuse ;  /* 0x0000002d3efb7c23 */ /* 0x100fe400080108fc */
[----:B------:R-:W-:Y:S04]  /*3880*/  FFMA.FTZ R252, R63, UR45, -R252 ;  /* 0x0000002d3ffc7c23 */ /* 0x000fe800080108fc */
[----:B------:R-:W-:Y:S01]  /*3890*/  MUFU.EX2 R243, R243 ;  /* 0x000000f300f37308 */ /* 0x000fe20000000800 */
[----:B-1----:R-:W-:Y:S02]  /*38a0*/  F2FP.BF16.F32.PACK_AB R4, R200, R199 ;  /* 0x000000c7c804723e */ /* 0x002fe400000010ff */
[----:B---3--:R-:W-:Y:S03]  /*38b0*/  F2FP.BF16.F32.PACK_AB R5, R206, R205 ;  /* 0x000000cdce05723e */ /* 0x008fe600000010ff */
[----:B------:R1:W-:Y:S04]  /*38c0*/  STS [R167+0x12400], R4 ;  /* 0x01240004a7007388 */ /* 0x0003e80000000800 */
[----:B------:R-:W3:Y:S01]  /*38d0*/  MUFU.EX2 R244, R244 ;  /* 0x000000f400f47308 */ /* 0x000ee20000000800 */
[----:B------:R4:W-:Y:S09]  /*38e0*/  STS [R166+0x10000], R5 ;  /* 0x01000005a6007388 */ /* 0x0009f20000000800 */
[----:B------:R-:W-:Y:S10]  /*38f0*/  MUFU.EX2 R248, R100 ;  /* 0x0000006400f87308 */ /* 0x000ff40000000800 */
[----:B------:R-:W-:Y:S01]  /*3900*/  MUFU.EX2 R250, R101 ;  /* 0x0000006500fa7308 */ /* 0x000fe20000000800 */
[----:B-1----:R-:W-:Y:S09]  /*3910*/  F2FP.BF16.F32.PACK_AB R4, R208, R207 ;  /* 0x000000cfd004723e */ /* 0x002ff200000010ff */
[----:B------:R-:W1:Y:S01]  /*3920*/  MUFU.EX2 R247, R247 ;  /* 0x000000f700f77308 */ /* 0x000e620000000800 */
[----:B----4-:R-:W-:Y:S01]  /*3930*/  F2FP.BF16.F32.PACK_AB R5, R220, R219 ;  /* 0x000000dbdc05723e */ /* 0x010fe200000010ff */
[----:B------:R4:W-:Y:S04]  /*3940*/  STS [R166+0x10400], R4 ;  /* 0x01040004a6007388 */ /* 0x0009e80000000800 */
[----:B------:R2:W-:Y:S04]  /*3950*/  STS [R173+0x10000], R6 ;  /* 0x01000006ad007388 */ /* 0x0005e80000000800 */
[----:B------:R-:W1:Y:S01]  /*3960*/  MUFU.EX2 R249, R249 ;  /* 0x000000f900f97308 */ /* 0x000e620000000800 */
[----:B------:R1:W-:Y:S09]  /*3970*/  STS [R173+0x10400], R5 ;  /* 0x01040005ad007388 */ /* 0x0003f20000000800 */
[----:B------:R-:W-:Y:S10]  /*3980*/  MUFU.EX2 R112, R112 ;  /* 0x0000007000707308 */ /* 0x000ff40000000800 */
[----:B------:R-:W3:Y:S01]  /*3990*/  MUFU.EX2 R113, R113 ;  /* 0x0000007100717308 */ /* 0x000ee20000000800 */
[----:B----4-:R-:W-:Y:S02]  /*39a0*/  F2FP.BF16.F32.PACK_AB R4, R210, R209 ;  /* 0x000000d1d204723e */ /* 0x010fe400000010ff */
[----:B--2---:R-:W-:Y:S03]  /*39b0*/  F2FP.BF16.F32.PACK_AB R6, R212, R211 ;  /* 0x000000d3d406723e */ /* 0x004fe600000010ff */
[----:B------:R2:W-:Y:S04]  /*39c0*/  STS [R166+0x12000], R4 ;  /* 0x01200004a6007388 */ /* 0x0005e80000000800 */
[----:B------:R-:W-:Y:S01]  /*39d0*/  MUFU.EX2 R114, R114 ;  /* 0x0000007200727308 */ /* 0x000fe20000000800 */
[----:B-1----:R-:W-:Y:S01]  /*39e0*/  F2FP.BF16.F32.PACK_AB R5, R214, R213 ;  /* 0x000000d5d605723e */ /* 0x002fe200000010ff */
[----:B------:R1:W-:Y:S04]  /*39f0*/  STS [R166+0x12400], R6 ;  /* 0x01240006a6007388 */ /* 0x0003e80000000800 */
[----:B------:R4:W-:Y:S04]  /*3a00*/  STS [R173+0x12000], R5 ;  /* 0x01200005ad007388 */ /* 0x0009e80000000800 */
[----:B------:R-:W3:Y:S10]  /*3a10*/  MUFU.EX2 R115, R115 ;  /* 0x0000007300737308 */ /* 0x000ef40000000800 */
[----:B------:R-:W-:Y:S01]  /*3a20*/  MUFU.EX2 R245, R245 ;  /* 0x000000f500f57308 */ /* 0x000fe20000000800 */
[----:B--2---:R-:W-:Y:S09]  /*3a30*/  F2FP.BF16.F32.PACK_AB R4, R222, R221 ;  /* 0x000000ddde04723e */ /* 0x004ff200000010ff */
[----:B------:R-:W2:Y:S01]  /*3a40*/  MUFU.EX2 R246, R246 ;  /* 0x000000f600f67308 */ /* 0x000ea20000000800 */
[----:B-1----:R-:W-:Y:S02]  /*3a50*/  F2FP.BF16.F32.PACK_AB R6, R216, R215 ;  /* 0x000000d7d806723e */ /* 0x002fe400000010ff */
[----:B----4-:R-:W-:Y:S03]  /*3a60*/  F2FP.BF16.F32.PACK_AB R5, R224, R223 ;  /* 0x000000dfe005723e */ /* 0x010fe600000010ff */
[----:B------:R1:W-:Y:S04]  /*3a70*/  STS [R173+0x12400], R6 ;  /* 0x01240006ad007388 */ /* 0x0003e80000000800 */
[----:B------:R-:W-:Y:S01]  /*3a80*/  MUFU.EX2 R251, R251 ;  /* 0x000000fb00fb7308 */ /* 0x000fe20000000800 */
[----:B------:R4:W-:Y:S04]  /*3a90*/  STS [R165+0x10000], R4 ;  /* 0x01000004a5007388 */ /* 0x0009e80000000800 */
[----:B------:R3:W-:Y:S05]  /*3aa0*/  STS [R165+0x10400], R5 ;  /* 0x01040005a5007388 */ /* 0x0007ea0000000800 */
[----:B------:R-:W2:Y:S01]  /*3ab0*/  MUFU.EX2 R252, R252 ;  /* 0x000000fc00fc7308 */ /* 0x000ea20000000800 */
[----:B------:R2:W-:Y:S01]  /*3ac0*/  STS [R170+0x10400], R7 ;  /* 0x01040007aa007388 */ /* 0x0005e20000000800 */
[----:B-1----:R-:W-:Y:S02]  /*3ad0*/  F2FP.BF16.F32.PACK_AB R6, R227, R225 ;  /* 0x000000e1e306723e */ /* 0x002fe400000010ff */
[----:B----4-:R-:W-:Y:S02]  /*3ae0*/  F2FP.BF16.F32.PACK_AB R4, R238, R235 ;  /* 0x000000ebee04723e */ /* 0x010fe400000010ff */
[----:B---3--:R-:W-:Y:S03]  /*3af0*/  F2FP.BF16.F32.PACK_AB R5, R229, R228 ;  /* 0x000000e4e505723e */ /* 0x008fe600000010ff */
[----:B------:R1:W-:Y:S01]  /*3b00*/  STS [R170+0x10000], R4 ;  /* 0x01000004aa007388 */ /* 0x0003e20000000800 */
[----:B--2---:R-:W-:Y:S03]  /*3b10*/  F2FP.BF16.F32.PACK_AB R7, R242, R241 ;  /* 0x000000f1f207723e */ /* 0x004fe600000010ff */
[----:B------:R2:W-:Y:S04]  /*3b20*/  STS [R165+0x12000], R6 ;  /* 0x01200006a5007388 */ /* 0x0005e80000000800 */
[----:B------:R3:W-:Y:S04]  /*3b30*/  STS [R165+0x12400], R5 ;  /* 0x01240005a5007388 */ /* 0x0007e80000000800 */
[----:B------:R-:W-:Y:S01]  /*3b40*/  STS [R170+0x12400], R8 ;  /* 0x01240008aa007388 */ /* 0x000fe20000000800 */
[----:B-1----:R-:W-:Y:S02]  /*3b50*/  F2FP.BF16.F32.PACK_AB R4, R231, R230 ;  /* 0x000000e6e704723e */ /* 0x002fe400000010ff */
[----:B--2---:R-:W-:Y:S03]  /*3b60*/  F2FP.BF16.F32.PACK_AB R6, R244, R243 ;  /* 0x000000f3f406723e */ /* 0x004fe600000010ff */
[----:B------:R1:W-:Y:S01]  /*3b70*/  STS [R170+0x12000], R4 ;  /* 0x01200004aa007388 */ /* 0x0003e20000000800 */
[----:B---3--:R-:W-:Y:S03]  /*3b80*/  F2FP.BF16.F32.PACK_AB R5, R248, R247 ;  /* 0x000000f7f805723e */ /* 0x008fe600000010ff */
[----:B------:R2:W-:Y:S04]  /*3b90*/  STS [R169+0x10000], R7 ;  /* 0x01000007a9007388 */ /* 0x0005e80000000800 */
[----:B------:R3:W-:Y:S04]  /*3ba0*/  STS [R169+0x10400], R6 ;  /* 0x01040006a9007388 */ /* 0x0007e80000000800 */
[----:B------:R4:W-:Y:S01]  /*3bb0*/  STS [R168+0x10000], R5 ;  /* 0x01000005a8007388 */ /* 0x0009e20000000800 */
[----:B-1----:R-:W-:Y:S02]  /*3bc0*/  F2FP.BF16.F32.PACK_AB R4, R250, R249 ;  /* 0x000000f9fa04723e */ /* 0x002fe400000010ff */
[----:B--2---:R-:W-:Y:S03]  /*3bd0*/  F2FP.BF16.F32.PACK_AB R7, R113, R112 ;  /* 0x000000707107723e */ /* 0x004fe600000010ff */
[----:B------:R1:W-:Y:S01]  /*3be0*/  STS [R168+0x10400], R4 ;  /* 0x01040004a8007388 */ /* 0x0003e20000000800 */
[----:B---3--:R-:W-:Y:S03]  /*3bf0*/  F2FP.BF16.F32.PACK_AB R6, R115, R114 ;  /* 0x000000727306723e */ /* 0x008fe600000010ff */
[----:B------:R-:W-:Y:S01]  /*3c00*/  STS [R169+0x12000], R7 ;  /* 0x01200007a9007388 */ /* 0x000fe20000000800 */
[----:B----4-:R-:W-:Y:S03]  /*3c10*/  F2FP.BF16.F32.PACK_AB R5, R246, R245 ;  /* 0x000000f5f605723e */ /* 0x010fe600000010ff */
[----:B------:R-:W-:Y:S04]  /*3c20*/  STS [R169+0x12400], R6 ;  /* 0x01240006a9007388 */ /* 0x000fe80000000800 */
[----:B------:R-:W-:Y:S01]  /*3c30*/  STS [R168+0x12000], R5 ;  /* 0x01200005a8007388 */ /* 0x000fe20000000800 */
[----:B-1----:R-:W-:Y:S05]  /*3c40*/  F2FP.BF16.F32.PACK_AB R4, R252, R251 ;  /* 0x000000fbfc04723e */ /* 0x002fea00000010ff */
[----:B------:R-:W-:Y:S04]  /*3c50*/  STS [R168+0x12400], R4 ;  /* 0x01240004a8007388 */ /* 0x000fe80000000800 */
[----:B------:R-:W1:Y:S08]  /*3c60*/  LDSM.16.M88.4 R64, [R104+0x4000] ;  /* 0x004000006840783b */ /* 0x000e700000000200 */
[----:B------:R2:W3:Y:S02]  /*3c70*/  LDSM.16.M88.4 R60, [R104+0x5000] ;  /* 0x00500000683c783b */ /* 0x0004e40000000200 */
[----:B--2---:R-:W-:Y:S06]  /*3c80*/  IMAD.IADD R104, R104, 0x1, R157 ;  /* 0x0000000168687824 */ /* 0x004fec00078e029d */
[----:B------:R-:W2:Y:S01]  /*3c90*/  LDSM.16.M88.4 R100, [R104+0x4000] ;  /* 0x004000006864783b */ /* 0x000ea20000000200 */
[-C--:B-1----:R-:W-:Y:S07]  /*3ca0*/  HMMA.16816.F32.BF16 R4, R64, R116.reuse, RZ ;  /* 0x000000744004723c */ /* 0x082fee00000418ff */
[----:B------:R-:W1:Y:S01]  /*3cb0*/  LDSM.16.M88.4 R104, [R104+0x5000] ;  /* 0x005000006868783b */ /* 0x000e620000000200 */
[C---:B---3--:R-:W-:Y:S06]  /*3cc0*/  HMMA.16816.F32.BF16 R8, R60.reuse, R116, RZ ;  /* 0x000000743c08723c */ /* 0x048fec00000418ff */
        /* <DEDUP_REMOVED lines=14> */
[-C--:B--2---:R-:W-:Y:S06]  /*3db0*/  HMMA.16816.F32.BF16 R4, R100, R132.reuse, R4 ;  /* 0x000000846404723c */ /* 0x084fec0000041804 */
[C---:B-1----:R-:W-:Y:S06]  /*3dc0*/  HMMA.16816.F32.BF16 R8, R104.reuse, R132, R8 ;  /* 0x000000846808723c */ /* 0x042fec0000041808 */
[-C--:B------:R-:W-:Y:S06]  /*3dd0*/  HMMA.16816.F32.BF16 R12, R104, R134.reuse, R12 ;  /* 0x00000086680c723c */ /* 0x080fec000004180c */
[C---:B------:R-:W-:Y:S06]  /*3de0*/  HMMA.16816.F32.BF16 R16, R100.reuse, R134, R16 ;  /* 0x000000866410723c */ /* 0x040fec0000041810 */
        /* <DEDUP_REMOVED lines=22> */
[----:B------:R-:W-:Y:S05]  /*3f50*/  HMMA.16816.F32.BF16 R64, R100, R146, R64 ;  /* 0x000000926440723c */ /* 0x000fea0000041840 */
[C---:B------:R-:W-:Y:S01]  /*3f60*/  FADD.FTZ R48, -R226.reuse, R48 ;  /* 0x00000030e2307221 */ /* 0x040fe20000010100 */
[C---:B------:R-:W-:Y:S01]  /*3f70*/  FADD.FTZ R49, -R226.reuse, R49 ;  /* 0x00000031e2317221 */ /* 0x040fe20000010100 */
[C---:B------:R-:W-:Y:S01]  /*3f80*/  FADD.FTZ R52, -R226.reuse, R52 ;  /* 0x00000034e2347221 */ /* 0x040fe20000010100 */
[----:B------:R-:W-:Y:S03]  /*3f90*/  FADD.FTZ R53, -R226, R53 ;  /* 0x00000035e2357221 */ /* 0x000fe60000010100 */
        /* <DEDUP_REMOVED lines=12> */
[----:B------:R-:W-:Y:S01]  /*4060*/  FMUL.FTZ R48, R235, R48 ;  /* 0x00000030eb307220 */ /* 0x000fe20000410000 */
[----:B------:R-:W-:Y:S01]  /*4070*/  F2FP.BF16.F32.PACK_AB R32, R33, R32 ;  /* 0x000000202120723e */ /* 0x000fe200000010ff */
[C---:B------:R-:W-:Y:S01]  /*4080*/  FADD.FTZ R64, -R226.reuse, R64 ;  /* 0x00000040e2407221 */ /* 0x040fe20000010100 */
[----:B------:R-:W-:Y:S01]  /*4090*/  FADD.FTZ R65, -R226, R65 ;  /* 0x00000041e2417221 */ /* 0x000fe20000010100 */
[----:B------:R-:W-:Y:S01]  /*40a0*/  F2FP.BF16.F32.PACK_AB R36, R37, R36 ;  /* 0x000000242524723e */ /* 0x000fe200000010ff */
[----:B------:R-:W-:Y:S01]  /*40b0*/  FMUL.FTZ R49, R238, R49 ;  /* 0x00000031ee317220 */ /* 0x000fe20000410000 */
[----:B------:R-:W-:Y:S01]  /*40c0*/  FMUL.FTZ R52, R241, R52 ;  /* 0x00000034f1347220 */ /* 0x000fe20000410000 */
[----:B------:R-:W-:Y:S01]  /*40d0*/  FMUL.FTZ R53, R242, R53 ;  /* 0x00000035f2357220 */ /* 0x000fe20000410000 */
[----:B------:R-:W-:Y:S01]  /*40e0*/  FMUL.FTZ R64, R247, R64 ;  /* 0x00000040f7407220 */ /* 0x000fe20000410000 */
[----:B------:R-:W-:Y:S01]  /*40f0*/  FMUL.FTZ R65, R248, R65 ;  /* 0x00000041f8417220 */ /* 0x000fe20000410000 */
[----:B------:R-:W-:Y:S01]  /*4100*/  F2FP.BF16.F32.PACK_AB R48, R49, R48 ;  /* 0x000000303130723e */ /* 0x000fe200000010ff */
[C---:B------:R-:W-:Y:S01]  /*4110*/  FADD.FTZ R6, -R234.reuse, R6 ;  /* 0x00000006ea067221 */ /* 0x040fe20000010100 */
[----:B------:R-:W-:Y:S01]  /*4120*/  F2FP.BF16.F32.PACK_AB R52, R53, R52 ;  /* 0x000000343534723e */ /* 0x000fe200000010ff */
[----:B------:R-:W-:Y:S01]  /*4130*/  FADD.FTZ R21, -R234, R7 ;  /* 0x00000007ea157221 */ /* 0x000fe20000010100 */
[----:B------:R-:W-:Y:S01]  /*4140*/  F2FP.BF16.F32.PACK_AB R64, R65, R64 ;  /* 0x000000404140723e */ /* 0x000fe200000010ff */
[----:B------:R-:W-:Y:S06]  /*4150*/  @!P2 BRA `(.L_x_50) ;  /* 0x000000000048a947 */ /* 0x000fec0003800000 */
[----:B------:R-:W1:Y:S01]  /*4160*/  LDC R7, c[0x0][0x240] ;  /* 0x00009000ff077b82 */ /* 0x000e620000000800 */
[----:B------:R-:W-:Y:S04]  /*4170*/  ULOP3.LUT UR40, UR41, 0x1, URZ, 0xc0, !UPT ;  /* 0x0000000129287892 */ /* 0x000fe8000f8ec03f */
[----:B------:R-:W-:Y:S03]  /*4180*/  UISETP.NE.U32.AND UP0, UPT, UR40, 0x1, UPT ;  /* 0x000000012800788c */ /* 0x000fe6000bf05070 */
[----:B------:R-:W2:Y:S01]  /*4190*/  LDC R5, c[0x0][0x244] ;  /* 0x00009100ff057b82 */ /* 0x000ea20000000800 */
[----:B------:R-:W-:Y:S06]  /*41a0*/  USEL UR40, UR21, 0x2000, !UP0 ;  /* 0x0000200015287887 */ /* 0x000fec000c000000 */
[----:B------:R-:W-:Y:S02]  /*41b0*/  VIADD R186, R186, UR40 ;  /* 0x00000028baba7c36 */ /* 0x000fe40008000000 */
[----:B------:R-:W-:Y:S02]  /*41c0*/  VIADD R151, R151, UR40 ;  /* 0x0000002897977c36 */ /* 0x000fe40008000000 */
[----:B-1----:R-:W-:Y:S05]  /*41d0*/  IMAD.U32 R17, R7, -0x80, RZ ;  /* 0xffffff8007117824 */ /* 0x002fea00078e00ff */
[C---:B------:R-:W-:Y:S04]  /*41e0*/  LEA R192, P0, R17.reuse, R192, 0x1 ;  /* 0x000000c011c07211 */ /* 0x040fe800078008ff */
[----:B------:R-:W-:Y:S02]  /*41f0*/  LEA.HI.X.SX32 R193, R17, R193, 0x1, P0 ;  /* 0x000000c111c17211 */ /* 0x000fe400000f0eff */
[C---:B------:R-:W-:Y:S03]  /*4200*/  LEA R100, P0, R7.reuse, R192, 0x7 ;  /* 0x000000c007647211 */ /* 0x040fe600078038ff */
[----:B------:R-:W-:Y:S01]  /*4210*/  @!PT LDS RZ, [RZ] ;  /* 0x00000000fffff984 */ /* 0x000fe20000000800 */
[----:B------:R-:W-:Y:S01]  /*4220*/  @!PT LDS RZ, [RZ] ;  /* 0x00000000fffff984 */ /* 0x000fe20000000800 */
[----:B------:R-:W-:Y:S01]  /*4230*/  @!PT LDS RZ, [RZ] ;  /* 0x00000000fffff984 */ /* 0x000fe20000000800 */
[----:B------:R1:W-:Y:S01]  /*4240*/  LDGSTS.E.BYPASS.LTC128B.128 [R186], desc[UR36][R192.64] ;  /* 0x00000000c0ba7fae */ /* 0x0003e2000b901d64 */
[----:B--2---:R-:W-:Y:S05]  /*4250*/  LEA.HI.X R101, R7, R193, R5, 0x7, P0 ;  /* 0x000000c107657211 */ /* 0x004fea00000f3c05 */
[----:B------:R1:W-:Y:S04]  /*4260*/  LDGSTS.E.BYPASS.LTC128B.128 [R186+0x1000], desc[UR36][R100.64] ;  /* 0x0100000064ba7fae */ /* 0x0003e8000b901d64 */
[----:B------:R-:W0:Y:S02]  /*4270*/  LDGDEPBAR ;  /* 0x00000000000079af */ /* 0x000e240000000000 */
.L_x_50:
[----:B------:R-:W-:Y:S01]  /*4280*/  STS [R164+0x8000], R4 ;  /* 0x00800004a4007388 */ /* 0x000fe20000000800 */
[----:B------:R-:W-:Y:S01]  /*4290*/  FMUL.FTZ R21, R194, R21 ;  /* 0x00000015c2157220 */ /* 0x000fe20000410000 */
[----:B------:R-:W-:Y:S01]  /*42a0*/  FMUL.FTZ R6, R187, R6 ;  /* 0x00000006bb067220 */ /* 0x000fe20000410000 */
[C---:B------:R-:W-:Y:S01]  /*42b0*/  FADD.FTZ R19, -R234.reuse, R19 ;  /* 0x00000013ea137221 */ /* 0x040fe20000010100 */
[----:B------:R-:W-:Y:S01]  /*42c0*/  FADD.FTZ R18, -R234, R18 ;  /* 0x00000012ea127221 */ /* 0x000fe20000010100 */
[----:B-----5:R-:W-:Y:S01]  /*42d0*/  FADD.FTZ R9, -R237, R9 ;  /* 0x00000009ed097221 */ /* 0x020fe20000010100 */
[----:B------:R-:W-:Y:S01]  /*42e0*/  FADD.FTZ R11, -R236, R11 ;  /* 0x0000000bec0b7221 */ /* 0x000fe20000010100 */
[----:B------:R-:W-:Y:S01]  /*42f0*/  FMUL.FTZ R19, R204, R19 ;  /* 0x00000013cc137220 */ /* 0x000fe20000410000 */
[----:B------:R-:W-:Y:S01]  /*4300*/  FMUL.FTZ R18, R203, R18 ;  /* 0x00000012cb127220 */ /* 0x000fe20000410000 */
[----:B------:R-:W-:Y:S01]  /*4310*/  FADD.FTZ R8, -R237, R8 ;  /* 0x00000008ed087221 */ /* 0x000fe20000010100 */
[----:B------:R-:W-:Y:S01]  /*4320*/  FADD.FTZ R10, -R236, R10 ;  /* 0x0000000aec0a7221 */ /* 0x000fe20000010100 */
[----:B------:R-:W-:Y:S01]  /*4330*/  F2FP.BF16.F32.PACK_AB R6, R21, R6 ;  /* 0x000000061506723e */ /* 0x000fe200000010ff */
[----:B------:R-:W-:Y:S01]  /*4340*/  FMUL.FTZ R9, R196, R9 ;  /* 0x00000009c4097220 */ /* 0x000fe20000410000 */
[----:B------:R-:W-:Y:S01]  /*4350*/  FMUL.FTZ R11, R198, R11 ;  /* 0x0000000bc60b7220 */ /* 0x000fe20000410000 */
[----:B------:R-:W-:Y:S01]  /*4360*/  FADD.FTZ R13, -R237, R13 ;  /* 0x0000000ded0d7221 */ /* 0x000fe20000010100 */
[----:B------:R-:W-:Y:S01]  /*4370*/  FMUL.FTZ R8, R195, R8 ;  /* 0x00000008c3087220 */ /* 0x000fe20000410000 */
[----:B------:R-:W-:Y:S01]  /*4380*/  STS [R164+0x8400], R6 ;  /* 0x00840006a4007388 */ /* 0x000fe20000000800 */
[----:B------:R-:W-:Y:S01]  /*4390*/  FMUL.FTZ R10, R197, R10 ;  /* 0x0000000ac50a7220 */ /* 0x000fe20000410000 */
[C---:B------:R-:W-:Y:S01]  /*43a0*/  FADD.FTZ R15, -R236.reuse, R15 ;  /* 0x0000000fec0f7221 */ /* 0x040fe20000010100 */
[----:B------:R-:W-:Y:S01]  /*43b0*/  FADD.FTZ R12, -R237, R12 ;  /* 0x0000000ced0c7221 */ /* 0x000fe20000010100 */
[----:B------:R-:W-:Y:S01]  /*43c0*/  STS [R167+0x8000], R16 ;  /* 0x00800010a7007388 */ /* 0x000fe20000000800 */
        /* <DEDUP_REMOVED lines=8> */
[----:B------:R-:W-:Y:S01]  /*4450*/  FADD.FTZ R22, -R234, R22 ;  /* 0x00000016ea167221 */ /* 0x000fe20000010100 */
[----:B------:R-:W-:Y:S01]  /*4460*/  F2FP.BF16.F32.PACK_AB R8, R9, R8 ;  /* 0x000000080908723e */ /* 0x000fe200000010ff */
[----:B------:R-:W-:Y:S01]  /*4470*/  FMUL.FTZ R23, R208, R23 ;  /* 0x00000017d0177220 */ /* 0x000fe20000410000 */
[----:B------:R-:W-:Y:S01]  /*4480*/  F2FP.BF16.F32.PACK_AB R10, R11, R10 ;  /* 0x0000000a0b0a723e */ /* 0x000fe200000010ff */
[----:B------:R-:W-:Y:S01]  /*4490*/  FMUL.FTZ R22, R207, R22 ;  /* 0x00000016cf167220 */ /* 0x000fe20000410000 */
[C---:B------:R-:W-:Y:S01]  /*44a0*/  FADD.FTZ R34, -R234.reuse, R34 ;  /* 0x00000022ea227221 */ /* 0x040fe20000010100 */
[----:B------:R-:W-:Y:S01]  /*44b0*/  STS [R164+0xa000], R8 ;  /* 0x00a00008a4007388 */ /* 0x000fe20000000800 */
[----:B------:R-:W-:Y:S01]  /*44c0*/  FADD.FTZ R35, -R234, R35 ;  /* 0x00000023ea237221 */ /* 0x000fe20000010100 */
[----:B------:R-:W-:Y:S01]  /*44d0*/  F2FP.BF16.F32.PACK_AB R12, R13, R12 ;  /* 0x0000000c0d0c723e */ /* 0x000fe200000010ff */
[----:B------:R-:W-:Y:S01]  /*44e0*/  FADD.FTZ R25, -R237, R25 ;  /* 0x00000019ed197221 */ /* 0x000fe20000010100 */
[----:B------:R-:W-:Y:S01]  /*44f0*/  STS [R164+0xa400], R10 ;  /* 0x00a4000aa4007388 */ /* 0x000fe20000000800 */
[----:B------:R-:W-:Y:S01]  /*4500*/  F2FP.BF16.F32.PACK_AB R14, R15, R14 ;  /* 0x0000000e0f0e723e */ /* 0x000fe200000010ff */
[----:B------:R-:W-:Y:S01]  /*4510*/  FADD.FTZ R27, -R236, R27 ;  /* 0x0000001bec1b7221 */ /* 0x000fe20000010100 */
[----:B------:R-:W-:Y:S01]  /*4520*/  FMUL.FTZ R34, R219, R34 ;  /* 0x00000022db227220 */ /* 0x000fe20000410000 */
[----:B------:R-:W-:Y:S01]  /*4530*/  STS [R167+0xa000], R12 ;  /* 0x00a0000ca7007388 */ /* 0x000fe20000000800 */
[----:B------:R-:W-:Y:S01]  /*4540*/  FMUL.FTZ R35, R220, R35 ;  /* 0x00000023dc237220 */ /* 0x000fe20000410000 */
[----:B------:R-:W-:Y:S01]  /*4550*/  FADD.FTZ R24, -R237, R24 ;  /* 0x00000018ed187221 */ /* 0x000fe20000010100 */
[----:B------:R-:W-:Y:S01]  /*4560*/  FADD.FTZ R26, -R236, R26 ;  /* 0x0000001aec1a7221 */ /* 0x000fe20000010100 */
[----:B------:R-:W-:Y:S01]  /*4570*/  STS [R167+0xa400], R14 ;  /* 0x00a4000ea7007388 */ /* 0x000fe20000000800 */
[----:B------:R-:W-:Y:S01]  /*4580*/  F2FP.BF16.F32.PACK_AB R22, R23, R22 ;  /* 0x000000161716723e */ /* 0x000fe200000010ff */
[----:B------:R-:W-:Y:S01]  /*4590*/  FMUL.FTZ R25, R210, R25 ;  /* 0x00000019d2197220 */ /* 0x000fe20000410000 */
[----:B------:R-:W-:Y:S01]  /*45a0*/  FMUL.FTZ R27, R212, R27 ;  /* 0x0000001bd41b7220 */ /* 0x000fe20000410000 */
[----:B------:R-:W-:Y:S01]  /*45b0*/  STS [R166+0x8000], R20 ;  /* 0x00800014a6007388 */ /* 0x000fe20000000800 */
[----:B------:R-:W-:Y:S01]  /*45c0*/  FMUL.FTZ R24, R209, R24 ;  /* 0x00000018d1187220 */ /* 0x000fe20000410000 */
[----:B------:R-:W-:Y:S01]  /*45d0*/  FMUL.FTZ R26, R211, R26 ;  /* 0x0000001ad31a7220 */ /* 0x000fe20000410000 */
[C---:B------:R-:W-:Y:S01]  /*45e0*/  FADD.FTZ R28, -R237.reuse, R28 ;  /* 0x0000001ced1c7221 */ /* 0x040fe20000010100 */
[----:B------:R-:W-:Y:S01]  /*45f0*/  STS [R166+0x8400], R22 ;  /* 0x00840016a6007388 */ /* 0x000fe20000000800 */
[----:B------:R-:W-:Y:S01]  /*4600*/  FADD.FTZ R29, -R237, R29 ;  /* 0x0000001ded1d7221 */ /* 0x000fe20000010100 */
[C---:B------:R-:W-:Y:S01]  /*4610*/  FADD.FTZ R30, -R236.reuse, R30 ;  /* 0x0000001eec1e7221 */ /* 0x040fe20000010100 */
[----:B------:R-:W-:Y:S01]  /*4620*/  FADD.FTZ R31, -R236, R31 ;  /* 0x0000001fec1f7221 */ /* 0x000fe20000010100 */
[----:B------:R-:W-:Y:S01]  /*4630*/  STS [R173+0x8000], R32 ;  /* 0x00800020ad007388 */ /* 0x000fe20000000800 */
[----:B------:R-:W-:Y:S01]  /*4640*/  F2FP.BF16.F32.PACK_AB R34, R35, R34 ;  /* 0x000000222322723e */ /* 0x000fe200000010ff */
[----:B------:R-:W-:Y:S01]  /*4650*/  FMUL.FTZ R28, R213, R28 ;  /* 0x0000001cd51c7220 */ /* 0x000fe20000410000 */
[----:B------:R-:W-:Y:S01]  /*4660*/  FMUL.FTZ R29, R214, R29 ;  /* 0x0000001dd61d7220 */ /* 0x000fe20000410000 */
[----:B------:R-:W-:Y:S01]  /*4670*/  FMUL.FTZ R30, R215, R30 ;  /* 0x0000001ed71e7220 */ /* 0x000fe20000410000 */
[----:B------:R-:W-:Y:S01]  /*4680*/  FMUL.FTZ R31, R216, R31 ;  /* 0x0000001fd81f7220 */ /* 0x000fe20000410000 */
[----:B------:R-:W-:Y:S01]  /*4690*/  STS [R173+0x8400], R34 ;  /* 0x00840022ad007388 */ /* 0x000fe20000000800 */
[C---:B------:R-:W-:Y:S01]  /*46a0*/  FADD.FTZ R38, -R234.reuse, R38 ;  /* 0x00000026ea267221 */ /* 0x040fe20000010100 */
[C---:B------:R-:W-:Y:S01]  /*46b0*/  FADD.FTZ R39, -R234.reuse, R39 ;  /* 0x00000027ea277221 */ /* 0x040fe20000010100 */
[----:B------:R-:W-:Y:S01]  /*46c0*/  F2FP.BF16.F32.PACK_AB R24, R25, R24 ;  /* 0x000000181918723e */ /* 0x000fe200000010ff */
[----:B------:R-:W-:Y:S01]  /*46d0*/  FADD.FTZ R50, -R234, R50 ;  /* 0x00000032ea327221 */ /* 0x000fe20000010100 */
[----:B------:R-:W-:Y:S01]  /*46e0*/  F2FP.BF16.F32.PACK_AB R26, R27, R26 ;  /* 0x0000001a1b1a723e */ /* 0x000fe200000010ff */
[----:B------:R-:W-:Y:S01]  /*46f0*/  FMUL.FTZ R38, R223, R38 ;  /* 0x00000026df267220 */ /* 0x000fe20000410000 */
[----:B------:R-:W-:Y:S01]  /*4700*/  FMUL.FTZ R39, R224, R39 ;  /* 0x00000027e0277220 */ /* 0x000fe20000410000 */
[----:B------:R-:W-:Y:S01]  /*4710*/  FADD.FTZ R51, -R234, R51 ;  /* 0x00000033ea337221 */ /* 0x000fe20000010100 */
[----:B------:R-:W-:Y:S01]  /*4720*/  F2FP.BF16.F32.PACK_AB R28, R29, R28 ;  /* 0x0000001c1d1c723e */ /* 0x000fe200000010ff */
[----:B------:R-:W-:Y:S01]  /*4730*/  STS [R166+0xa000], R24 ;  /* 0x00a00018a6007388 */ /* 0x000fe20000000800 */
[----:B------:R-:W-:Y:S01]  /*4740*/  F2FP.BF16.F32.PACK_AB R30, R31, R30 ;  /* 0x0000001e1f1e723e */ /* 0x000fe200000010ff */
        /* <DEDUP_REMOVED lines=57> */
[----:B------:R2:W-:Y:S01]  /*4ae0*/  STS [R169+0x8000], R52 ;  /* 0x00800034a9007388 */ /* 0x0005e20000000800 */
[----:B------:R-:W-:Y:S01]  /*4af0*/  FMUL.FTZ R60, R245, R60 ;  /* 0x0000003cf53c7220 */ /* 0x000fe20000410000 */
[----:B------:R-:W-:Y:S01]  /*4b00*/  FMUL.FTZ R61, R246, R61 ;  /* 0x0000003df63d7220 */ /* 0x000fe20000410000 */
[----:B------:R-:W-:Y:S01]  /*4b10*/  FMUL.FTZ R62, R251, R62 ;  /* 0x0000003efb3e7220 */ /* 0x000fe20000410000 */
[----:B------:R-:W-:Y:S01]  /*4b20*/  STS [R169+0x8400], R54 ;  /* 0x00840036a9007388 */ /* 0x000fe20000000800 */
[----:B------:R-:W-:Y:S01]  /*4b30*/  FMUL.FTZ R63, R252, R63 ;  /* 0x0000003ffc3f7220 */ /* 0x000fe20000410000 */
[----:B------:R-:W-:Y:S02]  /*4b40*/  F2FP.BF16.F32.PACK_AB R56, R57, R56 ;  /* 0x000000383938723e */ /* 0x000fe400000010ff */
[----:B------:R-:W-:Y:S01]  /*4b50*/  F2FP.BF16.F32.PACK_AB R58, R59, R58 ;  /* 0x0000003a3b3a723e */ /* 0x000fe200000010ff */
[----:B------:R-:W-:Y:S01]  /*4b60*/  STS [R168+0x8000], R64 ;  /* 0x00800040a8007388 */ /* 0x000fe20000000800 */
[----:B------:R-:W-:Y:S02]  /*4b70*/  F2FP.BF16.F32.PACK_AB R60, R61, R60 ;  /* 0x0000003c3d3c723e */ /* 0x000fe400000010ff */
[----:B------:R-:W-:Y:S01]  /*4b80*/  F2FP.BF16.F32.PACK_AB R62, R63, R62 ;  /* 0x0000003e3f3e723e */ /* 0x000fe200000010ff */
[----:B------:R-:W-:Y:S04]  /*4b90*/  STS [R168+0x8400], R66 ;  /* 0x00840042a8007388 */ /* 0x000fe80000000800 */
[----:B------:R-:W-:Y:S04]  /*4ba0*/  STS [R169+0xa000], R56 ;  /* 0x00a00038a9007388 */ /* 0x000fe80000000800 */
[----:B------:R-:W-:Y:S04]  /*4bb0*/  STS [R169+0xa400], R58 ;  /* 0x00a4003aa9007388 */ /* 0x000fe80000000800 */
[----:B------:R-:W-:Y:S01]  /*4bc0*/  STS [R168+0xa000], R60 ;  /* 0x00a0003ca8007388 */ /* 0x000fe20000000800 */
[----:B--2---:R-:W-:Y:S03]  /*4bd0*/  LEA R52, R158, UR5, 0x1 ;  /* 0x000000059e347c11 */ /* 0x004fe6000f8e08ff */
[----:B------:R-:W-:Y:S01]  /*4be0*/  STS [R168+0xa400], R62 ;  /* 0x00a4003ea8007388 */ /* 0x000fe20000000800 */
[----:B------:R-:W-:Y:S06]  /*4bf0*/  BAR.SYNC.DEFER_BLOCKING 0x0 ;  /* 0x0000000000007b1d */ /* 0x000fec0000010000 */
[----:B------:R-:W-:Y:S04]  /*4c00*/  LDSM.16.MT88.4 R4, [R156+0x10000] ;  /* 0x010000009c04783b */ /* 0x000fe80000004200 */
[----:B------:R-:W2:Y:S04]  /*4c10*/  LDSM.16.MT88.4 R8, [R52+0x4000] ;  /* 0x004000003408783b */ /* 0x000ea80000004200 */
[----:B------:R-:W3:Y:S04]  /*4c20*/  LDSM.16.MT88.4 R12, [R156+0x14000] ;  /* 0x014000009c0c783b */ /* 0x000ee80000004200 */
[----:B------:R-:W-:Y:S04]  /*4c30*/  LDSM.16.MT88.4 R16, [R156+0x10800] ;  /* 0x010800009c10783b */ /* 0x000fe80000004200 */
[----:B------:R-:W4:Y:S04]  /*4c40*/  LDSM.16.MT88.4 R20, [R52+0x4400] ;  /* 0x004400003414783b */ /* 0x000f280000004200 */
[----:B------:R-:W1:Y:S01]  /*4c50*/  LDSM.16.MT88.4 R24, [R156+0x14800] ;  /* 0x014800009c18783b */ /* 0x000e620000004200 */
[-C--:B--2---:R-:W-:Y:S06]  /*4c60*/  HMMA.16816.F32.BF16 R68, R4, R8.reuse, R68 ;  /* 0x000000080444723c */ /* 0x084fec0000041844 */
[C---:B---3--:R-:W-:Y:S06]  /*4c70*/  HMMA.16816.F32.BF16 R72, R12.reuse, R8, R72 ;  /* 0x000000080c48723c */ /* 0x048fec0000041848 */
[-C--:B------:R-:W-:Y:S01]  /*4c80*/  HMMA.16816.F32.BF16 R76, R12, R10.reuse, R76 ;  /* 0x0000000a0c4c723c */ /* 0x080fe2000004184c */
[----:B------:R-:W-:Y:S05]  /*4c90*/  LDSM.16.MT88.4 R12, [R156+0x15000] ;  /* 0x015000009c0c783b */ /* 0x000fea0000004200 */
[----:B------:R-:W-:Y:S01]  /*4ca0*/  HMMA.16816.F32.BF16 R80, R4, R10, R80 ;  /* 0x0000000a0450723c */ /* 0x000fe20000041850 */
[----:B------:R-:W-:Y:S04]  /*4cb0*/  LDSM.16.MT88.4 R4, [R156+0x11000] ;  /* 0x011000009c04783b */ /* 0x000fe80000004200 */
[----:B------:R-:W2:Y:S01]  /*4cc0*/  LDSM.16.MT88.4 R8, [R52+0x4800] ;  /* 0x004800003408783b */ /* 0x000ea20000004200 */
[-C--:B----4-:R-:W-:Y:S06]  /*4cd0*/  HMMA.16816.F32.BF16 R68, R16, R20.reuse, R68 ;  /* 0x000000141044723c */ /* 0x090fec0000041844 */
[C---:B-1----:R-:W-:Y:S06]  /*4ce0*/  HMMA.16816.F32.BF16 R72, R24.reuse, R20, R72 ;  /* 0x000000141848723c */ /* 0x042fec0000041848 */
        /* <DEDUP_REMOVED lines=33> */
[----:B------:R-:W-:Y:S01]  /*4f00*/  BAR.SYNC.DEFER_BLOCKING 0x0 ;  /* 0x0000000000007b1d */ /* 0x000fe20000010000 */
[-C--:B--2---:R-:W-:Y:S06]  /*4f10*/  HMMA.16816.F32.BF16 R68, R4, R8.reuse, R68 ;  /* 0x000000080444723c */ /* 0x084fec0000041844 */
[C---:B------:R-:W-:Y:S06]  /*4f20*/  HMMA.16816.F32.BF16 R72, R12.reuse, R8, R72 ;  /* 0x000000080c48723c */ /* 0x040fec0000041848 */
[-C--:B------:R-:W-:Y:S06]  /*4f30*/  HMMA.16816.F32.BF16 R76, R12, R10.reuse, R76 ;  /* 0x0000000a0c4c723c */ /* 0x080fec000004184c */
[----:B------:R-:W-:Y:S06]  /*4f40*/  HMMA.16816.F32.BF16 R80, R4, R10, R80 ;  /* 0x0000000a0450723c */ /* 0x000fec0000041850 */
[-C--:B-1----:R-:W-:Y:S05]  /*4f50*/  HMMA.16816.F32.BF16 R68, R16, R20.reuse, R68 ;  /* 0x000000141044723c */ /* 0x082fea0000041844 */
[----:B------:R-:W-:Y:S01]  /*4f60*/  IMAD R4, R181, UR43, RZ ;  /* 0x0000002bb5047c24 */ /* 0x000fe2000f8e02ff */
[C---:B------:R-:W-:Y:S05]  /*4f70*/  HMMA.16816.F32.BF16 R72, R24.reuse, R20, R72 ;  /* 0x000000141848723c */ /* 0x040fea0000041848 */
[----:B------:R-:W-:Y:S01]  /*4f80*/  LEA R4, -R4, RZ, 0x7 ;  /* 0x000000ff04047211 */ /* 0x000fe200078e39ff */
[-C--:B------:R-:W-:Y:S05]  /*4f90*/  HMMA.16816.F32.BF16 R76, R24, R22.reuse, R76 ;  /* 0x00000016184c723c */ /* 0x080fea000004184c */
[C---:B------:R-:W-:Y:S01]  /*4fa0*/  LEA R188, P0, R4.reuse, R188, 0x2 ;  /* 0x000000bc04bc7211 */ /* 0x040fe200078010ff */
[----:B------:R-:W-:Y:S05]  /*4fb0*/  HMMA.16816.F32.BF16 R80, R16, R22, R80 ;  /* 0x000000161050723c */ /* 0x000fea0000041850 */
[----:B------:R-:W-:Y:S01]  /*4fc0*/  LEA.HI.X.SX32 R189, R4, R189, 0x2, P0 ;  /* 0x000000bd04bd7211 */ /* 0x000fe200000f16ff */
[----:B------:R-:W-:Y:S07]  /*4fd0*/  @!UPT UIADD3 URZ, URZ, URZ, URZ ;  /* 0x0000003f3f3ff290 */ /* 0x000fee000fffe03f */
[----:B------:R-:W-:Y:S11]  /*4fe0*/  @!P2 BRA `(.L_x_51) ;  /* 0x000000000038a947 */ /* 0x000ff60003800000 */
[----:B------:R-:W1:Y:S08]  /*4ff0*/  LDC R5, c[0x0][0x420] ;  /* 0x00010800ff057b82 */ /* 0x000e700000000800 */
[----:B------:R-:W2:Y:S01]  /*5000*/  LDC R4, c[0x0][0x424] ;  /* 0x00010900ff047b82 */ /* 0x000ea20000000800 */
[C---:B-1----:R-:W-:Y:S05]  /*5010*/  IMAD.U32 R6, R5.reuse, -0x80, RZ ;  /* 0xffffff8005067824 */ /* 0x042fea00078e00ff */
[C---:B------:R-:W-:Y:S04]  /*5020*/  LEA R190, P0, R6.reuse, R190, 0x1 ;  /* 0x000000be06be7211 */ /* 0x040fe800078008ff */
[----:B------:R-:W-:Y:S02]  /*5030*/  LEA.HI.X.SX32 R191, R6, R191, 0x1, P0 ;  /* 0x000000bf06bf7211 */ /* 0x000fe400000f0eff */
[C---:B------:R-:W-:Y:S02]  /*5040*/  LEA R8, P0, R5.reuse, R190, 0x7 ;  /* 0x000000be05087211 */ /* 0x040fe400078038ff */
[----:B------:R-:W-:Y:S02]  /*5050*/  LEA R6, R162, UR5, 0x1 ;  /* 0x00000005a2067c11 */ /* 0x000fe4000f8e08ff */
[----:B--2---:R-:W-:Y:S03]  /*5060*/  LEA.HI.X R9, R5, R191, R4, 0x7, P0 ;  /* 0x000000bf05097211 */ /* 0x004fe600000f3c04 */
[----:B------:R-:W-:Y:S01]  /*5070*/  @!PT LDS RZ, [RZ] ;  /* 0x00000000fffff984 */ /* 0x000fe20000000800 */
[----:B------:R-:W-:Y:S01]  /*5080*/  @!PT LDS RZ, [RZ] ;  /* 0x00000000fffff984 */ /* 0x000fe20000000800 */
[----:B------:R-:W-:Y:S01]  /*5090*/  @!PT LDS RZ, [RZ] ;  /* 0x00000000fffff984 */ /* 0x000fe20000000800 */
[----:B------:R1:W-:Y:S04]  /*50a0*/  LDGSTS.E.BYPASS.LTC128B.128 [R6+0x4000], desc[UR36][R190.64] ;  /* 0x04000000be067fae */ /* 0x0003e8000b901d64 */
[----:B------:R1:W-:Y:S04]  /*50b0*/  LDGSTS.E.BYPASS.LTC128B.128 [R6+0x5000], desc[UR36][R8.64] ;  /* 0x0500000008067fae */ /* 0x0003e8000b901d64 */
[----:B------:R-:W0:Y:S02]  /*50c0*/  LDGDEPBAR ;  /* 0x00000000000079af */ /* 0x000e240000000000 */
.L_x_51:
[----:B------:R-:W-:Y:S01]  /*50d0*/  LDSM.16.M88.4 R16, [R155] ;  /* 0x000000009b10783b */ /* 0x000fe20000000200 */
[----:B------:R-:W-:Y:S02]  /*50e0*/  ULOP3.LUT UR40, UR41, 0x1, URZ, 0xc0, !UPT ;  /* 0x0000000129287892 */ /* 0x000fe4000f8ec03f */
[----:B------:R-:W-:Y:S01]  /*50f0*/  UISETP.GT.AND UP2, UPT, UR41, UR6, UPT ;  /* 0x000000062900728c */ /* 0x000fe2000bf44270 */
[----:B------:R-:W1:Y:S01]  /*5100*/  LDSM.16.MT88.4 R20, [R52+0x6000] ;  /* 0x006000003414783b */ /* 0x000e620000004200 */
[----:B------:R-:W-:Y:S02]  /*5110*/  UISETP.NE.U32.AND UP0, UPT, UR40, 0x1, UPT ;  /* 0x000000012800788c */ /* 0x000fe4000bf05070 */
[----:B------:R-:W-:Y:S01]  /*5120*/  UIADD3 UR41, UR41, -0x1, URZ ;  /* 0xffffffff29297890 */ /* 0x000fe2000fffe03f */
[----:B------:R-:W2:Y:S04]  /*5130*/  LDSM.16.M88.4 R12, [R155+0x2000] ;  /* 0x002000009b0c783b */ /* 0x000ea80000000200 */
[----:B------:R-:W-:Y:S04]  /*5140*/  LDSM.16.M88.4 R24, [R154] ;  /* 0x000000009a18783b */ /* 0x000fe80000000200 */
[----:B------:R-:W3:Y:S04]  /*5150*/  LDSM.16.MT88.4 R28, [R52+0x6400] ;  /* 0x00640000341c783b */ /* 0x000ee80000004200 */
[----:B------:R-:W4:Y:S04]  /*5160*/  LDSM.16.M88.4 R32, [R148] ;  /* 0x000000009420783b */ /* 0x000f280000000200 */
[----:B------:R-:W-:Y:S04]  /*5170*/  LDSM.16.M88.4 R36, [R153] ;  /* 0x000000009924783b */ /* 0x000fe80000000200 */
[----:B------:R-:W4:Y:S04]  /*5180*/  LDSM.16.MT88.4 R40, [R52+0x6800] ;  /* 0x006800003428783b */ /* 0x000f280000004200 */
[----:B------:R-:W4:Y:S04]  /*5190*/  LDSM.16.M88.4 R44, [R153+0x2000] ;  /* 0x00200000992c783b */ /* 0x000f280000000200 */
[----:B------:R-:W-:Y:S01]  /*51a0*/  LDSM.16.MT88.4 R48, [R52+0x6c00] ;  /* 0x006c00003430783b */ /* 0x000fe20000004200 */
[-C--:B-1----:R-:W-:Y:S06]  /*51b0*/  HMMA.16816.F32.BF16 R4, R16, R20.reuse, RZ ;  /* 0x000000141004723c */ /* 0x082fec00000418ff */
[C---:B--2---:R-:W-:Y:S06]  /*51c0*/  HMMA.16816.F32.BF16 R8, R12.reuse, R20, RZ ;  /* 0x000000140c08723c */ /* 0x044fec00000418ff */
        /* <DEDUP_REMOVED lines=29> */
[----:B------:R-:W-:Y:S04]  /*53a0*/  LDSM.16.MT88.4 R28, [R52+0x7c00] ;  /* 0x007c0000341c783b */ /* 0x000fe80000004200 */
[----:B------:R-:W4:Y:S01]  /*53b0*/  LDSM.16.M88.4 R24, [R3+0x4000] ;  /* 0x004000000318783b */ /* 0x000f220000000200 */
[-C--:B------:R-:W-:Y:S06]  /*53c0*/  HMMA.16816.F32.BF16 R4, R36, R40.reuse, R4 ;  /* 0x000000282404723c */ /* 0x080fec0000041804 */
[C---:B-1----:R-:W-:Y:S06]  /*53d0*/  HMMA.16816.F32.BF16 R8, R32.reuse, R40, R8 ;  /* 0x000000282008723c */ /* 0x042fec0000041808 */
[-C--:B------:R-:W-:Y:S01]  /*53e0*/  HMMA.16816.F32.BF16 R12, R32, R42.reuse, R12 ;  /* 0x0000002a200c723c */ /* 0x080fe2000004180c */
[----:B------:R-:W1:Y:S05]  /*53f0*/  LDSM.16.M88.4 R32, [R3+0x6000] ;  /* 0x006000000320783b */ /* 0x000e6a0000000200 */
[----:B------:R-:W-:Y:S06]  /*5400*/  HMMA.16816.F32.BF16 R16, R36, R42, R16 ;  /* 0x0000002a2410723c */ /* 0x000fec0000041810 */
[-C--:B--2---:R-:W-:Y:S06]  /*5410*/  HMMA.16816.F32.BF16 R4, R20, R48.reuse, R4 ;  /* 0x000000301404723c */ /* 0x084fec0000041804 */
[C---:B---3--:R-:W-:Y:S06]  /*5420*/  HMMA.16816.F32.BF16 R8, R44.reuse, R48, R8 ;  /* 0x000000302c08723c */ /* 0x048fec0000041808 */
[-C--:B------:R-:W-:Y:S06]  /*5430*/  HMMA.16816.F32.BF16 R12, R44, R50.reuse, R12 ;  /* 0x000000322c0c723c */ /* 0x080fec000004180c */
[----:B------:R-:W-:Y:S06]  /*5440*/  HMMA.16816.F32.BF16 R16, R20, R50, R16 ;  /* 0x000000321410723c */ /* 0x000fec0000041810 */
[-C--:B----4-:R-:W-:Y:S01]  /*5450*/  HMMA.16816.F32.BF16 R4, R24, R28.reuse, R4 ;  /* 0x0000001c1804723c */ /* 0x090fe20000041804 */
[----:B------:R-:W-:Y:S04]  /*5460*/  IMAD.U32 R20, RZ, RZ, UR42 ;  /* 0x0000002aff147e24 */ /* 0x000fe8000f8e00ff */
[----:B------:R-:W-:Y:S01]  /*5470*/  @P2 IADD3 R22, P0, R177, UR8, RZ ;  /* 0x00000008b1162c10 */ /* 0x000fe2000ff1e0ff */
[C---:B-1----:R-:W-:Y:S01]  /*5480*/  HMMA.16816.F32.BF16 R8, R32.reuse, R28, R8 ;  /* 0x0000001c2008723c */ /* 0x042fe20000041808 */
[----:B------:R-:W-:Y:S01]  /*5490*/  IMAD.U32 R21, RZ, RZ, UR39 ;  /* 0x00000027ff157e24 */ /* 0x000fe2000f8e00ff */
[----:B------:R-:W-:Y:S03]  /*54a0*/  @UP3 UIADD3 UR8, UP1, UR8, -0x200, URZ ;  /* 0xfffffe0008083890 */ /* 0x000fe6000ff3e03f */
[----:B------:R-:W-:Y:S01]  /*54b0*/  @P2 IADD3.X R23, R178, UR9, RZ, P0, !PT ;  /* 0x00000009b2172c10 */ /* 0x000fe200087fe4ff */
[-C--:B------:R-:W-:Y:S01]  /*54c0*/  HMMA.16816.F32.BF16 R12, R32, R30.reuse, R12 ;  /* 0x0000001e200c723c */ /* 0x080fe2000004180c */
[----:B------:R-:W-:Y:S01]  /*54d0*/  IMAD.U32 R28, RZ, RZ, UR42 ;  /* 0x0000002aff1c7e24 */ /* 0x000fe2000f8e00ff */
[----:B------:R-:W-:Y:S02]  /*54e0*/  @UP3 UIADD3.X UR9, UR9, -0x1, URZ, UP1, !UPT ;  /* 0xffffffff09093890 */ /* 0x000fe40008ffe43f */
[----:B------:R-:W5:Y:S02]  /*54f0*/  @P2 LDG.E R185, desc[UR36][R22.64] ;  /* 0x0000002416b92981 */ /* 0x000f64000c1e1900 */
[----:B------:R-:W-:Y:S02]  /*5500*/  HMMA.16816.F32.BF16 R16, R24, R30, R16 ;  /* 0x0000001e1810723c */ /* 0x000fe40000041810 */
[----:B------:R-:W5:Y:S03]  /*5510*/  @P2 LDG.E R184, desc[UR36][R22.64+0x20] ;  /* 0x0000202416b82981 */ /* 0x000f66000c1e1900 */
[-C--:B------:R-:W-:Y:S01]  /*5520*/  LEA R34, P1, R20, R188.reuse, 0x2 ;  /* 0x000000bc14227211 */ /* 0x080fe200078210ff */
[----:B------:R-:W5:Y:S01]  /*5530*/  @P2 LDG.E R183, desc[UR36][R22.64+0x100] ;  /* 0x0001002416b72981 */ /* 0x000f62000c1e1900 */
[----:B------:R-:W-:Y:S01]  /*5540*/  IMAD.U32 R20, RZ, RZ, UR39 ;  /* 0x00000027ff147e24 */ /* 0x000fe2000f8e00ff */
[-C--:B------:R-:W-:Y:S02]  /*5550*/  LEA R32, P0, R21, R188.reuse, 0x2 ;  /* 0x000000bc15207211 */ /* 0x080fe400078010ff */
[----:B------:R1:W5:Y:S01]  /*5560*/  @P2 LDG.E R182, desc[UR36][R22.64+0x120] ;  /* 0x0001202416b62981 */ /* 0x000362000c1e1900 */
[-C--:B------:R-:W-:Y:S01]  /*5570*/  LEA.HI.X.SX32 R35, R28, R189.reuse, 0x2, P1 ;  /* 0x000000bd1c237211 */ /* 0x080fe200008f16ff */
[----:B------:R-:W-:Y:S01]  /*5580*/  IMAD.U32 R21, RZ, RZ, UR35 ;  /* 0x00000023ff157e24 */ /* 0x000fe2000f8e00ff */
[-C--:B------:R-:W-:Y:S01]  /*5590*/  LEA.HI.X.SX32 R33, R20, R189.reuse, 0x2, P0 ;  /* 0x000000bd14217211 */ /* 0x080fe200000f16ff */
[----:B------:R2:W-:Y:S01]  /*55a0*/  REDG.E.ADD.F32.FTZ.RN.STRONG.GPU desc[UR36][R188.64], R4 ;  /* 0x00000004bc0079a6 */ /* 0x0005e2000c10f3a4 */
[----:B------:R-:W-:Y:S02]  /*55b0*/  IMAD.U32 R20, RZ, RZ, UR35 ;  /* 0x00000023ff147e24 */ /* 0x000fe4000f8e00ff */
[-C--:B------:R-:W-:Y:S01]  /*55c0*/  LEA R26, P2, R21, R188.reuse, 0x2 ;  /* 0x000000bc151a7211 */ /* 0x080fe200078410ff */
[----:B------:R3:W-:Y:S03]  /*55d0*/  REDG.E.ADD.F32.FTZ.RN.STRONG.GPU desc[UR36][R34.64], R5 ;  /* 0x00000005220079a6 */ /* 0x0007e6000c10f3a4 */
[-C--:B------:R-:W-:Y:S01]  /*55e0*/  LEA.HI.X.SX32 R27, R20, R189.reuse, 0x2, P2 ;  /* 0x000000bd141b7211 */ /* 0x080fe200010f16ff */
[----:B------:R4:W-:Y:S01]  /*55f0*/  REDG.E.ADD.F32.FTZ.RN.STRONG.GPU desc[UR36][R32.64], R6 ;  /* 0x00000006200079a6 */ /* 0x0009e2000c10f3a4 */
[----:B-1----:R-:W-:Y:S02]  /*5600*/  IMAD.U32 R22, RZ, RZ, UR38 ;  /* 0x00000026ff167e24 */ /* 0x002fe4000f8e00ff */
[----:B--2---:R-:W-:Y:S02]  /*5610*/  IMAD.U32 R4, RZ, RZ, UR38 ;  /* 0x00000026ff047e24 */ /* 0x004fe4000f8e00ff */
[----:B---3--:R-:W-:Y:S03]  /*5620*/  IMAD.U32 R5, RZ, RZ, UR33 ;  /* 0x00000021ff057e24 */ /* 0x008fe6000f8e00ff */
[-C--:B------:R-:W-:Y:S01]  /*5630*/  LEA R24, P0, R4, R188.reuse, 0x2 ;  /* 0x000000bc04187211 */ /* 0x080fe200078010ff */
[----:B------:R-:W-:Y:S02]  /*5640*/  IMAD.U32 R4, RZ, RZ, UR34 ;  /* 0x00000022ff047e24 */ /* 0x000fe4000f8e00ff */
[----:B----4-:R-:W-:Y:S01]  /*5650*/  IMAD.U32 R6, RZ, RZ, UR34 ;  /* 0x00000022ff067e24 */ /* 0x010fe2000f8e00ff */
[-C--:B------:R-:W-:Y:S02]  /*5660*/  LEA.HI.X.SX32 R25, R22, R189.reuse, 0x2, P0 ;  /* 0x000000bd16197211 */ /* 0x080fe400000f16ff */
[-C--:B------:R-:W-:Y:S01]  /*5670*/  LEA R22, P0, R5, R188.reuse, 0x2 ;  /* 0x000000bc05167211 */ /* 0x080fe200078010ff */
[----:B------:R-:W-:Y:S01]  /*5680*/  IMAD.U32 R5, RZ, RZ, UR29 ;  /* 0x0000001dff057e24 */ /* 0x000fe2000f8e00ff */
[-C--:B------:R-:W-:Y:S01]  /*5690*/  LEA R28, P1, R6, R188.reuse, 0x2 ;  /* 0x000000bc061c7211 */ /* 0x080fe200078210ff */
[----:B------:R1:W-:Y:S01]  /*56a0*/  REDG.E.ADD.F32.FTZ.RN.STRONG.GPU desc[UR36][R24.64], R7 ;  /* 0x00000007180079a6 */ /* 0x0003e2000c10f3a4 */
[----:B------:R-:W-:Y:S02]  /*56b0*/  IMAD.U32 R6, RZ, RZ, UR33 ;  /* 0x00000021ff067e24 */ /* 0x000fe4000f8e00ff */
[-C--:B------:R-:W-:Y:S01]  /*56c0*/  LEA.HI.X.SX32 R29, R4, R189.reuse, 0x2, P1 ;  /* 0x000000bd041d7211 */ /* 0x080fe200008f16ff */
[----:B------:R2:W-:Y:S01]  /*56d0*/  REDG.E.ADD.F32.FTZ.RN.STRONG.GPU desc[UR36][R26.64], R8 ;  /* 0x000000081a0079a6 */ /* 0x0005e2000c10f3a4 */
[----:B------:R-:W-:Y:S01]  /*56e0*/  IMAD.U32 R4, RZ, RZ, UR32 ;  /* 0x00000020ff047e24 */ /* 0x000fe2000f8e00ff */
[-C--:B------:R-:W-:Y:S01]  /*56f0*/  LEA.HI.X.SX32 R23, R6, R189.reuse, 0x2, P0 ;  /* 0x000000bd06177211 */ /* 0x080fe200000f16ff */
[----:B------:R-:W-:Y:S01]  /*5700*/  IMAD.U32 R6, RZ, RZ, UR30 ;  /* 0x0000001eff067e24 */ /* 0x000fe2000f8e00ff */
[----:B------:R3:W-:Y:S02]  /*5710*/  REDG.E.ADD.F32.FTZ.RN.STRONG.GPU desc[UR36][R28.64], R9 ;  /* 0x000000091c0079a6 */ /* 0x0007e4000c10f3a4 */
[-C--:B------:R-:W-:Y:S01]  /*5720*/  LEA R20, P0, R4, R188.reuse, 0x2 ;  /* 0x000000bc04147211 */ /* 0x080fe200078010ff */
[----:B------:R-:W-:Y:S01]  /*5730*/  IMAD.U32 R4, RZ, RZ, UR30 ;  /* 0x0000001eff047e24 */ /* 0x000fe2000f8e00ff */
[----:B------:R4:W-:Y:S04]  /*5740*/  REDG.E.ADD.F32.FTZ.RN.STRONG.GPU desc[UR36][R22.64], R10 ;  /* 0x0000000a160079a6 */ /* 0x0009e8000c10f3a4 */
[----:B------:R-:W-:Y:S01]  /*5750*/  LDSM.16.MT88.4 R28, [R152+0x800] ;  /* 0x00080000981c783b */ /* 0x000fe20000004200 */
[----:B-1----:R-:W-:Y:S02]  /*5760*/  IMAD.U32 R7, RZ, RZ, UR31 ;  /* 0x0000001fff077e24 */ /* 0x002fe4000f8e00ff */
[----:B--2---:R-:W-:Y:S02]  /*5770*/  IMAD.U32 R8, RZ, RZ, UR32 ;  /* 0x00000020ff087e24 */ /* 0x004fe4000f8e00ff */
[----:B---3--:R-:W-:Y:S03]  /*5780*/  IMAD.U32 R9, RZ, RZ, UR31 ;  /* 0x0000001fff097e24 */ /* 0x008fe6000f8e00ff */
[-C--:B------:R-:W-:Y:S02]  /*5790*/  LEA.HI.X.SX32 R21, R8, R189.reuse, 0x2, P0 ;  /* 0x000000bd08157211 */ /* 0x080fe400000f16ff */
[-C--:B------:R-:W-:Y:S01]  /*57a0*/  LEA R8, P1, R6, R188.reuse, 0x2 ;  /* 0x000000bc06087211 */ /* 0x080fe200078210ff */
[----:B----4-:R-:W-:Y:S01]  /*57b0*/  IMAD.U32 R10, RZ, RZ, UR26 ;  /* 0x0000001aff0a7e24 */ /* 0x010fe2000f8e00ff */
[-C--:B------:R-:W-:Y:S01]  /*57c0*/  LEA R22, P2, R7, R188.reuse, 0x2 ;  /* 0x000000bc07167211 */ /* 0x080fe200078410ff */
[----:B------:R1:W-:Y:S01]  /*57d0*/  REDG.E.ADD.F32.FTZ.RN.STRONG.GPU desc[UR36][R20.64], R11 ;  /* 0x0000000b140079a6 */ /* 0x0003e2000c10f3a4 */
[----:B------:R-:W-:Y:S01]  /*57e0*/  IMAD.U32 R7, RZ, RZ, UR29 ;  /* 0x0000001dff077e24 */ /* 0x000fe2000f8e00ff */
[-C--:B------:R-:W-:Y:S01]  /*57f0*/  LEA R6, P0, R5, R188.reuse, 0x2 ;  /* 0x000000bc05067211 */ /* 0x080fe200078010ff */
[----:B------:R-:W-:Y:S01]  /*5800*/  IMAD.U32 R5, RZ, RZ, UR26 ;  /* 0x0000001aff057e24 */ /* 0x000fe2000f8e00ff */
[-C--:B------:R-:W-:Y:S02]  /*5810*/  LEA.HI.X.SX32 R23, R9, R189.reuse, 0x2, P2 ;  /* 0x000000bd09177211 */ /* 0x080fe400010f16ff */
[-C--:B------:R-:W-:Y:S01]  /*5820*/  LEA.HI.X.SX32 R9, R4, R189.reuse, 0x2, P1 ;  /* 0x000000bd04097211 */ /* 0x080fe200008f16ff */
[----:B------:R-:W-:Y:S01]  /*5830*/  IMAD.U32 R4, RZ, RZ, UR28 ;  /* 0x0000001cff047e24 */ /* 0x000fe2000f8e00ff */
[-C--:B------:R-:W-:Y:S01]  /*5840*/  LEA.HI.X.SX32 R7, R7, R189.reuse, 0x2, P0 ;  /* 0x000000bd07077211 */ /* 0x080fe200000f16ff */
[----:B------:R2:W-:Y:S04]  /*5850*/  REDG.E.ADD.F32.FTZ.RN.STRONG.GPU desc[UR36][R22.64], R16 ;  /* 0x00000010160079a6 */ /* 0x0005e8000c10f3a4 */
[----:B------:R3:W-:Y:S04]  /*5860*/  REDG.E.ADD.F32.FTZ.RN.STRONG.GPU desc[UR36][R8.64], R17 ;  /* 0x00000011080079a6 */ /* 0x0007e8000c10f3a4 */
[----:B------:R4:W-:Y:S01]  /*5870*/  REDG.E.ADD.F32.FTZ.RN.STRONG.GPU desc[UR36][R6.64], R18 ;  /* 0x00000012060079a6 */ /* 0x0009e2000c10f3a4 */
[----:B-1----:R-:W-:Y:S01]  /*5880*/  IMAD.U32 R11, RZ, RZ, UR28 ;  /* 0x0000001cff0b7e24 */ /* 0x002fe2000f8e00ff */
[-C--:B------:R-:W-:Y:S01]  /*5890*/  LEA R20, P0, R4, R188.reuse, 0x2 ;  /* 0x000000bc04147211 */ /* 0x080fe200078010ff */
[----:B------:R-:W-:Y:S03]  /*58a0*/  IMAD.U32 R4, RZ, RZ, UR46 ;  /* 0x0000002eff047e24 */ /* 0x000fe6000f8e00ff */
[-C--:B------:R-:W-:Y:S02]  /*58b0*/  LEA.HI.X.SX32 R21, R11, R189.reuse, 0x2, P0 ;  /* 0x000000bd0b157211 */ /* 0x080fe400000f16ff */
[-C--:B--2---:R-:W-:Y:S03]  /*58c0*/  LEA R22, P3, R5, R188.reuse, 0x2 ;  /* 0x000000bc05167211 */ /* 0x084fe600078610ff */
[----:B------:R1:W-:Y:S01]  /*58d0*/  REDG.E.ADD.F32.FTZ.RN.STRONG.GPU desc[UR36][R20.64], R19 ;  /* 0x00000013140079a6 */ /* 0x0003e2000c10f3a4 */
[----:B------:R-:W-:Y:S02]  /*58e0*/  IMAD.U32 R16, RZ, RZ, UR4 ;  /* 0x00000004ff107e24 */ /* 0x000fe4000f8e00ff */
[----:B---3--:R-:W-:Y:S01]  /*58f0*/  IMAD.U32 R9, RZ, RZ, UR23 ;  /* 0x00000017ff097e24 */ /* 0x008fe2000f8e00ff */
[-C--:B------:R-:W-:Y:S01]  /*5900*/  LEA.HI.X.SX32 R23, R10, R189.reuse, 0x2, P3 ;  /* 0x000000bd0a177211 */ /* 0x080fe200018f16ff */
[----:B------:R-:W-:Y:S02]  /*5910*/  IMAD.U32 R8, RZ, RZ, UR23 ;  /* 0x00000017ff087e24 */ /* 0x000fe4000f8e00ff */
[----:B----4-:R-:W-:Y:S01]  /*5920*/  IMAD.U32 R7, RZ, RZ, UR4 ;  /* 0x00000004ff077e24 */ /* 0x010fe2000f8e00ff */
[-C--:B------:R-:W-:Y:S01]  /*5930*/  LEA R18, P2, R9, R188.reuse, 0x2 ;  /* 0x000000bc09127211 */ /* 0x080fe200078410ff */
[----:B------:R-:W-:Y:S01]  /*5940*/  IMAD.U32 R6, RZ, RZ, UR46 ;  /* 0x0000002eff067e24 */ /* 0x000fe2000f8e00ff */
[----:B------:R-:W-:Y:S02]  /*5950*/  REDG.E.ADD.F32.FTZ.RN.STRONG.GPU desc[UR36][R22.64], R12 ;  /* 0x0000000c160079a6 */ /* 0x000fe4000c10f3a4 */
[-C--:B------:R-:W-:Y:S02]  /*5960*/  LEA R24, P1, R7, R188.reuse, 0x2 ;  /* 0x000000bc07187211 */ /* 0x080fe400078210ff */
[----:B------:R-:W-:Y:S01]  /*5970*/  LEA R6, P0, R6, R188, 0x2 ;  /* 0x000000bc06067211 */ /* 0x000fe200078010ff */
[----:B------:R-:W-:Y:S01]  /*5980*/  LDSM.16.MT88.4 R20, [R152+0x400] ;  /* 0x000400009814783b */ /* 0x000fe20000004200 */
[-C--:B------:R-:W-:Y:S02]  /*5990*/  LEA.HI.X.SX32 R25, R16, R189.reuse, 0x2, P1 ;  /* 0x000000bd10197211 */ /* 0x080fe400008f16ff */
[-C--:B------:R-:W-:Y:S02]  /*59a0*/  LEA.HI.X.SX32 R7, R4, R189.reuse, 0x2, P0 ;  /* 0x000000bd04077211 */ /* 0x080fe400000f16ff */
[----:B------:R-:W-:Y:S01]  /*59b0*/  PLOP3.LUT P1, PT, PT, PT, UP0, 0x80, 0x0 ;  /* 0x000000000000781c */ /* 0x000fe20003f2f008 */
[----:B------:R-:W-:Y:S01]  /*59c0*/  @UP3 UIADD3 UR22, UP0, UR22, -0x200, URZ ;  /* 0xfffffe0016163890 */ /* 0x000fe2000ff1e03f */
[----:B------:R-:W-:Y:S03]  /*59d0*/  PLOP3.LUT P0, PT, PT, PT, UP2, 0x80, 0x0 ;  /* 0x000000000000781c */ /* 0x000fe60003f0f028 */
[----:B------:R-:W-:Y:S01]  /*59e0*/  @UP3 UIADD3.X UR7, UR7, -0x1, URZ, UP0, !UPT ;  /* 0xffffffff07073890 */ /* 0x000fe200087fe43f */
[----:B-1----:R-:W-:Y:S02]  /*59f0*/  LEA.HI.X.SX32 R19, R8, R189, 0x2, P2 ;  /* 0x000000bd08137211 */ /* 0x002fe400010f16ff */
[----:B------:R-:W-:Y:S04]  /*5a00*/  LDSM.16.MT88.4 R8, [R152] ;  /* 0x000000009808783b */ /* 0x000fe80000004200 */
[----:B------:R-:W-:Y:S04]  /*5a10*/  REDG.E.ADD.F32.FTZ.RN.STRONG.GPU desc[UR36][R18.64], R13 ;  /* 0x0000000d120079a6 */ /* 0x000fe8000c10f3a4 */
[----:B------:R-:W-:Y:S04]  /*5a20*/  REDG.E.ADD.F32.FTZ.RN.STRONG.GPU desc[UR36][R24.64], R14 ;  /* 0x0000000e180079a6 */ /* 0x000fe8000c10f3a4 */
[----:B------:R-:W-:Y:S04]  /*5a30*/  REDG.E.ADD.F32.FTZ.RN.STRONG.GPU desc[UR36][R6.64], R15 ;  /* 0x0000000f060079a6 */ /* 0x000fe8000c10f3a4 */
[----:B------:R-:W1:Y:S04]  /*5a40*/  LDSM.16.MT88.4 R4, [R156+0x8000] ;  /* 0x008000009c04783b */ /* 0x000e680000004200 */
[----:B------:R-:W2:Y:S04]  /*5a50*/  LDSM.16.MT88.4 R12, [R156+0xc000] ;  /* 0x00c000009c0c783b */ /* 0x000ea80000004200 */
[----:B------:R-:W3:Y:S04]  /*5a60*/  LDSM.16.MT88.4 R16, [R156+0x8800] ;  /* 0x008800009c10783b */ /* 0x000ee80000004200 */
[----:B------:R-:W4:Y:S01]  /*5a70*/  LDSM.16.MT88.4 R24, [R156+0xc800] ;  /* 0x00c800009c18783b */ /* 0x000f220000004200 */
        /* <DEDUP_REMOVED lines=40> */
[----:B------:R-:W4:Y:S05]  /*5d00*/  LDSM.16.MT88.4 R16, [R156+0xf800] ;  /* 0x00f800009c10783b */ /* 0x000f2a0000004200 */
[-C--:B-1----:R-:W-:Y:S06]  /*5d10*/  HMMA.16816.F32.BF16 R84, R12, R24.reuse, R84 ;  /* 0x000000180c54723c */ /* 0x082fec0000041854 */
[C---:B--2---:R-:W-:Y:S06]  /*5d20*/  HMMA.16816.F32.BF16 R88, R4.reuse, R24, R88 ;  /* 0x000000180458723c */ /* 0x044fec0000041858 */
[-C--:B------:R-:W-:Y:S06]  /*5d30*/  HMMA.16816.F32.BF16 R92, R4, R26.reuse, R92 ;  /* 0x0000001a045c723c */ /* 0x080fec000004185c */
[----:B------:R-:W-:Y:S05]  /*5d40*/  HMMA.16816.F32.BF16 R96, R12, R26, R96 ;  /* 0x0000001a0c60723c */ /* 0x000fea0000041860 */
[C---:B------:R-:W-:Y:S01]  /*5d50*/  VIADD R4, R152.reuse, 0xffffe000 ;  /* 0xffffe00098047836 */ /* 0x040fe20000000000 */
[-C--:B---3--:R-:W-:Y:S05]  /*5d60*/  HMMA.16816.F32.BF16 R84, R8, R20.reuse, R84 ;  /* 0x000000140854723c */ /* 0x088fea0000041854 */
[----:B------:R-:W-:Y:S01]  /*5d70*/  @P1 VIADD R4, R152, 0x2000 ;  /* 0x0000200098041836 */ /* 0x000fe20000000000 */
[C---:B----4-:R-:W-:Y:S05]  /*5d80*/  HMMA.16816.F32.BF16 R88, R16.reuse, R20, R88 ;  /* 0x000000141058723c */ /* 0x050fea0000041858 */
[----:B------:R-:W-:Y:S01]  /*5d90*/  IMAD.MOV.U32 R152, RZ, RZ, R4 ;  /* 0x000000ffff987224 */ /* 0x000fe200078e0004 */
[-C--:B------:R-:W-:Y:S06]  /*5da0*/  HMMA.16816.F32.BF16 R92, R16, R22.reuse, R92 ;  /* 0x00000016105c723c */ /* 0x080fec000004185c */
[----:B------:R-:W-:Y:S01]  /*5db0*/  HMMA.16816.F32.BF16 R96, R8, R22, R96 ;  /* 0x000000160860723c */ /* 0x000fe20000041860 */
[----:B------:R-:W-:Y:S11]  /*5dc0*/  @!UPT UIADD3 URZ, URZ, URZ, URZ ;  /* 0x0000003f3f3ff290 */ /* 0x000ff6000fffe03f */
[----:B------:R-:W-:Y:S01]  /*5dd0*/  @!UPT UIADD3 URZ, URZ, URZ, URZ ;  /* 0x0000003f3f3ff290 */ /* 0x000fe2000fffe03f */
[----:B------:R-:W-:Y:S11]  /*5de0*/  @P0 BRA `(.L_x_52) ;  /* 0xffffffc400200947 */ /* 0x000ff6000383ffff */
.L_x_49:
[----:B------:R-:W-:Y:S01]  /*5df0*/  @!UPT UIADD3 URZ, URZ, URZ, URZ ;  /* 0x0000003f3f3ff290 */ /* 0x000fe2000fffe03f */
[----:B------:R-:W3:Y:S01]  /*5e00*/  S2R R4, SR_TID.X ;  /* 0x0000000000047919 */ /* 0x000ee20000002100 */
[----:B------:R-:W-:Y:S01]  /*5e10*/  ULDC UR4, c[0x0][0x390] ;  /* 0x0000e40000047ab9 */ /* 0x000fe20000000800 */
[----:B------:R-:W4:Y:S01]  /*5e20*/  LDC.64 R6, c[0x0][0x438] ;  /* 0x00010e00ff067b82 */ /* 0x000f220000000a00 */
        /* <DEDUP_REMOVED lines=18> */
[----:B------:R-:W-:-:S02]  /*5f50*/  F2FP.BF16.F32.PACK_AB R86, R87, R86 ;  /* 0x000000565756723e */ /* 0x000fc400000010ff */
[----:B------:R-:W-:Y:S02]  /*5f60*/  F2FP.BF16.F32.PACK_AB R96, R97, R96 ;  /* 0x000000606160723e */ /* 0x000fe400000010ff */
[----:B------:R-:W-:-:S03]  /*5f70*/  F2FP.BF16.F32.PACK_AB R98, R99, R98 ;  /* 0x000000626362723e */ /* 0x000fc600000010ff */
[----:B------:R-:W1:Y:S01]  /*5f80*/  LDC.64 R8, c[0x0][0x450] ;  /* 0x00011400ff087b82 */ /* 0x000e620000000a00 */
[----:B------:R-:W-:Y:S01]  /*5f90*/  F2FP.BF16.F32.PACK_AB R88, R89, R88 ;  /* 0x000000585958723e */ /* 0x000fe200000010ff */
[----:B----4-:R-:W-:Y:S01]  /*5fa0*/  IMAD R15, R6, UR15, RZ ;  /* 0x0000000f060f7c24 */ /* 0x010fe2000f8e02ff */
[----:B------:R-:W-:Y:S01]  /*5fb0*/  F2FP.BF16.F32.PACK_AB R90, R91, R90 ;  /* 0x0000005a5b5a723e */ /* 0x000fe200000010ff */
[----:B------:R-:W-:Y:S01]  /*5fc0*/  ULDC.64 UR8, c[0x0][0x3f0] ;  /* 0x0000fc0000087ab9 */ /* 0x000fe20000000a00 */
[----:B------:R-:W-:Y:S01]  /*5fd0*/  F2FP.BF16.F32.PACK_AB R92, R93, R92 ;  /* 0x0000005c5d5c723e */ /* 0x000fe200000010ff */
[----:B------:R-:W-:Y:S01]  /*5fe0*/  IMAD R7, R7, UR10, R15 ;  /* 0x0000000a07077c24 */ /* 0x000fe2000f8e020f */
[----:B---3--:R-:W-:Y:S01]  /*5ff0*/  SHF.R.S32.HI R14, RZ, 0x1f, R4 ;  /* 0x0000001fff0e7819 */ /* 0x008fe20000011404 */
[----:B------:R-:W3:Y:S01]  /*6000*/  LDC.64 R12, c[0x0][0x468] ;  /* 0x00011a00ff0c7b82 */ /* 0x000ee20000000a00 */
[----:B------:R-:W-:Y:S01]  /*6010*/  F2FP.BF16.F32.PACK_AB R94, R95, R94 ;  /* 0x0000005e5f5e723e */ /* 0x000fe200000010ff */
[----:B------:R-:W-:Y:S01]  /*6020*/  ULDC.64 UR6, c[0x0][0x3f8] ;  /* 0x0000fe0000067ab9 */ /* 0x000fe20000000a00 */
[----:B------:R-:W-:-:S02]  /*6030*/  LEA.HI R14, R14, R4, RZ, 0x2 ;  /* 0x000000040e0e7211 */ /* 0x000fc400078f10ff */
[----:B------:R-:W-:Y:S02]  /*6040*/  F2FP.BF16.F32.PACK_AB R68, R69, R68 ;  /* 0x000000444544723e */ /* 0x000fe400000010ff */
[----:B------:R-:W-:Y:S01]  /*6050*/  LOP3.LUT R5, R14, 0xfffffffc, RZ, 0xc0, !PT ;  /* 0xfffffffc0e057812 */ /* 0x000fe200078ec0ff */
[----:B--2---:R-:W2:Y:S01]  /*6060*/  LDC.64 R10, c[0x0][0x440] ;  /* 0x00011000ff0a7b82 */ /* 0x004ea20000000a00 */
[----:B------:R-:W-:Y:S01]  /*6070*/  F2FP.BF16.F32.PACK_AB R70, R71, R70 ;  /* 0x000000464746723e */ /* 0x000fe200000010ff */
[----:B------:R-:W-:Y:S01]  /*6080*/  STS [R172], R84 ;  /* 0x00000054ac007388 */ /* 0x000fe20000000800 */
[----:B------:R-:W-:Y:S02]  /*6090*/  IADD3 R4, -R5, R4, RZ ;  /* 0x0000000405047210 */ /* 0x000fe40007ffe1ff */
[----:B------:R-:W-:Y:S01]  /*60a0*/  F2FP.BF16.F32.PACK_AB R80, R81, R80 ;  /* 0x000000505150723e */ /* 0x000fe200000010ff */
[----:B------:R-:W-:Y:S01]  /*60b0*/  STS [R172+0x200], R86 ;  /* 0x00020056ac007388 */ /* 0x000fe20000000800 */
[----:B------:R-:W-:-:S02]  /*60c0*/  F2FP.BF16.F32.PACK_AB R82, R83, R82 ;  /* 0x000000525352723e */ /* 0x000fc400000010ff */
[----:B------:R-:W-:Y:S01]  /*60d0*/  F2FP.BF16.F32.PACK_AB R72, R73, R72 ;  /* 0x000000484948723e */ /* 0x000fe200000010ff */
[----:B------:R-:W-:Y:S01]  /*60e0*/  STS [R171], R96 ;  /* 0x00000060ab007388 */ /* 0x000fe20000000800 */
[----:B------:R-:W-:Y:S02]  /*60f0*/  F2FP.BF16.F32.PACK_AB R74, R75, R74 ;  /* 0x0000004a4b4a723e */ /* 0x000fe400000010ff */
[----:B------:R-:W-:Y:S01]  /*6100*/  F2FP.BF16.F32.PACK_AB R76, R77, R76 ;  /* 0x0000004c4d4c723e */ /* 0x000fe200000010ff */
[----:B------:R-:W-:Y:S01]  /*6110*/  STS [R171+0x200], R98 ;  /* 0x00020062ab007388 */ /* 0x000fe20000000800 */
[----:B------:R-:W-:Y:S01]  /*6120*/  F2FP.BF16.F32.PACK_AB R78, R79, R78 ;  /* 0x0000004e4f4e723e */ /* 0x000fe200000010ff */
[----:B---3--:R-:W-:Y:S01]  /*6130*/  IMAD R28, R12, UR16, RZ ;  /* 0x000000100c1c7c24 */ /* 0x008fe2000f8e02ff */
[----:B------:R-:W-:Y:S01]  /*6140*/  SHF.L.U32 R16, R4, 0x3, RZ ;  /* 0x0000000304107819 */ /* 0x000fe200000006ff */
[----:B------:R-:W-:Y:S01]  /*6150*/  STS [R172+0x1000], R88 ;  /* 0x00100058ac007388 */ /* 0x000fe20000000800 */
[----:B------:R-:W3:Y:S01]  /*6160*/  LDC.64 R4, c[0x0][0x458] ;  /* 0x00011600ff047b82 */ /* 0x000ee20000000a00 */
[----:B------:R-:W-:Y:S01]  /*6170*/  SHF.R.S32.HI R14, RZ, 0x2, R14 ;  /* 0x00000002ff0e7819 */ /* 0x000fe2000001140e */
[----:B------:R-:W-:Y:S01]  /*6180*/  IMAD R28, R13, UR11, R28 ;  /* 0x0000000b0d1c7c24 */ /* 0x000fe2000f8e021c */
[----:B------:R-:W-:Y:S01]  /*6190*/  STS [R172+0x1200], R90 ;  /* 0x0012005aac007388 */ /* 0x000fe20000000800 */
[----:B------:R-:W-:Y:S01]  /*61a0*/  SHF.R.S32.HI R17, RZ, 0x1f, R16 ;  /* 0x0000001fff117819 */ /* 0x000fe20000011410 */
[----:B--2---:R-:W-:Y:S01]  /*61b0*/  IMAD R29, R10, UR15, RZ ;  /* 0x0000000f0a1d7c24 */ /* 0x004fe2000f8e02ff */
[----:B------:R-:W-:Y:S01]  /*61c0*/  SHF.R.S32.HI R15, RZ, 0x1f, R14 ;  /* 0x0000001fff0f7819 */ /* 0x000fe2000001140e */
[----:B------:R-:W-:Y:S01]  /*61d0*/  STS [R171+0x1000], R92 ;  /* 0x0010005cab007388 */ /* 0x000fe20000000800 */
[----:B-1----:R-:W-:-:S03]  /*61e0*/  IMAD.WIDE.U32 R30, R14, R8, RZ ;  /* 0x000000080e1e7225 */ /* 0x002fc600078e00ff */
[----:B------:R-:W-:Y:S01]  /*61f0*/  STS [R171+0x1200], R94 ;  /* 0x0012005eab007388 */ /* 0x000fe20000000800 */
[----:B------:R-:W-:-:S03]  /*6200*/  IMAD.WIDE.U32 R34, R6, UR10, R16 ;  /* 0x0000000a06227c25 */ /* 0x000fc6000f8e0010 */
[----:B------:R-:W-:Y:S01]  /*6210*/  STS [R172+0x2000], R68 ;  /* 0x00200044ac007388 */ /* 0x000fe20000000800 */
[----:B------:R-:W-:Y:S01]  /*6220*/  IMAD R18, R15, R8, RZ ;  /* 0x000000080f127224 */ /* 0x000fe200078e02ff */
[----:B------:R-:W-:Y:S01]  /*6230*/  IADD3 R35, R35, R7, RZ ;  /* 0x0000000723237210 */ /* 0x000fe20007ffe0ff */
[----:B------:R-:W-:Y:S01]  /*6240*/  IMAD R29, R11, UR10, R29 ;  /* 0x0000000a0b1d7c24 */ /* 0x000fe2000f8e021d */
[----:B------:R-:W-:Y:S01]  /*6250*/  STS [R172+0x2200], R70 ;  /* 0x00220046ac007388 */ /* 0x000fe20000000800 */
[----:B------:R-:W1:Y:S01]  /*6260*/  LDC.64 R6, c[0x0][0x470] ;  /* 0x00011c00ff067b82 */ /* 0x000e620000000a00 */
[----:B------:R-:W-:Y:S02]  /*6270*/  IMAD R18, R14, R9, R18 ;  /* 0x000000090e127224 */ /* 0x000fe400078e0212 */
[----:B------:R-:W-:Y:S01]  /*6280*/  STS [R171+0x2000], R80 ;  /* 0x00200050ab007388 */ /* 0x000fe20000000800 */
[----:B------:R-:W-:Y:S01]  /*6290*/  IMAD.WIDE.U32 R34, R12, UR11, R34 ;  /* 0x0000000b0c227c25 */ /* 0x000fe2000f8e0022 */
[----:B------:R-:W-:-:S02]  /*62a0*/  LEA R12, R162, UR5, 0x1 ;  /* 0x00000005a20c7c11 */ /* 0x000fc4000f8e08ff */
[----:B------:R-:W-:Y:S01]  /*62b0*/  STS [R171+0x2200], R82 ;  /* 0x00220052ab007388 */ /* 0x000fe20000000800 */
[----:B---3--:R-:W-:Y:S01]  /*62c0*/  IMAD R15, R15, R4, RZ ;  /* 0x000000040f0f7224 */ /* 0x008fe200078e02ff */
[----:B------:R-:W-:Y:S01]  /*62d0*/  IADD3 R31, R31, R18, RZ ;  /* 0x000000121f1f7210 */ /* 0x000fe20007ffe0ff */
[----:B------:R-:W-:Y:S01]  /*62e0*/  IMAD.WIDE.U32 R36, R10, UR10, R16 ;  /* 0x0000000a0a247c25 */ /* 0x000fe2000f8e0010 */
[----:B------:R-:W-:Y:S01]  /*62f0*/  STS [R172+0x3000], R72 ;  /* 0x00300048ac007388 */ /* 0x000fe20000000800 */
[----:B------:R-:W-:Y:S02]  /*6300*/  IADD3 R28, R35, R28, RZ ;  /* 0x0000001c231c7210 */ /* 0x000fe40007ffe0ff */
[C---:B------:R-:W-:Y:S01]  /*6310*/  IMAD R11, R14.reuse, R5, R15 ;  /* 0x000000050e0b7224 */ /* 0x040fe200078e020f */
[----:B------:R-:W-:Y:S01]  /*6320*/  STS [R172+0x3200], R74 ;  /* 0x0032004aac007388 */ /* 0x000fe20000000800 */
[----:B------:R-:W-:Y:S01]  /*6330*/  IMAD.WIDE.U32 R32, R14, R4, RZ ;  /* 0x000000040e207225 */ /* 0x000fe200078e00ff */
[----:B------:R-:W-:-:S02]  /*6340*/  IADD3 R37, R37, R29, RZ ;  /* 0x0000001d25257210 */ /* 0x000fc40007ffe0ff */
[----:B------:R-:W-:Y:S01]  /*6350*/  STS [R171+0x3000], R76 ;  /* 0x0030004cab007388 */ /* 0x000fe20000000800 */
[C---:B------:R-:W-:Y:S01]  /*6360*/  IMAD.WIDE.U32 R30, R8.reuse, UR20, R30 ;  /* 0x00000014081e7c25 */ /* 0x040fe2000f8e001e */
[----:B------:R-:W-:Y:S02]  /*6370*/  IADD3 R33, R33, R11, RZ ;  /* 0x0000000b21217210 */ /* 0x000fe40007ffe0ff */
[----:B------:R-:W-:Y:S01]  /*6380*/  STS [R171+0x3200], R78 ;  /* 0x0032004eab007388 */ /* 0x000fe20000000800 */
[----:B------:R-:W-:Y:S01]  /*6390*/  IMAD R11, R8, UR19, RZ ;  /* 0x00000013080b7c24 */ /* 0x000fe2000f8e02ff */
[----:B------:R-:W-:Y:S01]  /*63a0*/  BAR.SYNC.DEFER_BLOCKING 0x0 ;  /* 0x0000000000007b1d */ /* 0x000fe20000010000 */
[----:B-1----:R-:W-:Y:S01]  /*63b0*/  IMAD R10, R6, UR16, RZ ;  /* 0x00000010060a7c24 */ /* 0x002fe2000f8e02ff */
[----:B------:R-:W-:Y:S01]  /*63c0*/  IADD3 R29, P0, R34, R30, RZ ;  /* 0x0000001e221d7210 */ /* 0x000fe20007f1e0ff */
[----:B------:R-:W-:Y:S02]  /*63d0*/  IMAD R11, R9, UR20, R11 ;  /* 0x00000014090b7c24 */ /* 0x000fe4000f8e020b */
[----:B------:R-:W-:-:S03]  /*63e0*/  IMAD.WIDE.U32 R36, R6, UR11, R36 ;  /* 0x0000000b06247c25 */ /* 0x000fc6000f8e0024 */
[----:B------:R-:W-:Y:S01]  /*63f0*/  IADD3.X R11, R28, R31, R11, P0, !PT ;  /* 0x0000001f1c0b7210 */ /* 0x000fe200007fe40b */
[----:B------:R-:W-:Y:S01]  /*6400*/  IMAD R7, R7, UR11, R10 ;  /* 0x0000000b07077c24 */ /* 0x000fe2000f8e020a */
[----:B------:R-:W-:Y:S01]  /*6410*/  LEA R28, P1, R29, UR8, 0x1 ;  /* 0x000000081d1c7c11 */ /* 0x000fe2000f8208ff */
[C---:B------:R-:W-:Y:S02]  /*6420*/  IMAD R6, R4.reuse, UR19, RZ ;  /* 0x0000001304067c24 */ /* 0x040fe4000f8e02ff */
[----:B------:R-:W-:Y:S01]  /*6430*/  IMAD.WIDE.U32 R32, R4, UR20, R32 ;  /* 0x0000001404207c25 */ /* 0x000fe2000f8e0020 */
[----:B------:R-:W-:Y:S02]  /*6440*/  IADD3 R7, R37, R7, RZ ;  /* 0x0000000725077210 */ /* 0x000fe40007ffe0ff */
[----:B------:R-:W-:Y:S01]  /*6450*/  LEA.HI.X R29, R29, UR9, R11, 0x1, P1 ;  /* 0x000000091d1d7c11 */ /* 0x000fe200088f0c0b */
[----:B------:R-:W-:Y:S01]  /*6460*/  IMAD R6, R5, UR20, R6 ;  /* 0x0000001405067c24 */ /* 0x000fe2000f8e0206 */
[----:B------:R-:W-:-:S02]  /*6470*/  IADD3 R10, P0, R36, R32, RZ ;  /* 0x00000020240a7210 */ /* 0x000fc40007f1e0ff */
[----:B------:R-:W-:Y:S02]  /*6480*/  LEA R32, P1, R8, R28, 0x7 ;  /* 0x0000001c08207211 */ /* 0x000fe400078238ff */
[----:B------:R-:W-:Y:S01]  /*6490*/  IADD3.X R6, R7, R33, R6, P0, !PT ;  /* 0x0000002107067210 */ /* 0x000fe200007fe406 */
[----:B------:R-:W1:Y:S01]  /*64a0*/  LDS.128 R24, [R12+0x6000] ;  /* 0x006000000c187984 */ /* 0x000e620000000c00 */
[----:B------:R-:W-:Y:S02]  /*64b0*/  LEA R30, P0, R10, UR6, 0x1 ;  /* 0x000000060a1e7c11 */ /* 0x000fe4000f8008ff */
[----:B------:R-:W-:Y:S01]  /*64c0*/  LEA.HI.X R33, R8, R29, R9, 0x7, P1 ;  /* 0x0000001d08217211 */ /* 0x000fe200008f3c09 */
[----:B------:R-:W2:Y:S01]  /*64d0*/  LDS.128 R20, [R12+0x7000] ;  /* 0x007000000c147984 */ /* 0x000ea20000000c00 */
[----:B------:R-:W-:Y:S02]  /*64e0*/  LEA.HI.X R31, R10, UR7, R6, 0x1, P0 ;  /* 0x000000070a1f7c11 */ /* 0x000fe400080f0c06 */
[C---:B------:R-:W-:Y:S01]  /*64f0*/  LEA R6, P0, R4.reuse, R30, 0x7 ;  /* 0x0000001e04067211 */ /* 0x040fe200078038ff */
[----:B------:R-:W3:Y:S03]  /*6500*/  LDS.128 R16, [R12+0x8000] ;  /* 0x008000000c107984 */ /* 0x000ee60000000c00 */
[----:B------:R-:W-:Y:S01]  /*6510*/  LEA.HI.X R7, R4, R31, R5, 0x7, P0 ;  /* 0x0000001f04077211 */ /* 0x000fe200000f3c05 */
[----:B------:R-:W4:Y:S04]  /*6520*/  LDS.128 R12, [R12+0x9000] ;  /* 0x009000000c0c7984 */ /* 0x000f280000000c00 */
[----:B-1----:R1:W-:Y:S04]  /*6530*/  STG.E.128 desc[UR36][R28.64], R24 ;  /* 0x000000181c007986 */ /* 0x0023e8000c101d24 */
[----:B--2---:R1:W-:Y:S04]  /*6540*/  STG.E.128 desc[UR36][R32.64], R20 ;  /* 0x0000001420007986 */ /* 0x0043e8000c101d24 */
[----:B---3--:R1:W-:Y:S04]  /*6550*/  STG.E.128 desc[UR36][R30.64], R16 ;  /* 0x000000101e007986 */ /* 0x0083e8000c101d24 */
[----:B----4-:R1:W-:Y:S02]  /*6560*/  STG.E.128 desc[UR36][R6.64], R12 ;  /* 0x0000000c06007986 */ /* 0x0103e4000c101d24 */
.L_x_46:
        /* <DEDUP_REMOVED lines=11> */
.L_x_53:
[----:B------:R-:W-:Y:S05]  /*6620*/  EXIT ;  /* 0x000000000000794d */ /* 0x000fea0003800000 */
.L_x_55:
        /* <DEDUP_REMOVED lines=13> */
.L_x_689:


//--------------------- .text._ZN5flash44flash_bwd_dq_dk_dv_loop_seqk_parallel_kernelI23Flash_bwd_kernel_traitsILi32ELi128ELi128ELi8ELi4ELi4ELi4ELb1ELb0EN7cutlass10bfloat16_tE19Flash_kernel_traitsILi32ELi128ELi128ELi8ES3_EELb0ELb1ELb0ELb0ELb0ELb1ELb0EEEvNS_16Flash_bwd_paramsE --------------------------
	.section	.text._ZN5flash44flash_bwd_dq_dk_dv_loop_seqk_parallel_kernelI23Flash_bwd_kernel_traitsILi32ELi128ELi128ELi8ELi4ELi4ELi4ELb1ELb0EN7cutlass10bfloat16_tE19Flash_kernel_traitsILi32ELi128ELi128ELi8ES3_EELb0ELb1ELb0ELb0ELb0ELb1ELb0EEEvNS_16Flash_bwd_paramsE,"ax",@progbits
	.align	128
        .global         _ZN5flash44flash_bwd_dq_dk_dv_loop_seqk_parallel_kernelI23Flash_bwd_kernel_traitsILi32ELi128ELi128ELi8ELi4ELi4ELi4ELb1ELb0EN7cutlass10bfloat16_tE19Flash_kernel_traitsILi32ELi128ELi128ELi8ES3_EELb0ELb1ELb0ELb0ELb0ELb1ELb0EEEvNS_16Flash_bwd_paramsE
        .type           _ZN5flash44flash_bwd_dq_dk_dv_loop_seqk_parallel_kernelI23Flash_bwd_kernel_traitsILi32ELi128ELi128ELi8ELi4ELi4ELi4ELb1ELb0EN7cutlass10bfloat16_tE19Flash_kernel_traitsILi32ELi128ELi128ELi8ES3_EELb0ELb1ELb0ELb0ELb0ELb1ELb0EEEvNS_16Flash_bwd_paramsE,@function
        .size           _ZN5flash44flash_bwd_dq_dk_dv_loop_seqk_parallel_kernelI23Flash_bwd_kernel_traitsILi32ELi128ELi128ELi8ELi4ELi4ELi4ELb1ELb0EN7cutlass10bfloat16_tE19Flash_kernel_traitsILi32ELi128ELi128ELi8ES3_EELb0ELb1ELb0ELb0ELb0ELb1ELb0EEEvNS_16Flash_bwd_paramsE,(.L_x_690 - _ZN5flash44flash_bwd_dq_dk_dv_loop_seqk_parallel_kernelI23Flash_bwd_kernel_traitsILi32ELi128ELi128ELi8ELi4ELi4ELi4ELb1ELb0EN7cutlass10bfloat16_tE19Flash_kernel_traitsILi32ELi128ELi128ELi8ES3_EELb0ELb1ELb0ELb0ELb0ELb1ELb0EEEvNS_16Flash_bwd_paramsE)
        .other          _ZN5flash44flash_bwd_dq_dk_dv_loop_seqk_parallel_kernelI23Flash_bwd_kernel_traitsILi32ELi128ELi128ELi8ELi4ELi4ELi4ELb1ELb0EN7cutlass10bfloat16_tE19Flash_kernel_traitsILi32ELi128ELi128ELi8ES3_EELb0ELb1ELb0ELb0ELb0ELb1ELb0EEEvNS_16Flash_bwd_paramsE,@"STO_CUDA_ENTRY STV_DEFAULT"
_ZN5flash44flash_bwd_dq_dk_dv_loop_seqk_parallel_kernelI23Flash_bwd_kernel_traitsILi32ELi128ELi128ELi8ELi4ELi4ELi4ELb1ELb0EN7cutlass10bfloat16_tE19Flash_kernel_traitsILi32ELi128ELi128ELi8ES3_EELb0ELb1ELb0ELb0ELb0ELb1ELb0EEEvNS_16Flash_bwd_paramsE:
.text._ZN5flash44flash_bwd_dq_dk_dv_loop_seqk_parallel_kernelI23Flash_bwd_kernel_traitsILi32ELi128ELi128ELi8ELi4ELi4ELi4ELb1ELb0EN7cutlass10bfloat16_tE19Flash_kernel_traitsILi32ELi128ELi128ELi8ES3_EELb0ELb1ELb0ELb0ELb0ELb1ELb0EEEvNS_16Flash_bwd_paramsE:
        /* <DEDUP_REMOVED lines=13> */
[----:B------:R-:W-:Y:S01]  /*00d0*/  IMAD.MOV.U32 R203, RZ, RZ, -0x10 ;  /* 0xfffffff0ffcb7424 */ /* 0x000fe200078e00ff */
[----:B------:R-:W-:Y:S01]  /*00e0*/  ULDC.64 UR8, c[0x0][0x208] ;  /* 0x0000820000087ab9 */ /* 0x000fe20000000a00 */
[----:B------:R-:W-:Y:S02]  /*00f0*/  IMAD.MOV.U32 R155, RZ, RZ, 0x20 ;  /* 0x00000020ff9b7424 */ /* 0x000fe400078e00ff */
[----:B------:R-:W-:Y:S02]  /*0100*/  IMAD.MOV.U32 R152, RZ, RZ, 0x40 ;  /* 0x00000040ff987424 */ /* 0x000fe400078e00ff */
[----:B------:R-:W3:Y:S08]  /*0110*/  S2UR UR59, SR_CTAID.Z ;  /* 0x00000000003b79c3 */ /* 0x000ef00000002700 */
[----:B------:R-:W4:Y:S01]  /*0120*/  S2UR UR50, SR_CTAID.Y ;  /* 0x00000000003279c3 */ /* 0x000f220000002600 */
[----:B--2---:R-:W-:Y:S01]  /*0130*/  ULEA UR4, UR4, UR5, 0x18 ;  /* 0x0000000504047291 */ /* 0x004fe2000f8ec03f */
[----:B-1----:R-:W-:Y:S01]  /*0140*/  SHF.R.S32.HI R11, RZ, 0x1f, R20 ;  /* 0x0000001fff0b7819 */ /* 0x002fe20000011414 */
[----:B---3--:R-:W-:Y:S01]  /*0150*/  USHF.R.S32.HI UR5, URZ, 0x1f, UR59 ;  /* 0x0000001f3f057899 */ /* 0x008fe2000801143b */
[----:B------:R-:W-:-:S02]  /*0160*/  IMAD.SHL.U32 R247, R20, 0x2, RZ ;  /* 0x0000000214f77824 */ /* 0x000fc400078e00ff */
[CC--:B------:R-:W-:Y:S02]  /*0170*/  LEA.HI R3, R11.reuse, R20.reuse, RZ, 0x2 ;  /* 0x000000140b037211 */ /* 0x0c0fe400078f10ff */
[----:B------:R-:W-:Y:S02]  /*0180*/  LEA.HI R10, R11, R20, RZ, 0x5 ;  /* 0x000000140b0a7211 */ /* 0x000fe400078f28ff */
[--C-:B------:R-:W-:Y:S01]  /*0190*/  SHF.R.S32.HI R4, RZ, 0x2, R3.reuse ;  /* 0x00000002ff047819 */ /* 0x100fe20000011403 */
[----:B----4-:R-:W-:Y:S01]  /*01a0*/  USHF.L.U32 UR6, UR50, 0x7, URZ ;  /* 0x0000000732067899 */ /* 0x010fe2000800063f */
[----:B------:R-:W-:Y:S02]  /*01b0*/  SHF.R.S32.HI R0, RZ, 0x1f, R3 ;  /* 0x0000001fff007819 */ /* 0x000fe40000011403 */
[-C--:B------:R-:W-:Y:S02]  /*01c0*/  LEA.HI R2, R3, R4.reuse, RZ, 0x1 ;  /* 0x0000000403027211 */ /* 0x080fe400078f08ff */
[----:B------:R-:W-:-:S02]  /*01d0*/  LEA.HI R0, R0, R4, RZ, 0x3 ;  /* 0x0000000400007211 */ /* 0x000fc400078f18ff */
[----:B------:R-:W-:Y:S02]  /*01e0*/  LOP3.LUT R2, R2, 0x7fffffe, RZ, 0xc0, !PT ;  /* 0x07fffffe02027812 */ /* 0x000fe400078ec0ff */
[----:B------:R-:W-:Y:S02]  /*01f0*/  LOP3.LUT R0, R0, 0xfffffff8, RZ, 0xc0, !PT ;  /* 0xfffffff800007812 */ /* 0x000fe400078ec0ff */
[----:B------:R-:W-:Y:S01]  /*0200*/  LOP3.LUT R5, R10, 0xffffffe0, RZ, 0xc0, !PT ;  /* 0xffffffe00a057812 */ /* 0x000fe200078ec0ff */
[C---:B------:R-:W-:Y:S01]  /*0210*/  IMAD.IADD R9, R4.reuse, 0x1, -R2 ;  /* 0x0000000104097824 */ /* 0x040fe200078e0a02 */
[CC--:B------:R-:W-:Y:S01]  /*0220*/  LEA.HI R21, R11.reuse, R20.reuse, RZ, 0x3 ;  /* 0x000000140b157211 */ /* 0x0c0fe200078f18ff */
[----:B------:R-:W-:Y:S01]  /*0230*/  IMAD.IADD R7, R4, 0x1, -R0 ;  /* 0x0000000104077824 */ /* 0x000fe200078e0a00 */
[----:B------:R-:W-:Y:S01]  /*0240*/  LEA.HI R6, R11, R20, RZ, 0x4 ;  /* 0x000000140b067211 */ /* 0x000fe200078f20ff */
[----:B------:R-:W-:Y:S01]  /*0250*/  IMAD.IADD R0, R20, 0x1, -R5 ;  /* 0x0000000114007824 */ /* 0x000fe200078e0a05 */
[----:B------:R-:W-:-:S02]  /*0260*/  SHF.R.S32.HI R2, RZ, 0x3, R21 ;  /* 0x00000003ff027819 */ /* 0x000fc40000011415 */
[----:B------:R-:W-:Y:S02]  /*0270*/  LOP3.LUT R3, R3, 0xfffffffc, RZ, 0xc0, !PT ;  /* 0xfffffffc03037812 */ /* 0x000fe400078ec0ff */
[----:B------:R-:W-:Y:S01]  /*0280*/  SHF.R.S32.HI R8, RZ, 0x4, R6 ;  /* 0x00000004ff087819 */ /* 0x000fe20000011406 */
[----:B------:R-:W-:Y:S01]  /*0290*/  IMAD.SHL.U32 R2, R2, 0x40, RZ ;  /* 0x0000004002027824 */ /* 0x000fe200078e00ff */
[----:B------:R-:W-:Y:S01]  /*02a0*/  SHF.R.S32.HI R4, RZ, 0x1f, R0 ;  /* 0x0000001fff047819 */ /* 0x000fe20000011400 */
[----:B------:R-:W-:Y:S01]  /*02b0*/  IMAD.IADD R13, R20, 0x1, -R3 ;  /* 0x00000001140d7824 */ /* 0x000fe200078e0a03 */
[----:B------:R-:W-:Y:S02]  /*02c0*/  LEA.HI R3, R6, R8, RZ, 0x1 ;  /* 0x0000000806037211 */ /* 0x000fe400078f08ff */
[----:B------:R-:W-:Y:S01]  /*02d0*/  LEA.HI R248, R4, R0, RZ, 0x2 ;  /* 0x0000000004f87211 */ /* 0x000fe200078f10ff */
[----:B------:R-:W-:Y:S01]  /*02e0*/  IMAD.SHL.U32 R5, R13, 0x8, RZ ;  /* 0x000000080d057824 */ /* 0x000fe200078e00ff */
[----:B------:R-:W-:-:S02]  /*02f0*/  LOP3.LUT R0, R2, 0xc0, RZ, 0xc0, !PT ;  /* 0x000000c002007812 */ /* 0x000fc400078ec0ff */
[----:B------:R-:W-:Y:S02]  /*0300*/  LOP3.LUT R2, R3, 0xfffffffe, RZ, 0xc0, !PT ;  /* 0xfffffffe03027812 */ /* 0x000fe400078ec0ff */
[----:B------:R-:W-:Y:S02]  /*0310*/  LOP3.LUT R5, R0, 0x18, R5, 0xf8, !PT ;  /* 0x0000001800057812 */ /* 0x000fe400078ef805 */
[----:B------:R-:W-:Y:S01]  /*0320*/  SHF.R.U32.HI R0, RZ, 0x3, R0 ;  /* 0x00000003ff007819 */ /* 0x000fe20000011600 */
[----:B------:R-:W-:Y:S01]  /*0330*/  IMAD.IADD R14, R8, 0x1, -R2 ;  /* 0x00000001080e7824 */ /* 0x000fe200078e0a02 */
[----:B------:R-:W-:Y:S02]  /*0340*/  LOP3.LUT R8, R21, 0xfffffff8, RZ, 0xc0, !PT ;  /* 0xfffffff815087812 */ /* 0x000fe400078ec0ff */
[--C-:B------:R-:W-:Y:S02]  /*0350*/  SHF.R.S32.HI R4, RZ, 0x5, R10.reuse ;  /* 0x00000005ff047819 */ /* 0x100fe4000001140a */
[----:B------:R-:W-:Y:S01]  /*0360*/  SHF.R.S32.HI R3, RZ, 0x1f, R10 ;  /* 0x0000001fff037819 */ /* 0x000fe2000001140a */
[----:B------:R-:W-:Y:S01]  /*0370*/  IMAD.IADD R8, R20, 0x1, -R8 ;  /* 0x0000000114087824 */ /* 0x000fe200078e0a08 */
[----:B------:R-:W-:-:S02]  /*0380*/  LOP3.LUT R246, R5, R0, RZ, 0x3c, !PT ;  /* 0x0000000005f67212 */ /* 0x000fc400078e3cff */
[----:B------:R-:W-:Y:S01]  /*0390*/  LOP3.LUT R0, R6, 0xfffffff0, RZ, 0xc0, !PT ;  /* 0xfffffff006007812 */ /* 0x000fe200078ec0ff */
[----:B------:R-:W-:Y:S01]  /*03a0*/  IMAD R6, R4, 0x8, R9 ;  /* 0x0000000804067824 */ /* 0x000fe200078e0209 */
[----:B------:R-:W-:Y:S02]  /*03b0*/  LEA.HI R2, R3, R4, RZ, 0x2 ;  /* 0x0000000403027211 */ /* 0x000fe400078f10ff */
[----:B------:R-:W-:Y:S01]  /*03c0*/  LEA.HI R10, R8, R8, RZ, 0x1 ;  /* 0x00000008080a7211 */ /* 0x000fe200078f08ff */
[----:B------:R-:W-:Y:S01]  /*03d0*/  IMAD.IADD R0, R20, 0x1, -R0 ;  /* 0x0000000114007824 */ /* 0x000fe200078e0a00 */
[----:B------:R-:W-:Y:S01]  /*03e0*/  LEA.HI R11, R11, R20, RZ, 0x7 ;  /* 0x000000140b0b7211 */ /* 0x000fe200078f38ff */
[----:B------:R-:W-:Y:S01]  /*03f0*/  IMAD.U32 R246, R6, 0x20, R246 ;  /* 0x0000002006f67824 */ /* 0x000fe200078e00f6 */
[----:B------:R-:W-:Y:S02]  /*0400*/  LOP3.LUT R2, R2, 0xfffffffc, RZ, 0xc0, !PT ;  /* 0xfffffffc02027812 */ /* 0x000fe400078ec0ff */
[----:B------:R-:W-:-:S02]  /*0410*/  LOP3.LUT R3, R10, 0x3fffffe, RZ, 0xc0, !PT ;  /* 0x03fffffe0a037812 */ /* 0x000fc400078ec0ff */
[----:B------:R-:W-:Y:S01]  /*0420*/  SHF.R.S32.HI R11, RZ, 0x7, R11 ;  /* 0x00000007ff0b7819 */ /* 0x000fe2000001140b */
[----:B------:R-:W-:Y:S01]  /*0430*/  IMAD.IADD R161, R4, 0x1, -R2 ;  /* 0x0000000104a17824 */ /* 0x000fe200078e0a02 */
[----:B------:R-:W-:Y:S01]  /*0440*/  SHF.R.S32.HI R12, RZ, 0x1f, R0 ;  /* 0x0000001fff0c7819 */ /* 0x000fe20000011400 */
[----:B------:R-:W-:Y:S01]  /*0450*/  IMAD.IADD R4, R8, 0x1, -R3 ;  /* 0x0000000108047824 */ /* 0x000fe200078e0a03 */
[-C--:B------:R-:W-:Y:S01]  /*0460*/  LEA.HI R2, R0, R0.reuse, RZ, 0x1 ;  /* 0x0000000000027211 */ /* 0x080fe200078f08ff */
[----:B------:R-:W-:Y:S01]  /*0470*/  IMAD R3, R11, 0x8, R14 ;  /* 0x000000080b037824 */ /* 0x000fe200078e020e */
[----:B------:R-:W-:Y:S02]  /*0480*/  LEA.HI R12, R12, R0, RZ, 0x3 ;  /* 0x000000000c0c7211 */ /* 0x000fe400078f18ff */
[----:B------:R-:W-:Y:S01]  /*0490*/  SHF.R.S32.HI R9, RZ, 0x1, R2 ;  /* 0x00000001ff097819 */ /* 0x000fe20000011402 */
[----:B------:R-:W-:Y:S01]  /*04a0*/  IMAD R18, R3, 0x8, R4 ;  /* 0x0000000803127824 */ /* 0x000fe200078e0204 */
[----:B------:R-:W-:-:S02]  /*04b0*/  SHF.R.S32.HI R5, RZ, 0x1f, R2 ;  /* 0x0000001fff057819 */ /* 0x000fc40000011402 */
[----:B------:R-:W-:Y:S02]  /*04c0*/  LOP3.LUT R4, R2, 0x7fffffe, RZ, 0xc0, !PT ;  /* 0x07fffffe02047812 */ /* 0x000fe400078ec0ff */
[----:B------:R-:W-:Y:S02]  /*04d0*/  LOP3.LUT R2, R12, 0xfffffff8, RZ, 0xc0, !PT ;  /* 0xfffffff80c027812 */ /* 0x000fe400078ec0ff */
[----:B------:R-:W-:Y:S01]  /*04e0*/  LEA.HI R5, R5, R9, RZ, 0x2 ;  /* 0x0000000905057211 */ /* 0x000fe200078f10ff */
[C---:B------:R-:W-:Y:S01]  /*04f0*/  IMAD.IADD R17, R0.reuse, 0x1, -R4 ;  /* 0x0000000100117824 */ /* 0x040fe200078e0a04 */
[----:B------:R-:W-:Y:S01]  /*0500*/  LOP3.LUT R3, R7, 0x1, RZ, 0xc0, !PT ;  /* 0x0000000107037812 */ /* 0x000fe200078ec0ff */
[----:B------:R-:W-:Y:S01]  /*0510*/  IMAD.IADD R16, R0, 0x1, -R2 ;  /* 0x0000000100107824 */ /* 0x000fe200078e0a02 */
[----:B------:R-:W-:Y:S01]  /*0520*/  LOP3.LUT R5, R5, 0xfffffffc, RZ, 0xc0, !PT ;  /* 0xfffffffc05057812 */ /* 0x000fe200078ec0ff */
[----:B------:R-:W-:Y:S01]  /*0530*/  IMAD.SHL.U32 R0, R8, 0x40, RZ ;  /* 0x0000004008007824 */ /* 0x000fe200078e00ff */
[----:B------:R-:W-:Y:S01]  /*0540*/  ISETP.NE.U32.AND P6, PT, R3, 0x1, PT ;  /* 0x000000010300780c */ /* 0x000fe20003fc5070 */
[----:B------:R-:W-:Y:S01]  /*0550*/  IMAD.SHL.U32 R8, R13, 0x2, RZ ;  /* 0x000000020d087824 */ /* 0x000fe200078e00ff */
[----:B------:R-:W-:Y:S01]  /*0560*/  LEA.HI R13, R7, R7, RZ, 0x1 ;  /* 0x00000007070d7211 */ /* 0x000fe200078f08ff */
[----:B------:R-:W-:Y:S01]  /*0570*/  IMAD.IADD R15, R9, 0x1, -R5 ;  /* 0x00000001090f7824 */ /* 0x000fe200078e0a05 */
[----:B------:R-:W-:Y:S01]  /*0580*/  LOP3.LUT R9, R0, 0x1c0, RZ, 0xc0, !PT ;  /* 0x000001c000097812 */ /* 0x000fe200078ec0ff */
[----:B------:R-:W-:Y:S01]  /*0590*/  IMAD.SHL.U32 R3, R7, 0x40, RZ ;  /* 0x0000004007037824 */ /* 0x000fe200078e00ff */
[----:B------:R-:W-:Y:S01]  /*05a0*/  LOP3.LUT R0, R13, 0x3fffffe, RZ, 0xc0, !PT ;  /* 0x03fffffe0d007812 */ /* 0x000fe200078ec0ff */
[----:B------:R-:W-:Y:S01]  /*05b0*/  IMAD R19, R11, 0x2000, R8 ;  /* 0x000020000b137824 */ /* 0x000fe200078e0208 */
[----:B------:R-:W-:-:S02]  /*05c0*/  SHF.R.S32.HI R2, RZ, 0x1, R10 ;  /* 0x00000001ff027819 */ /* 0x000fc4000001140a */
[----:B------:R-:W-:Y:S01]  /*05d0*/  SHF.R.S32.HI R4, RZ, 0x3, R12 ;  /* 0x00000003ff047819 */ /* 0x000fe2000001140c */
[----:B------:R-:W-:Y:S01]  /*05e0*/  IMAD.IADD R10, R7, 0x1, -R0 ;  /* 0x00000001070a7824 */ /* 0x000fe200078e0a00 */
[C---:B------:R-:W-:Y:S01]  /*05f0*/  LOP3.LUT P0, RZ, R2.reuse, 0x2, RZ, 0xc0, !PT ;  /* 0x0000000202ff7812 */ /* 0x040fe2000780c0ff */
[----:B------:R-:W-:Y:S01]  /*0600*/  IMAD.SHL.U32 R6, R2, 0x40, RZ ;  /* 0x0000004002067824 */ /* 0x000fe200078e00ff */
[----:B------:R-:W-:Y:S01]  /*0610*/  LOP3.LUT R2, R3, 0x1c0, RZ, 0xc0, !PT ;  /* 0x000001c003027812 */ /* 0x000fe200078ec0ff */
[----:B------:R-:W-:Y:S01]  /*0620*/  IMAD.SHL.U32 R0, R161, 0x10, RZ ;  /* 0x00000010a1007824 */ /* 0x000fe200078e00ff */
[----:B------:R-:W-:Y:S01]  /*0630*/  LOP3.LUT P5, RZ, R7, 0x2, RZ, 0xc0, !PT ;  /* 0x0000000207ff7812 */ /* 0x000fe200078ac0ff */
[----:B------:R-:W-:Y:S01]  /*0640*/  IMAD.SHL.U32 R3, R161, 0x400, RZ ;  /* 0x00000400a1037824 */ /* 0x000fe200078e00ff */
[----:B------:R-:W-:Y:S01]  /*0650*/  LEA.HI R2, R2, R2, RZ, 0x1d ;  /* 0x0000000202027211 */ /* 0x000fe200078fe8ff */
[----:B------:R-:W-:Y:S01]  /*0660*/  IMAD R17, R4, 0x8, R17 ;  /* 0x0000000804117824 */ /* 0x000fe200078e0211 */
[----:B------:R-:W-:Y:S01]  /*0670*/  LEA.HI.SX32 R248, R248, R0, 0x1e ;  /* 0x00000000f8f87211 */ /* 0x000fe200078ff2ff */
[--C-:B------:R-:W-:Y:S01]  /*0680*/  IMAD R12, R4, 0x200, R3.reuse ;  /* 0x00000200040c7824 */ /* 0x100fe200078e0203 */
[----:B------:R-:W-:Y:S01]  /*0690*/  LOP3.LUT R5, R9, 0x30, R0, 0xf8, !PT ;  /* 0x0000003009057812 */ /* 0x000fe200078ef800 */
[----:B------:R-:W-:Y:S01]  /*06a0*/  IMAD.SHL.U32 R4, R16, 0x40, RZ ;  /* 0x0000004010047824 */ /* 0x000fe200078e00ff */
[----:B------:R-:W-:Y:S01]  /*06b0*/  LOP3.LUT R0, R6, 0xc0, RZ, 0xc0, !PT ;  /* 0x000000c006007812 */ /* 0x000fe200078ec0ff */
[----:B------:R-:W-:Y:S01]  /*06c0*/  IMAD.SHL.U32 R6, R14, 0x8, RZ ;  /* 0x000000080e067824 */ /* 0x000fe200078e00ff */
[----:B------:R-:W-:-:S02]  /*06d0*/  IADD3 R19, R2, R19, R3 ;  /* 0x0000001302137210 */ /* 0x000fc40007ffe003 */
[--C-:B------:R-:W-:Y:S02]  /*06e0*/  LOP3.LUT R3, R0, 0x8, R21.reuse, 0xf8, !PT ;  /* 0x0000000800037812 */ /* 0x100fe400078ef815 */
[----:B------:R-:W-:Y:S01]  /*06f0*/  SHF.R.U32.HI R149, RZ, 0x3, R0 ;  /* 0x00000003ff957819 */ /* 0x000fe20000011600 */
[----:B------:R-:W-:Y:S01]  /*0700*/  IMAD R0, R161, 0x200, R8 ;  /* 0x00000200a1007824 */ /* 0x000fe200078e0208 */
[----:B------:R-:W-:Y:S02]  /*0710*/  LOP3.LUT P4, RZ, R7, 0x4, RZ, 0xc0, !PT ;  /* 0x0000000407ff7812 */ /* 0x000fe4000788c0ff */
[----:B------:R-:W-:Y:S01]  /*0720*/  LOP3.LUT R5, R5, 0x8, R21, 0xf8, !PT ;  /* 0x0000000805057812 */ /* 0x000fe200078ef815 */
[----:B------:R-:W-:Y:S01]  /*0730*/  IMAD R10, R10, 0x20, R0 ;  /* 0x000000200a0a7824 */ /* 0x000fe200078e0200 */
[----:B------:R-:W-:Y:S01]  /*0740*/  SHF.R.U32.HI R2, RZ, 0x3, R9 ;  /* 0x00000003ff027819 */ /* 0x000fe20000011609 */
[----:B------:R-:W-:Y:S01]  /*0750*/  IMAD.SHL.U32 R0, R11, 0x8, RZ ;  /* 0x000000080b007824 */ /* 0x000fe200078e00ff */
[----:B------:R-:W-:Y:S01]  /*0760*/  LOP3.LUT R149, R3, R149, RZ, 0x3c, !PT ;  /* 0x0000009503957212 */ /* 0x000fe200078e3cff */
[----:B------:R-:W-:Y:S01]  /*0770*/  IMAD.SHL.U32 R9, R14, 0x10, RZ ;  /* 0x000000100e097824 */ /* 0x000fe200078e00ff */
[----:B------:R-:W-:Y:S01]  /*0780*/  LOP3.LUT R3, R5, R2, RZ, 0x3c, !PT ;  /* 0x0000000205037212 */ /* 0x000fe200078e3cff */
[----:B------:R-:W-:Y:S01]  /*0790*/  IMAD.SHL.U32 R2, R15, 0x40, RZ ;  /* 0x000000400f027824 */ /* 0x000fe200078e00ff */
[----:B------:R-:W-:Y:S01]  /*07a0*/  LOP3.LUT R7, R0, 0x8, RZ, 0xc0, !PT ;  /* 0x0000000800077812 */ /* 0x000fe200078ec0ff */
[----:B------:R-:W-:Y:S01]  /*07b0*/  IMAD.U32 R149, R18, 0x20, R149 ;  /* 0x0000002012957824 */ /* 0x000fe200078e0095 */
[----:B------:R-:W-:Y:S01]  /*07c0*/  SHF.R.S32.HI R0, RZ, 0x1, R13 ;  /* 0x00000001ff007819 */ /* 0x000fe2000001140d */
[----:B------:R-:W-:Y:S01]  /*07d0*/  IMAD R3, R14, 0x200, R3 ;  /* 0x000002000e037824 */ /* 0x000fe200078e0203 */
[----:B------:R-:W-:-:S02]  /*07e0*/  R2P PR, R16, 0x6 ;  /* 0x0000000610007804 */ /* 0x000fc40000000000 */
[C---:B------:R-:W-:Y:S01]  /*07f0*/  LOP3.LUT P3, RZ, R0.reuse, 0x2, RZ, 0xc0, !PT ;  /* 0x0000000200ff7812 */ /* 0x040fe2000786c0ff */
[----:B------:R-:W-:Y:S01]  /*0800*/  IMAD.SHL.U32 R0, R0, 0x40, RZ ;  /* 0x0000004000007824 */ /* 0x000fe200078e00ff */
[----:B------:R-:W-:Y:S02]  /*0810*/  LOP3.LUT R4, R4, 0x1c0, RZ, 0xc0, !PT ;  /* 0x000001c004047812 */ /* 0x000fe400078ec0ff */
[----:B------:R-:W-:Y:S02]  /*0820*/  LOP3.LUT R2, R2, 0xc0, RZ, 0xc0, !PT ;  /* 0x000000c002027812 */ /* 0x000fe400078ec0ff */
[----:B------:R-:W-:Y:S02]  /*0830*/  LOP3.LUT R0, R0, 0xc0, RZ, 0xc0, !PT ;  /* 0x000000c000007812 */ /* 0x000fe400078ec0ff */
[----:B------:R-:W-:Y:S02]  /*0840*/  LOP3.LUT R6, R6, 0x8, RZ, 0xc0, !PT ;  /* 0x0000000806067812 */ /* 0x000fe400078ec0ff */
[----:B------:R-:W-:-:S02]  /*0850*/  SHF.R.U32.HI R151, RZ, 0x3, R4 ;  /* 0x00000003ff977819 */ /* 0x000fc40000011604 */
        /* <DEDUP_REMOVED lines=18> */
[----:B------:R-:W-:Y:S01]  /*0980*/  IMAD.U32 R2, RZ, RZ, UR5 ;  /* 0x00000005ff027e24 */ /* 0x000fe2000f8e00ff */
[----:B------:R-:W-:Y:S01]  /*0990*/  UIADD3 UR5, UR4, 0x8000, URZ ;  /* 0x0000800004057890 */ /* 0x000fe2000fffe03f */
[----:B------:R-:W-:Y:S01]  /*09a0*/  IMAD.IADD R8, R8, 0x1, R10 ;  /* 0x0000000108087824 */ /* 0x000fe200078e020a */
[----:B------:R-:W-:Y:S01]  /*09b0*/  SEL R152, R152, 0xffffffc0, !P2 ;  /* 0xffffffc098987807 */ /* 0x000fe20005000000 */
[----:B------:R-:W-:Y:S01]  /*09c0*/  VIADD R204, R209, 0x40 ;  /* 0x00000040d1cc7836 */ /* 0x000fe20000000000 */
[----:B------:R-:W-:Y:S01]  /*09d0*/  LOP3.LUT R247, R247, 0x6, RZ, 0xc0, !PT ;  /* 0x00000006f7f77812 */ /* 0x000fe200078ec0ff */
[----:B------:R-:W-:Y:S01]  /*09e0*/  IMAD.U32 R0, RZ, RZ, UR6 ;  /* 0x00000006ff007e24 */ /* 0x000fe2000f8e00ff */
[----:B------:R-:W-:Y:S01]  /*09f0*/  UIADD3 UR6, UR4, 0x6000, URZ ;  /* 0x0000600004067890 */ /* 0x000fe2000fffe03f */
[----:B------:R-:W-:Y:S01]  /*0a00*/  LEA R151, R151, UR5, 0x1 ;  /* 0x0000000597977c11 */ /* 0x000fe2000f8e08ff */
[----:B------:R-:W-:Y:S01]  /*0a10*/  @P4 VIADD R204, R209, 0xffffffc0 ;  /* 0xffffffc0d1cc4836 */ /* 0x000fe20000000000 */
[----:B------:R-:W-:Y:S01]  /*0a20*/  SEL R150, R155, 0xffffffe0, !P0 ;  /* 0xffffffe09b967807 */ /* 0x000fe20004000000 */
[----:B------:R-:W-:Y:S01]  /*0a30*/  IMAD.IADD R208, R209, 0x1, R203 ;  /* 0x00000001d1d07824 */ /* 0x000fe200078e02cb */
[----:B------:R-:W-:Y:S01]  /*0a40*/  LEA R149, R149, UR4, 0x1 ;  /* 0x0000000495957c11 */ /* 0x000fe2000f8e08ff */
[----:B------:R-:W-:Y:S01]  /*0a50*/  VIADD R157, R151, 0x20 ;  /* 0x00000020979d7836 */ /* 0x000fe20000000000 */
[----:B------:R-:W-:Y:S01]  /*0a60*/  LEA R249, R8, UR6, 0x1 ;  /* 0x0000000608f97c11 */ /* 0x000fe2000f8e08ff */
[----:B------:R-:W-:Y:S01]  /*0a70*/  IMAD.IADD R203, R203, 0x1, R204 ;  /* 0x00000001cbcb7824 */ /* 0x000fe200078e02cc */
[----:B------:R-:W-:Y:S01]  /*0a80*/  LOP3.LUT P0, RZ, R15, 0x2, RZ, 0xc0, !PT ;  /* 0x000000020fff7812 */ /* 0x000fe2000780c0ff */
[----:B------:R-:W-:Y:S01]  /*0a90*/  @P1 VIADD R157, R151, 0xffffffe0 ;  /* 0xffffffe0979d1836 */ /* 0x000fe20000000000 */
[----:B------:R-:W-:Y:S01]  /*0aa0*/  LEA R2, R3, UR4, 0x1 ;  /* 0x0000000403027c11 */ /* 0x000fe2000f8e08ff */
[--C-:B------:R-:W-:Y:S01]  /*0ab0*/  IMAD.IADD R210, R209, 0x1, R205.reuse ;  /* 0x00000001d1d27824 */ /* 0x100fe200078e02cd */
[----:B------:R-:W-:Y:S01]  /*0ac0*/  SEL R155, R155, 0xffffffe0, !P0 ;  /* 0xffffffe09b9b7807 */ /* 0x000fe20004000000 */
[----:B------:R-:W-:-:S02]  /*0ad0*/  IMAD.IADD R207, R208, 0x1, R205 ;  /* 0x00000001d0cf7824 */ /* 0x000fc400078e02cd */
[----:B------:R-:W-:Y:S02]  /*0ae0*/  IMAD.IADD R206, R205, 0x1, R204 ;  /* 0x00000001cdce7824 */ /* 0x000fe400078e02cc */
[----:B------:R-:W-:Y:S02]  /*0af0*/  VIADD R250, R249, 0x20 ;  /* 0x00000020f9fa7836 */ /* 0x000fe40000000000 */
[----:B------:R-:W-:Y:S02]  /*0b00*/  IMAD.IADD R153, R151, 0x1, R152 ;  /* 0x0000000197997824 */ /* 0x000fe400078e0298 */
[----:B------:R-:W-:Y:S02]  /*0b10*/  IMAD R247, R11, 0x40, R247 ;  /* 0x000000400bf77824 */ /* 0x000fe400078e02f7 */
[----:B------:R-:W-:Y:S02]  /*0b20*/  IMAD.IADD R161, R161, 0x1, R6 ;  /* 0x00000001a1a17824 */ /* 0x000fe400078e0206 */
[----:B------:R-:W-:-:S02]  /*0b30*/  IMAD.IADD R150, R150, 0x1, R149 ;  /* 0x0000000196967824 */ /* 0x000fc400078e0295 */
[----:B------:R-:W-:Y:S02]  /*0b40*/  IMAD.IADD R205, R205, 0x1, R203 ;  /* 0x00000001cdcd7824 */ /* 0x000fe400078e02cb */
[----:B------:R-:W-:Y:S02]  /*0b50*/  @P3 VIADD R250, R249, 0xffffffe0 ;  /* 0xffffffe0f9fa3836 */ /* 0x000fe40000000000 */
[----:B------:R-:W-:Y:S02]  /*0b60*/  IMAD.IADD R152, R152, 0x1, R157 ;  /* 0x0000000198987824 */ /* 0x000fe400078e029d */
[C---:B------:R-:W-:Y:S02]  /*0b70*/  VIADD R160, R157.reuse, 0x2000 ;  /* 0x000020009da07836 */ /* 0x040fe40000000000 */
[C---:B------:R-:W-:Y:S02]  /*0b80*/  VIADD R159, R157.reuse, 0x4000 ;  /* 0x000040009d9f7836 */ /* 0x040fe40000000000 */
[----:B------:R-:W-:-:S07]  /*0b90*/  VIADD R158, R157, 0x6000 ;  /* 0x000060009d9e7836 */ /* 0x000fce0000000000 */
.L_x_84:
        /* <DEDUP_REMOVED lines=16> */
[----:B--2---:R-:W-:Y:S01]  /*0ca0*/  IMAD.U32 R4, RZ, RZ, UR10 ;  /* 0x0000000aff047e24 */ /* 0x004fe2000f8e00ff */
        /* <DEDUP_REMOVED lines=12> */
[----:B-1-3--:R-:W2:Y:S02]  /*0d70*/  @P1 LDG.E R8, desc[UR8][R6.64] ;  /* 0x0000000806081981 */ /* 0x00aea4000c1e1900 */
[----:B------:R-:W-:-:S02]  /*0d80*/  UISETP.EQ.OR.EX UP4, UPT, UR7, URZ, !UP1, UP4 ;  /* 0x0000003f0700728c */ /* 0x000fc4000cf82740 */
[----:B------:R-:W-:-:S04]  /*0d90*/  UIADD3 UR10, UP0, UR17, UR6, URZ ;  /* 0x00000006110a7290 */ /* 0x000fc8000ff1e03f */
[----:B------:R-:W-:Y:S01]  /*0da0*/  PLOP3.LUT P2, PT, PT, PT, UP4, 0x80, 0x0 ;  /* 0x000000000000781c */ /* 0x000fe20003f4f048 */
[----:B------:R-:W-:Y:S01]  /*0db0*/  UIADD3.X UR5, UR5, UR7, URZ, UP0, !UPT ;  /* 0x0000000705057290 */ /* 0x000fe200087fe43f */
[----:B------:R1:W3:Y:S02]  /*0dc0*/  @P0 LDG.E R6, desc[UR8][R4.64] ;  /* 0x0000000804060981 */ /* 0x0002e4000c1e1900 */
[----:B-1----:R-:W-:Y:S02]  /*0dd0*/  IMAD.U32 R4, RZ, RZ, UR16 ;  /* 0x00000010ff047e24 */ /* 0x002fe4000f8e00ff */
[----:B------:R-:W-:-:S05]  /*0de0*/  IMAD.U32 R5, RZ, RZ, UR14 ;  /* 0x0000000eff057e24 */ /* 0x000fca000f8e00ff */
[----:B----4-:R-:W4:Y:S04]  /*0df0*/  @P3 LDG.E R7, desc[UR8][R4.64] ;  /* 0x0000000804073981 */ /* 0x010f28000c1e1900 */
[----:B-----5:R1:W5:Y:S02]  /*0e00*/  @P3 LDG.E R0, desc[UR8][R4.64+0x4] ;  /* 0x0000040804003981 */ /* 0x020364000c1e1900 */
[----:B-1----:R-:W-:Y:S01]  /*0e10*/  IMAD.U32 R4, RZ, RZ, UR10 ;  /* 0x0000000aff047e24 */ /* 0x002fe2000f8e00ff */
[----:B------:R-:W-:Y:S01]  /*0e20*/  UMOV UR35, URZ ;  /* 0x0000003f00237c82 */ /* 0x000fe20008000000 */
[----:B------:R-:W-:Y:S01]  /*0e30*/  IMAD.U32 R5, RZ, RZ, UR5 ;  /* 0x00000005ff057e24 */ /* 0x000fe2000f8e00ff */
[----:B------:R-:W-:Y:S01]  /*0e40*/  @!UP3 ULDC.64 UR10, c[0x0][0x318] ;  /* 0x0000c600000abab9 */ /* 0x000fe20000000a00 */
[----:B------:R-:W-:-:S03]  /*0e50*/  @!UP3 ULDC UR5, c[0x0][0x2cc] ;  /* 0x0000b3000005bab9 */ /* 0x000fc60000000800 */
[----:B------:R-:W5:Y:S01]  /*0e60*/  @!P2 LDG.E R3, desc[UR8][R4.64] ;  /* 0x000000080403a981 */ /* 0x000f62000c1e1900 */
[----:B------:R-:W-:Y:S01]  /*0e70*/  @!UP3 UISETP.NE.U32.AND UP0, UPT, UR10, URZ, UPT ;  /* 0x0000003f0a00b28c */ /* 0x000fe2000bf05070 */
[----:B------:R-:W-:Y:S01]  /*0e80*/  UMOV UR14, 0xffffffff ;  /* 0xffffffff000e7882 */ /* 0x000fe20000000000 */
[----:B------:R-:W-:Y:S02]  /*0e90*/  UMOV UR36, 0xffffffff ;  /* 0xffffffff00247882 */ /* 0x000fe40000000000 */
[----:B------:R-:W-:Y:S02]  /*0ea0*/  @!UP3 UISETP.NE.AND.EX UP0, UPT, UR11, URZ, UPT, UP0 ;  /* 0x0000003f0b00b28c */ /* 0x000fe4000bf05300 */
[----:B------:R-:W-:Y:S01]  /*0eb0*/  USHF.L.U32 UR28, UR33, 0x7, URZ ;  /* 0x00000007211c7899 */ /* 0x000fe2000800063f */
[----:B--2---:R-:W-:Y:S02]  /*0ec0*/  @P1 R2UR UR35, R8 ;  /* 0x00000000082312ca */ /* 0x004fe400000e0000 */
[----:B---3--:R-:W-:-:S02]  /*0ed0*/  @P0 R2UR UR12, R6 ;  /* 0x00000000060c02ca */ /* 0x008fc400000e0000 */
[----:B------:R-:W-:Y:S01]  /*0ee0*/  ISETP.NE.U32.AND P0, PT, RZ, UR6, PT ;  /* 0x00000006ff007c0c */ /* 0x000fe2000bf05070 */
[----:B------:R-:W-:-:S03]  /*0ef0*/  @!UP3 USEL UR6, UR5, URZ, UP0 ;  /* 0x0000003f0506b287 */ /* 0x000fc60008000000 */
[----:B------:R-:W-:Y:S01]  /*0f00*/  ISETP.NE.AND.EX P0, PT, RZ, UR7, PT, P0 ;  /* 0x00000007ff007c0c */ /* 0x000fe2000bf05300 */
[----:B------:R-:W-:-:S06]  /*0f10*/  ULDC UR5, c[0x0][0x2c8] ;  /* 0x0000b20000057ab9 */ /* 0x000fcc0000000800 */
[----:B------:R-:W-:Y:S01]  /*0f20*/  @UP3 UIADD3 UR7, UR12, -UR35, URZ ;  /* 0x800000230c073290 */ /* 0x000fe2000fffe03f */
[----:B----4-:R-:W-:Y:S02]  /*0f30*/  @P3 R2UR UR14, R7 ;  /* 0x00000000070e32ca */ /* 0x010fe400000e0000 */
        /* <DEDUP_REMOVED lines=9> */
.L_x_56:
        /* <DEDUP_REMOVED lines=8> */
[----:B------:R-:W-:Y:S01]  /*1050*/  ULDC.64 UR10, c[0x0][0x228] ;  /* 0x00008a00000a7ab9 */ /* 0x000fe20000000a00 */
[----:B------:R-:W-:Y:S01]  /*1060*/  ULDC.64 UR12, c[0x0][0x488] ;  /* 0x00012200000c7ab9 */ /* 0x000fe20000000a00 */
[----:B------:R-:W-:Y:S02]  /*1070*/  UIMAD.WIDE.U32 UR18, UR50, UR10, URZ ;  /* 0x0000000a321272a5 */ /* 0x000fe4000f8e003f */
[----:B------:R-:W-:Y:S02]  /*1080*/  UIMAD UR10, UR61, UR10, URZ ;  /* 0x0000000a3d0a72a4 */ /* 0x000fe4000f8e023f */
        /* <DEDUP_REMOVED lines=48> */
[----:B------:R-:W-:Y:S01]  /*1390*/  ULDC.U8 UR24, c[0x0][0x3d8] ;  /* 0x0000f60000187ab9 */ /* 0x000fe20000000000 */
[----:B------:R-:W-:Y:S01]  /*13a0*/  IMAD R3, R0, R6, RZ ;  /* 0x0000000600037224 */ /* 0x000fe200078e02ff */
[----:B------:R-:W-:Y:S01]  /*13b0*/  IABS R0, UR59 ;  /* 0x0000003b00007c13 */ /* 0x000fe20008000000 */
[----:B------:R-:W-:-:S02]  /*13c0*/  ULOP3.LUT UR6, UR20, 0xffffff80, URZ, 0xc0, !UPT ;  /* 0xffffff8014067892 */ /* 0x000fc4000f8ec03f */
[----:B------:R-:W-:Y:S01]  /*13d0*/  IMAD.HI.U32 R3, R5, R3, R4 ;  /* 0x0000000305037227 */ /* 0x000fe200078e0004 */
[----:B------:R-:W-:Y:S02]  /*13e0*/  UISETP.NE.AND UP3, UPT, UR24, URZ, UPT ;  /* 0x0000003f1800728c */ /* 0x000fe4000bf65270 */
[----:B------:R-:W-:Y:S02]  /*13f0*/  UIADD3 UR48, UR17, UR5, URZ ;  /* 0x0000000511307290 */ /* 0x000fe4000fffe03f */
[----:B------:R-:W-:Y:S01]  /*1400*/  USHF.L.U64.HI UR15, UR50, 0x7, UR61 ;  /* 0x00000007320f7899 */ /* 0x000fe2000801023d */
[----:B------:R-:W-:Y:S01]  /*1410*/  IMAD.HI.U32 R3, R3, R0, RZ ;  /* 0x0000000003037227 */ /* 0x000fe200078e00ff */
[----:B------:R-:W-:Y:S02]  /*1420*/  UIMAD.WIDE.U32 UR12, UR10, UR14, URZ ;  /* 0x0000000e0a0c72a5 */ /* 0x000fe4000f8e003f */
[----:B------:R-:W-:Y:S01]  /*1430*/  UIMAD UR5, UR11, UR14, URZ ;  /* 0x0000000e0b0572a4 */ /* 0x000fe2000f8e023f */
[----:B------:R-:W-:Y:S01]  /*1440*/  IMAD.MOV R4, RZ, RZ, -R3 ;  /* 0x000000ffff047224 */ /* 0x000fe200078e0a03 */
[----:B------:R-:W-:-:S02]  /*1450*/  UIADD3 UR17, UR6, -0x80, URZ ;  /* 0xffffff8006117890 */ /* 0x000fc4000fffe03f */
[----:B------:R-:W-:Y:S01]  /*1460*/  USEL UR15, UR15, URZ, UP2 ;  /* 0x0000003f0f0f7287 */ /* 0x000fe20009000000 */
[C---:B------:R-:W-:Y:S01]  /*1470*/  IMAD R0, R6.reuse, R4, R0 ;  /* 0x0000000406007224 */ /* 0x040fe200078e0200 */
[----:B------:R-:W-:Y:S02]  /*1480*/  USEL UR58, UR16, UR12, !UP1 ;  /* 0x0000000c103a7287 */ /* 0x000fe4000c800000 */
[----:B------:R-:W-:Y:S02]  /*1490*/  @UP1 UIADD3 UR48, UR13, UR5, URZ ;  /* 0x000000050d301290 */ /* 0x000fe4000fffe03f */
[----:B------:R-:W-:Y:S01]  /*14a0*/  ISETP.GT.U32.AND P1, PT, R6, R0, PT ;  /* 0x000000000600720c */ /* 0x000fe20003f24070 */
[----:B------:R-:W-:Y:S02]  /*14b0*/  USHF.R.S32.HI UR16, URZ, 0x1f, UR17 ;  /* 0x0000001f3f107899 */ /* 0x000fe40008011411 */
[----:B------:R-:W-:Y:S01]  /*14c0*/  UIADD3 UR5, UP2, UR17, UR30, URZ ;  /* 0x0000001e11057290 */ /* 0x000fe2000ff5e03f */
[----:B------:R-:W-:Y:S01]  /*14d0*/  ULDC.U8 UR25, c[0x0][0x480] ;  /* 0x0001200000197ab9 */ /* 0x000fe20000000000 */
[----:B------:R-:W-:Y:S01]  /*14e0*/  ULDC UR46, c[0x0][0x2c4] ;  /* 0x0000b100002e7ab9 */ /* 0x000fe20000000800 */
[----:B------:R-:W-:-:S02]  /*14f0*/  @UP0 UIADD3 UR21, UR35, UR36, URZ ;  /* 0x0000002423150290 */ /* 0x000fc4000fffe03f */
[----:B------:R-:W-:Y:S02]  /*1500*/  UIADD3.X UR15, UR16, UR15, URZ, UP2, !UPT ;  /* 0x0000000f100f7290 */ /* 0x000fe400097fe43f */
[----:B------:R-:W-:-:S03]  /*1510*/  UIMAD UR6, UR11, UR5, URZ ;  /* 0x000000050b0672a4 */ /* 0x000fc6000f8e023f */
[-C--:B------:R-:W-:Y:S01]  /*1520*/  @!P1 IADD3 R0, R0, -R6.reuse, RZ ;  /* 0x8000000600009210 */ /* 0x080fe20007ffe0ff */
[----:B------:R-:W-:Y:S01]  /*1530*/  @!P1 VIADD R3, R3, 0x1 ;  /* 0x0000000103039836 */ /* 0x000fe20000000000 */
[----:B------:R-:W-:Y:S01]  /*1540*/  PLOP3.LUT P1, PT, PT, PT, UP0, 0x80, 0x0 ;  /* 0x000000000000781c */ /* 0x000fe20003f2f008 */
[----:B------:R-:W-:Y:S01]  /*1550*/  UISETP.NE.AND UP5, UPT, UR25, URZ, UPT ;  /* 0x0000003f1900728c */ /* 0x000fe2000bfa5270 */
[----:B------:R-:W-:Y:S01]  /*1560*/  ISETP.GE.U32.AND P0, PT, R0, R6, PT ;  /* 0x000000060000720c */ /* 0x000fe20003f06070 */
[----:B------:R-:W-:Y:S01]  /*1570*/  @UP3 UIMAD UR11, UR50, UR46, URZ ;  /* 0x0000002e320b32a4 */ /* 0x000fe2000f8e023f */
[----:B------:R-:W-:Y:S01]  /*1580*/  LOP3.LUT R0, R7, UR59, RZ, 0x3c, !PT ;  /* 0x0000003b07007c12 */ /* 0x000fe2000f8e3cff */
[----:B------:R-:W-:Y:S01]  /*1590*/  @UP0 ULDC.64 UR24, c[0x0][0x250] ;  /* 0x0000940000180ab9 */ /* 0x000fe20000000a00 */
[----:B------:R-:W-:Y:S02]  /*15a0*/  @!UP1 UIADD3 UR54, UR39, UR31, URZ ;  /* 0x0000001f27369290 */ /* 0x000fe4000fffe03f */
[----:B------:R-:W-:Y:S01]  /*15b0*/  ISETP.GE.AND P2, PT, R0, RZ, PT ;  /* 0x000000ff0000720c */ /* 0x000fe20003f46270 */
[----:B------:R-:W-:-:S02]  /*15c0*/  @UP0 UIMAD.WIDE.U32 UR12, UR21, UR24, URZ ;  /* 0x00000018150c02a5 */ /* 0x000fc4000f8e003f */
[----:B------:R-:W-:Y:S02]  /*15d0*/  UIMAD UR15, UR10, UR15, UR6 ;  /* 0x0000000f0a0f72a4 */ /* 0x000fe4000f8e0206 */
[----:B------:R-:W-:Y:S02]  /*15e0*/  UIMAD.WIDE.U32 UR30, UR10, UR5, URZ ;  /* 0x000000050a1e72a5 */ /* 0x000fe4000f8e003f */
[----:B------:R-:W-:Y:S01]  /*15f0*/  @UP3 USEL UR10, UR11, UR14, !UP1 ;  /* 0x0000000e0b0a3287 */ /* 0x000fe2000c800000 */
[----:B------:R-:W-:Y:S01]  /*1600*/  @P0 VIADD R3, R3, 0x1 ;  /* 0x0000000103030836 */ /* 0x000fe20000000000 */
[----:B------:R-:W-:Y:S01]  /*1610*/  @!UP3 UIMAD UR6, UR50, UR34, UR59 ;  /* 0x000000223206b2a4 */ /* 0x000fe2000f8e023b */
[----:B------:R-:W-:Y:S01]  /*1620*/  PLOP3.LUT P0, PT, PT, PT, UP3, 0x80, 0x0 ;  /* 0x000000000000781c */ /* 0x000fe20003f0f038 */
[----:B------:R-:W-:Y:S01]  /*1630*/  @UP0 UIMAD UR21, UR21, UR25, URZ ;  /* 0x00000019151502a4 */ /* 0x000fe2000f8e023f */
[----:B------:R-:W-:Y:S01]  /*1640*/  @UP3 ULDC UR5, c[0x0][0x2e4] ;  /* 0x0000b90000053ab9 */ /* 0x000fe20000000800 */
[----:B------:R-:W-:Y:S01]  /*1650*/  USEL UR55, UR44, URZ, UP5 ;  /* 0x0000003f2c377287 */ /* 0x000fe2000a800000 */
[----:B------:R-:W-:Y:S01]  /*1660*/  @!P2 IADD3 R3, -R3, RZ, RZ ;  /* 0x000000ff0303a210 */ /* 0x000fe20007ffe1ff */
[----:B------:R-:W-:Y:S01]  /*1670*/  @UP3 UIMAD UR32, UR59, UR5, UR10 ;  /* 0x000000053b2032a4 */ /* 0x000fe2000f8e020a */
[----:B------:R-:W-:Y:S01]  /*1680*/  @!P3 LOP3.LUT R3, RZ, R7, RZ, 0x33, !PT ;  /* 0x00000007ff03b212 */ /* 0x000fe200078e33ff */
[----:B------:R-:W-:-:S02]  /*1690*/  @!UP3 UIMAD UR32, UR6, UR46, URZ ;  /* 0x0000002e0620b2a4 */ /* 0x000fc4000f8e023f */
[----:B------:R-:W-:Y:S02]  /*16a0*/  USHF.R.S32.HI UR45, URZ, 0x1f, UR28 ;  /* 0x0000001f3f2d7899 */ /* 0x000fe4000801141c */
[----:B------:R-:W-:Y:S02]  /*16b0*/  USEL UR57, UR22, URZ, UP5 ;  /* 0x0000003f16397287 */ /* 0x000fe4000a800000 */
[----:B------:R-:W-:Y:S02]  /*16c0*/  USHF.R.S32.HI UR56, URZ, 0x1f, UR51 ;  /* 0x0000001f3f387899 */ /* 0x000fe40008011433 */
[----:B------:R-:W-:Y:S02]  /*16d0*/  USHF.R.S32.HI UR34, URZ, 0x7, UR20 ;  /* 0x000000073f227899 */ /* 0x000fe40008011414 */
[----:B------:R-:W-:Y:S02]  /*16e0*/  @UP0 UIADD3 UR49, UR13, UR21, URZ ;  /* 0x000000150d310290 */ /* 0x000fe4000fffe03f */
[----:B------:R-:W-:-:S02]  /*16f0*/  UIADD3 UR53, UR31, UR15, URZ ;  /* 0x0000000f1f357290 */ /* 0x000fc4000fffe03f */
        /* <DEDUP_REMOVED lines=16> */
.L_x_58:
        /* <DEDUP_REMOVED lines=13> */
.L_x_59:
[----:B------:R-:W-:Y:S01]  /*18d0*/  @UP1 UMOV UR11, UR40 ;  /* 0x00000028000b1c82 */ /* 0x000fe20008000000 */
[----:B------:R-:W-:Y:S01]  /*18e0*/  @!UP1 UMOV UR11, UR38 ;  /* 0x00000026000b9c82 */ /* 0x000fe20008000000 */
[----:B------:R-:W-:Y:S01]  /*18f0*/  SHF.R.S32.HI R16, RZ, 0x1f, R3 ;  /* 0x0000001fff107819 */ /* 0x000fe20000011403 */
[----:B------:R-:W-:Y:S06]  /*1900*/  @!P0 BRA `(.L_x_60) ;  /* 0x0000000000208947 */ /* 0x000fec0003800000 */
[----:B------:R-:W-:Y:S01]  /*1910*/  ULDC UR6, c[0x0][0x2d4] ;  /* 0x0000b50000067ab9 */ /* 0x000fe20000000800 */
[----:B------:R-:W-:Y:S01]  /*1920*/  ULDC UR5, c[0x0][0x2c0] ;  /* 0x0000b00000057ab9 */ /* 0x000fe20000000800 */
[----:B------:R-:W-:-:S03]  /*1930*/  @!UP1 UIMAD UR14, UR50, UR6, URZ ;  /* 0x00000006320e92a4 */ /* 0x000fc6000f8e023f */
[----:B------:R-:W-:Y:S02]  /*1940*/  ULDC UR6, c[0x0][0x2e4] ;  /* 0x0000b90000067ab9 */ /* 0x000fe40000000800 */
[----:B------:R-:W-:Y:S02]  /*1950*/  ULEA UR6, UR5, UR6, 0x7 ;  /* 0x0000000605067291 */ /* 0x000fe4000f8e383f */
[----:B------:R-:W-:-:S04]  /*1960*/  ULEA UR5, UR50, UR14, 0x7 ;  /* 0x0000000e32057291 */ /* 0x000fc8000f8e383f */
[----:B------:R-:W-:Y:S01]  /*1970*/  UIMAD UR5, UR6, UR59, UR5 ;  /* 0x0000003b060572a4 */ /* 0x000fe2000f8e0205 */
[----:B------:R-:W-:Y:S11]  /*1980*/  BRA `(.L_x_61) ;  /* 0x0000000000107947 */ /* 0x000ff60003800000 */
.L_x_60:
[----:B------:R-:W-:Y:S01]  /*1990*/  ULDC UR5, c[0x0][0x270] ;  /* 0x00009c0000057ab9 */ /* 0x000fe20000000800 */
[----:B------:R-:W-:Y:S01]  /*19a0*/  ULDC UR6, c[0x0][0x2d4] ;  /* 0x0000b50000067ab9 */ /* 0x000fe20000000800 */
[----:B------:R-:W-:-:S04]  /*19b0*/  UIMAD UR5, UR50, UR5, UR59 ;  /* 0x00000005320572a4 */ /* 0x000fc8000f8e023b */
[----:B------:R-:W-:-:S12]  /*19c0*/  UIMAD UR5, UR5, UR6, URZ ;  /* 0x00000006050572a4 */ /* 0x000fd8000f8e023f */
.L_x_61:
[----:B------:R-:W1:Y:S01]  /*19d0*/  S2R R6, SR_TID.X ;  /* 0x0000000000067919 */ /* 0x000e620000002100 */
[----:B------:R-:W2:Y:S01]  /*19e0*/  LDC.64 R12, c[0x0][0x420] ;  /* 0x00010800ff0c7b82 */ /* 0x000ea20000000a00 */
[----:B------:R-:W-:Y:S01]  /*19f0*/  ULDC UR10, c[0x0][0x270] ;  /* 0x00009c00000a7ab9 */ /* 0x000fe20000000800 */
[----:B------:R-:W-:Y:S01]  /*1a00*/  ULDC UR6, c[0x0][0x2dc] ;  /* 0x0000b70000067ab9 */ /* 0x000fe20000000800 */
[----:B------:R-:W-:Y:S01]  /*1a10*/  UIADD3 UR19, UR17, UR5, URZ ;  /* 0x0000000511137290 */ /* 0x000fe2000fffe03f */
[----:B------:R-:W-:Y:S01]  /*1a20*/  BSSY B1, `(.L_x_57) ;  /* 0x0000637000017945 */ /* 0x000fe20003800000 */
[----:B------:R-:W-:Y:S02]  /*1a30*/  UIMAD UR18, UR6, UR10, URZ ;  /* 0x0000000a061272a4 */ /* 0x000fe4000f8e023f */
[----:B------:R-:W-:Y:S02]  /*1a40*/  UIADD3 UR5, -UR7, UR37, UR28 ;  /* 0x0000002507057290 */ /* 0x000fe4000fffe11c */
[----:B------:R-:W-:Y:S01]  /*1a50*/  USHF.L.U32 UR29, UR18, 0x7, URZ ;  /* 0x00000007121d7899 */ /* 0x000fe2000800063f */
[----:B------:R-:W-:Y:S01]  /*1a60*/  ULDC UR6, c[0x0][0x398] ;  /* 0x0000e60000067ab9 */ /* 0x000fe20000000800 */
[----:B------:R-:W-:Y:S01]  /*1a70*/  ULDC.64 UR22, c[0x0][0x400] ;  /* 0x0001000000167ab9 */ /* 0x000fe20000000a00 */
[----:B------:R-:W-:-:S02]  /*1a80*/  UIADD3 UR5, UR5, -UR6, URZ ;  /* 0x8000000605057290 */ /* 0x000fc4000fffe03f */
[----:B------:R-:W-:Y:S02]  /*1a90*/  UIADD3 UR6, UP4, UP3, UR30, UR29, UR51 ;  /* 0x0000001d1e067290 */ /* 0x000fe4000fb9e033 */
[----:B------:R-:W-:Y:S02]  /*1aa0*/  USHF.R.S32.HI UR10, URZ, 0x1f, UR29 ;  /* 0x0000001f3f0a7899 */ /* 0x000fe4000801141d */
[----:B------:R-:W-:Y:S02]  /*1ab0*/  UIADD3 UR12, UP2, UP1, UR57, UR6, UR58 ;  /* 0x00000006390c7290 */ /* 0x000fe4000f95e03a */
[----:B------:R-:W-:Y:S02]  /*1ac0*/  UIADD3.X UR6, UR53, UR10, UR56, UP4, UP3 ;  /* 0x0000000a35067290 */ /* 0x000fe4000a7e6438 */
[----:B------:R-:W-:Y:S01]  /*1ad0*/  USHF.R.S32.HI UR38, URZ, 0x1f, UR59 ;  /* 0x0000001f3f267899 */ /* 0x000fe2000801143b */
[----:B--2---:R-:W-:Y:S01]  /*1ae0*/  IMAD R7, R12, UR16, RZ ;  /* 0x000000100c077c24 */ /* 0x004fe2000f8e02ff */
[----:B------:R-:W-:Y:S01]  /*1af0*/  UIADD3.X UR6, UR55, UR6, UR48, UP2, UP1 ;  /* 0x0000000637067290 */ /* 0x000fe200097e2430 */
[----:B------:R-:W-:-:S02]  /*1b00*/  ULDC.64 UR20, c[0x0][0x258] ;  /* 0x0000960000147ab9 */ /* 0x000fc40000000a00 */
[----:B------:R-:W-:Y:S01]  /*1b10*/  IMAD R14, R13, UR17, R7 ;  /* 0x000000110d0e7c24 */ /* 0x000fe2000f8e0207 */
[----:B------:R-:W-:Y:S01]  /*1b20*/  ULDC.64 UR14, c[0x0][0x428] ;  /* 0x00010a00000e7ab9 */ /* 0x000fe20000000a00 */
[----:B------:R-:W-:Y:S01]  /*1b30*/  UIADD3 UR10, UR17, UR32, URZ ;  /* 0x00000020110a7290 */ /* 0x000fe2000fffe03f */
[----:B-1----:R-:W-:Y:S01]  /*1b40*/  SHF.R.S32.HI R0, RZ, 0x1f, R6 ;  /* 0x0000001fff007819 */ /* 0x002fe20000011406 */
[----:B------:R-:W-:-:S03]  /*1b50*/  UIMAD UR13, UR38, UR14, URZ ;  /* 0x0000000e260d72a4 */ /* 0x000fc6000f8e023f */
[CC--:B------:R-:W-:Y:S02]  /*1b60*/  LEA.HI R10, R0.reuse, R6.reuse, RZ, 0x5 ;  /* 0x00000006000a7211 */ /* 0x0c0fe400078f28ff */
[----:B------:R-:W-:Y:S02]  /*1b70*/  LEA.HI R0, R0, R6, RZ, 0x2 ;  /* 0x0000000600007211 */ /* 0x000fe400078f10ff */
[----:B------:R-:W-:Y:S02]  /*1b80*/  LOP3.LUT R4, R10, 0xffffffe0, RZ, 0xc0, !PT ;  /* 0xffffffe00a047812 */ /* 0x000fe400078ec0ff */
[----:B------:R-:W-:Y:S02]  /*1b90*/  LOP3.LUT R5, R0, 0xfffffffc, RZ, 0xc0, !PT ;  /* 0xfffffffc00057812 */ /* 0x000fe400078ec0ff */
[----:B------:R-:W-:Y:S01]  /*1ba0*/  SHF.R.S32.HI R0, RZ, 0x2, R0 ;  /* 0x00000002ff007819 */ /* 0x000fe20000011400 */
[C---:B------:R-:W-:Y:S01]  /*1bb0*/  IMAD.IADD R4, R6.reuse, 0x1, -R4 ;  /* 0x0000000106047824 */ /* 0x040fe200078e0a04 */
[----:B------:R-:W-:Y:S01]  /*1bc0*/  SHF.R.S32.HI R10, RZ, 0x5, R10 ;  /* 0x00000005ff0a7819 */ /* 0x000fe2000001140a */
[----:B------:R-:W-:Y:S01]  /*1bd0*/  IMAD.IADD R5, R6, 0x1, -R5 ;  /* 0x0000000106057824 */ /* 0x000fe200078e0a05 */
[----:B------:R-:W-:-:S02]  /*1be0*/  SHF.R.S32.HI R24, RZ, 0x1f, R0 ;  /* 0x0000001fff187819 */ /* 0x000fc40000011400 */
[----:B------:R-:W-:Y:S01]  /*1bf0*/  IADD3 R8, P0, R0, UR17, RZ ;  /* 0x0000001100087c10 */ /* 0x000fe2000ff1e0ff */
[----:B------:R-:W-:Y:S02]  /*1c00*/  IMAD R10, R10, UR18, R4 ;  /* 0x000000120a0a7c24 */ /* 0x000fe4000f8e0204 */
[----:B------:R-:W-:Y:S01]  /*1c10*/  IMAD.SHL.U32 R4, R5, 0x8, RZ ;  /* 0x0000000805047824 */ /* 0x000fe200078e00ff */
[----:B------:R-:W-:Y:S01]  /*1c20*/  IADD3.X R9, R24, UR16, RZ, P0, !PT ;  /* 0x0000001018097c10 */ /* 0x000fe200087fe4ff */
[----:B------:R-:W-:-:S03]  /*1c30*/  USHF.R.S32.HI UR16, URZ, 0x1f, UR5 ;  /* 0x0000001f3f107899 */ /* 0x000fc60008011405 */
[--C-:B------:R-:W-:Y:S01]  /*1c40*/  SHF.R.S32.HI R5, RZ, 0x1f, R4.reuse ;  /* 0x0000001fff057819 */ /* 0x100fe20000011404 */
[----:B------:R-:W-:Y:S01]  /*1c50*/  IMAD R9, R9, UR42, RZ ;  /* 0x0000002a09097c24 */ /* 0x000fe2000f8e02ff */
[----:B------:R-:W-:Y:S01]  /*1c60*/  IADD3 R6, P0, R4, UR11, RZ ;  /* 0x0000000b04067c10 */ /* 0x000fe2000ff1e0ff */
[----:B------:R-:W-:Y:S02]  /*1c70*/  ULEA.HI UR16, UR16, UR5, URZ, 0x7 ;  /* 0x0000000510107291 */ /* 0x000fe4000f8f383f */
[C---:B------:R-:W-:Y:S01]  /*1c80*/  IMAD R15, R8.reuse, UR43, R9 ;  /* 0x0000002b080f7c24 */ /* 0x040fe2000f8e0209 */
[----:B------:R-:W-:Y:S01]  /*1c90*/  IADD3.X R7, R5, UR54, RZ, P0, !PT ;  /* 0x0000003605077c10 */ /* 0x000fe200087fe4ff */
[----:B------:R-:W-:Y:S01]  /*1ca0*/  IMAD.WIDE.U32 R8, R8, UR42, R4 ;  /* 0x0000002a08087c25 */ /* 0x000fe2000f8e0004 */
[----:B------:R-:W-:Y:S01]  /*1cb0*/  IADD3 R11, P0, R10, UR12, RZ ;  /* 0x0000000c0a0b7c10 */ /* 0x000fe2000ff1e0ff */
[----:B------:R-:W-:Y:S02]  /*1cc0*/  USHF.R.S32.HI UR16, URZ, 0x7, UR16 ;  /* 0x000000073f107899 */ /* 0x000fe40008011410 */
[----:B------:R-:W-:Y:S01]  /*1cd0*/  IMAD.WIDE.U32 R6, R12, UR17, R6 ;  /* 0x000000110c067c25 */ /* 0x000fe2000f8e0006 */
[----:B------:R-:W-:Y:S01]  /*1ce0*/  LEA.HI.X.SX32 R10, R10, UR6, 0x1, P0 ;  /* 0x000000060a0a7c11 */ /* 0x000fe200080f0eff */
[----:B------:R-:W-:Y:S01]  /*1cf0*/  UIMAD UR6, UR38, UR20, URZ ;  /* 0x00000014260672a4 */ /* 0x000fe2000f8e023f */
[C---:B------:R-:W-:Y:S01]  /*1d00*/  LEA R224, P0, R11.reuse, UR22, 0x2 ;  /* 0x000000160be07c11 */ /* 0x040fe2000f8010ff */
[----:B------:R-:W-:Y:S01]  /*1d10*/  UISETP.LT.AND UP1, UPT, URZ, UR16, UPT ;  /* 0x000000103f00728c */ /* 0x000fe2000bf21270 */
[----:B------:R-:W-:Y:S01]  /*1d20*/  IADD3 R8, P2, R8, UR60, RZ ;  /* 0x0000003c08087c10 */ /* 0x000fe2000ff5e0ff */
[----:B------:R-:W-:Y:S01]  /*1d30*/  UIMAD UR6, UR59, UR21, UR6 ;  /* 0x000000153b0672a4 */ /* 0x000fe2000f8e0206 */
[----:B------:R-:W-:Y:S01]  /*1d40*/  LEA.HI.X R223, R11, UR23, R10, 0x2, P0 ;  /* 0x000000170bdf7c11 */ /* 0x000fe200080f140a */
[----:B------:R-:W-:Y:S01]  /*1d50*/  IMAD.U32 R11, RZ, RZ, UR20 ;  /* 0x00000014ff0b7e24 */ /* 0x000fe2000f8e00ff */
[----:B------:R-:W-:Y:S01]  /*1d60*/  IADD3.X R9, R9, UR52, R15, P2, !PT ;  /* 0x0000003409097c10 */ /* 0x000fe200097fe40f */
[----:B------:R-:W-:Y:S01]  /*1d70*/  USEL UR16, URZ, UR16, !UP1 ;  /* 0x000000103f107287 */ /* 0x000fe2000c800000 */
[----:B------:R-:W-:Y:S01]  /*1d80*/  IMAD.IADD R7, R7, 0x1, R14 ;  /* 0x0000000107077824 */ /* 0x000fe200078e020e */
[----:B------:R-:W-:Y:S01]  /*1d90*/  UIMAD UR11, UR59, UR15, UR13 ;  /* 0x0000000f3b0b72a4 */ /* 0x000fe2000f8e020d */
[----:B------:R-:W-:Y:S01]  /*1da0*/  IMAD.U32 R10, RZ, RZ, UR14 ;  /* 0x0000000eff0a7e24 */ /* 0x000fe2000f8e00ff */
[----:B------:R-:W-:Y:S01]  /*1db0*/  UISETP.GT.AND UP1, UPT, UR34, UR16, UPT ;  /* 0x000000102200728c */ /* 0x000fe2000bf24270 */
[----:B------:R-:W-:Y:S01]  /*1dc0*/  IMAD.WIDE.U32 R8, R11, UR59, R8 ;  /* 0x0000003b0b087c25 */ /* 0x000fe2000f8e0008 */
[----:B------:R-:W-:Y:S01]  /*1dd0*/  ULDC.64 UR12, c[0x0][0x210] ;  /* 0x00008400000c7ab9 */ /* 0x000fe20000000a00 */
[----:B------:R-:W-:Y:S01]  /*1de0*/  ULDC.64 UR22, c[0x0][0x2b0] ;  /* 0x0000ac0000167ab9 */ /* 0x000fe20000000a00 */
[----:B------:R-:W-:Y:S01]  /*1df0*/  ULDC.64 UR14, c[0x0][0x478] ;  /* 0x00011e00000e7ab9 */ /* 0x000fe20000000a00 */
[----:B------:R-:W-:Y:S01]  /*1e00*/  VIADD R9, R9, UR6 ;  /* 0x0000000609097c36 */ /* 0x000fe20008000000 */
[----:B------:R-:W-:Y:S01]  /*1e10*/  LEA R218, P0, R8, UR12, 0x1 ;  /* 0x0000000c08da7c11 */ /* 0x000fe2000f8008ff */
[----:B------:R-:W-:Y:S01]  /*1e20*/  IMAD.WIDE.U32 R6, R10, UR59, R6 ;  /* 0x0000003b0a067c25 */ /* 0x000fe2000f8e0006 */
[----:B------:R-:W-:-:S02]  /*1e30*/  UIMAD.WIDE UR14, UR19, 0x4, UR14 ;  /* 0x00000004130e78a5 */ /* 0x000fc4000f8e020e */
[----:B------:R-:W-:Y:S01]  /*1e40*/  LEA.HI.X R219, R8, UR13, R9, 0x1, P0 ;  /* 0x0000000d08db7c11 */ /* 0x000fe200080f0c09 */
[----:B------:R-:W-:Y:S01]  /*1e50*/  VIADD R7, R7, UR11 ;  /* 0x0000000b07077c36 */ /* 0x000fe20008000000 */
[----:B------:R-:W-:Y:S01]  /*1e60*/  PLOP3.LUT P0, PT, PT, PT, UP1, 0x80, 0x0 ;  /* 0x000000000000781c */ /* 0x000fe20003f0f018 */
[-C--:B------:R-:W-:Y:S01]  /*1e70*/  IMAD R10, R24, R12.reuse, RZ ;  /* 0x0000000c180a7224 */ /* 0x080fe200078e02ff */
[----:B------:R-:W-:Y:S01]  /*1e80*/  UIMAD.WIDE UR10, UR10, 0x4, UR22 ;  /* 0x000000040a0a78a5 */ /* 0x000fe2000f8e0216 */
[C---:B------:R-:W-:Y:S01]  /*1e90*/  IMAD.WIDE.U32 R6, R0.reuse, R12, R6 ;  /* 0x0000000c00067225 */ /* 0x040fe200078e0006 */
[----:B------:R-:W-:Y:S01]  /*1ea0*/  ULDC.64 UR20, c[0x0][0x3e0] ;  /* 0x0000f80000147ab9 */ /* 0x000fe20000000a00 */
[----:B------:R-:W-:Y:S02]  /*1eb0*/  UIADD3 UR6, UR34, -0x1, URZ ;  /* 0xffffffff22067890 */ /* 0x000fe4000fffe03f */
        /* <DEDUP_REMOVED lines=26> */
.L_x_63:
        /* <DEDUP_REMOVED lines=19> */
.L_x_64:
        /* <DEDUP_REMOVED lines=8> */
[----:B------:R-:W-:Y:S01]  /*2210*/  ULDC.64 UR14, c[0x0][0x468] ;  /* 0x00011a00000e7ab9 */ /* 0x000fe20000000a00 */
[----:B------:R-:W-:Y:S02]  /*2220*/  ISETP.GE.AND P1, PT, R0, UR7, PT ;  /* 0x0000000700007c0c */ /* 0x000fe4000bf26270 */
[----:B------:R-:W-:Y:S01]  /*2230*/  MOV R3, UR5 ;  /* 0x0000000500037c02 */ /* 0x000fe20008000f00 */
[----:B------:R-:W-:Y:S01]  /*2240*/  UIMAD UR5, UR19, UR14, URZ ;  /* 0x0000000e130572a4 */ /* 0x000fe2000f8e023f */
[----:B------:R-:W-:-:S03]  /*2250*/  IADD3 R6, P0, R6, UR6, RZ ;  /* 0x0000000606067c10 */ /* 0x000fc6000ff1e0ff */
[----:B------:R-:W-:Y:S01]  /*2260*/  UIMAD UR15, UR59, UR15, UR5 ;  /* 0x0000000f3b0f72a4 */ /* 0x000fe2000f8e0205 */
[----:B------:R-:W-:Y:S02]  /*2270*/  IADD3.X R7, R7, UR18, R3, P0, !PT ;  /* 0x0000001207077c10 */ /* 0x000fe400087fe403 */
[----:B------:R-:W-:Y:S02]  /*2280*/  MOV R3, UR14 ;  /* 0x0000000e00037c02 */ /* 0x000fe40008000f00 */
[----:B------:R-:W-:-:S03]  /*2290*/  ISETP.GE.AND P0, PT, R8, UR7, PT ;  /* 0x0000000708007c0c */ /* 0x000fc6000bf06270 */
[----:B------:R-:W-:-:S04]  /*22a0*/  IMAD.WIDE.U32 R6, R3, UR59, R6 ;  /* 0x0000003b03067c25 */ /* 0x000fc8000f8e0006 */
[----:B------:R-:W-:Y:S01]  /*22b0*/  VIADD R12, R7, UR15 ;  /* 0x0000000f070c7c36 */ /* 0x000fe20008000000 */
[----:B------:R-:W-:Y:S06]  /*22c0*/  @P1 BRA `(.L_x_66) ;  /* 0x0000000000281947 */ /* 0x000fec0003800000 */
        /* <DEDUP_REMOVED lines=10> */
.L_x_66:
[----:B------:R-:W-:Y:S05]  /*2370*/  BSYNC B0 ;  /* 0x0000000000007941 */ /* 0x000fea0003800000 */
.L_x_65:
        /* <DEDUP_REMOVED lines=14> */
.L_x_68:
[----:B------:R-:W-:Y:S05]  /*2460*/  BSYNC B0 ;  /* 0x0000000000007941 */ /* 0x000fea0003800000 */
.L_x_67:
[----:B------:R-:W-:Y:S01]  /*2470*/  UIMAD UR5, UR45, UR12, URZ ;  /* 0x0000000c2d0572a4 */ /* 0x000fe2000f8e023f */
[----:B------:R-:W-:Y:S01]  /*2480*/  IMAD.U32 R3, RZ, RZ, UR12 ;  /* 0x0000000cff037e24 */ /* 0x000fe2000f8e00ff */
        /* <DEDUP_REMOVED lines=24> */
.L_x_70:
[----:B------:R-:W-:Y:S05]  /*2610*/  BSYNC B0 ;  /* 0x0000000000007941 */ /* 0x000fea0003800000 */
.L_x_69:
        /* <DEDUP_REMOVED lines=14> */
.L_x_62:
[----:B------:R-:W-:Y:S01]  /*2700*/  UIMAD UR10, UR33, -0x80, UR7 ;  /* 0xffffff80210a78a4 */ /* 0x000fe2000f8e0207 */
[C---:B------:R-:W-:Y:S01]  /*2710*/  VIADD R11, R0.reuse, 0x40 ;  /* 0x00000040000b7836 */ /* 0x040fe20000000000 */
[----:B------:R-:W-:Y:S01]  /*2720*/  UIMAD UR15, UR45, UR24, URZ ;  /* 0x000000182d0f72a4 */ /* 0x000fe2000f8e023f */
[----:B------:R-:W-:Y:S01]  /*2730*/  IMAD.U32 R6, RZ, RZ, UR24 ;  /* 0x00000018ff067e24 */ /* 0x000fe2000f8e00ff */
[----:B------:R-:W-:Y:S01]  /*2740*/  UIMAD UR17, UR45, UR26, URZ ;  /* 0x0000001a2d1172a4 */ /* 0x000fe2000f8e023f */
[----:B------:R-:W-:Y:S01]  /*2750*/  IMAD.U32 R8, RZ, RZ, UR26 ;  /* 0x0000001aff087e24 */ /* 0x000fe2000f8e00ff */
[----:B------:R-:W-:Y:S01]  /*2760*/  ISETP.GE.AND P4, PT, R0, UR10, PT ;  /* 0x0000000a00007c0c */ /* 0x000fe2000bf86270 */
[----:B------:R-:W-:Y:S01]  /*2770*/  UIMAD UR19, UR28, UR25, UR15 ;  /* 0x000000191c1372a4 */ /* 0x000fe2000f8e020f */
[----:B------:R-:W-:Y:S01]  /*2780*/  ISETP.GE.AND P3, PT, R11, UR10, PT ;  /* 0x0000000a0b007c0c */ /* 0x000fe2000bf66270 */
[----:B------:R-:W-:Y:S01]  /*2790*/  IMAD.WIDE.U32 R6, R6, UR28, R4 ;  /* 0x0000001c06067c25 */ /* 0x000fe2000f8e0004 */
[----:B------:R-:W-:-:S02]  /*27a0*/  UIMAD UR15, UR28, UR27, UR17 ;  /* 0x0000001b1c0f72a4 */ /* 0x000fc4000f8e0211 */
[----:B------:R-:W-:Y:S01]  /*27b0*/  UIMAD UR5, UR6, -0x80, UR37 ;  /* 0xffffff80060578a4 */ /* 0x000fe2000f8e0225 */
[----:B------:R-:W-:Y:S01]  /*27c0*/  IMAD.WIDE.U32 R4, R8, UR28, R4 ;  /* 0x0000001c08047c25 */ /* 0x000fe2000f8e0004 */
[----:B------:R-:W-:Y:S01]  /*27d0*/  IADD3 R6, P1, R6, UR44, RZ ;  /* 0x0000002c06067c10 */ /* 0x000fe2000ff3e0ff */
[----:B------:R-:W-:Y:S01]  /*27e0*/  ULDC.64 UR20, c[0x0][0x268] ;  /* 0x00009a0000147ab9 */ /* 0x000fe20000000a00 */
[----:B------:R-:W-:Y:S01]  /*27f0*/  ULDC.64 UR22, c[0x0][0x260] ;  /* 0x0000980000167ab9 */ /* 0x000fe20000000a00 */
[----:B------:R-:W-:Y:S01]  /*2800*/  IMAD.U32 R8, RZ, RZ, UR19 ;  /* 0x00000013ff087e24 */ /* 0x000fe2000f8e00ff */
[----:B------:R-:W-:Y:S01]  /*2810*/  IADD3 R10, P0, R4, UR46, RZ ;  /* 0x0000002e040a7c10 */ /* 0x000fe2000ff1e0ff */
[----:B------:R-:W-:Y:S01]  /*2820*/  IMAD.U32 R9, RZ, RZ, UR15 ;  /* 0x0000000fff097e24 */ /* 0x000fe2000f8e00ff */
[----:B------:R-:W1:Y:S01]  /*2830*/  @!P4 LDC.64 R20, c[0x0][0x220] ;  /* 0x00008800ff14cb82 */ /* 0x000e620000000a00 */
[----:B------:R-:W-:Y:S01]  /*2840*/  IMAD R4, R16, UR20, RZ ;  /* 0x0000001410047c24 */ /* 0x000fe2000f8e02ff */
[----:B------:R-:W-:Y:S01]  /*2850*/  IADD3.X R7, R7, UR49, R8, P1, !PT ;  /* 0x0000003107077c10 */ /* 0x000fe20008ffe408 */
[----:B------:R-:W-:Y:S01]  /*2860*/  IMAD.SHL.U32 R19, R13, 0x80, RZ ;  /* 0x000000800d137824 */ /* 0x000fe200078e00ff */
[----:B------:R-:W-:Y:S01]  /*2870*/  ISETP.GE.AND P1, PT, R11, UR5, PT ;  /* 0x000000050b007c0c */ /* 0x000fe2000bf26270 */
[----:B------:R-:W-:Y:S01]  /*2880*/  IMAD R8, R3, UR21, R4 ;  /* 0x0000001503087c24 */ /* 0x000fe2000f8e0204 */
[----:B------:R-:W-:Y:S01]  /*2890*/  IADD3.X R11, R5, UR47, R9, P0, !PT ;  /* 0x0000002f050b7c10 */ /* 0x000fe200087fe409 */
[C---:B------:R-:W-:Y:S01]  /*28a0*/  IMAD.WIDE.U32 R4, R3.reuse, UR20, R6 ;  /* 0x0000001403047c25 */ /* 0x040fe2000f8e0006 */
[----:B------:R-:W2:Y:S01]  /*28b0*/  @!P3 LDC.64 R22, c[0x0][0x220] ;  /* 0x00008800ff16bb82 */ /* 0x000ea20000000a00 */
[----:B------:R-:W-:Y:S01]  /*28c0*/  @!P3 IADD3 R6, P0, R0, 0x40, RZ ;  /* 0x000000400006b810 */ /* 0x000fe20007f1e0ff */
[----:B------:R-:W-:Y:S01]  /*28d0*/  ULEA.HI UR10, UR6, UR6, URZ, 0x1 ;  /* 0x00000006060a7291 */ /* 0x000fe2000f8f083f */
[----:B------:R-:W-:Y:S01]  /*28e0*/  IMAD R7, R16, UR22, RZ ;  /* 0x0000001610077c24 */ /* 0x000fe2000f8e02ff */
[----:B------:R-:W-:Y:S01]  /*28f0*/  USHF.L.U32 UR15, UR43, 0x7, URZ ;  /* 0x000000072b0f7899 */ /* 0x000fe2000800063f */
[----:B------:R-:W-:Y:S01]  /*2900*/  IMAD.WIDE.U32 R10, R3, UR22, R10 ;  /* 0x00000016030a7c25 */ /* 0x000fe2000f8e000a */
[----:B------:R-:W-:-:S02]  /*2910*/  ULOP3.LUT UR10, UR10, 0xfffffffe, URZ, 0xc0, !UPT ;  /* 0xfffffffe0a0a7892 */ /* 0x000fc4000f8ec03f */
[----:B------:R-:W-:Y:S01]  /*2920*/  UIMAD.WIDE.U32 UR20, UR42, 0x80, URZ ;  /* 0x000000802a1478a5 */ /* 0x000fe2000f8e003f */
[----:B------:R-:W-:Y:S01]  /*2930*/  IMAD R18, R3, UR23, R7 ;  /* 0x0000001703127c24 */ /* 0x000fe2000f8e0207 */
[----:B------:R-:W-:Y:S01]  /*2940*/  UIADD3 UR10, UR6, -UR10, URZ ;  /* 0x8000000a060a7290 */ /* 0x000fe2000fffe03f */
[----:B------:R-:W-:Y:S02]  /*2950*/  @!P3 IMAD.X R3, RZ, RZ, R24, P0 ;  /* 0x000000ffff03b224 */ /* 0x000fe400000e0618 */
[----:B------:R-:W-:Y:S01]  /*2960*/  IMAD.IADD R5, R5, 0x1, R8 ;  /* 0x0000000105057824 */ /* 0x000fe200078e0208 */
[----:B------:R-:W-:Y:S01]  /*2970*/  UISETP.NE.AND UP0, UPT, UR10, 0x1, UPT ;  /* 0x000000010a00788c */ /* 0x000fe2000bf05270 */
[----:B------:R-:W-:-:S04]  /*2980*/  IMAD.WIDE.U32 R16, R12, 0x80, RZ ;  /* 0x000000800c107825 */ /* 0x000fc800078e00ff */
[----:B------:R-:W-:Y:S01]  /*2990*/  @!P4 IMAD R7, R24, UR24, RZ ;  /* 0x000000181807cc24 */ /* 0x000fe2000f8e02ff */
[----:B------:R-:W-:Y:S01]  /*29a0*/  @!P1 IADD3 R16, P0, R216, R16, RZ ;  /* 0x00000010d8109210 */ /* 0x000fe20007f1e0ff */
[----:B------:R-:W-:Y:S02]  /*29b0*/  @!P3 IMAD R3, R3, UR24, RZ ;  /* 0x000000180303bc24 */ /* 0x000fe4000f8e02ff */
[----:B------:R-:W-:Y:S01]  /*29c0*/  @!P3 IMAD.MOV.U32 R14, RZ, RZ, R4 ;  /* 0x000000ffff0eb224 */ /* 0x000fe200078e0004 */
[----:B------:R-:W-:Y:S01]  /*29d0*/  @!P1 IADD3.X R17, R217, R17, R19, P0, !PT ;  /* 0x00000011d9119210 */ /* 0x000fe200007fe413 */
[----:B------:R-:W-:Y:S02]  /*29e0*/  @!P3 IMAD.MOV.U32 R15, RZ, RZ, R5 ;  /* 0x000000ffff0fb224 */ /* 0x000fe400078e0005 */
[----:B------:R-:W-:Y:S02]  /*29f0*/  VIADD R12, R248, 0x8 ;  /* 0x00000008f80c7836 */ /* 0x000fe40000000000 */
[----:B------:R-:W-:-:S02]  /*2a00*/  @!P4 IMAD R13, R0, UR25, R7 ;  /* 0x00000019000dcc24 */ /* 0x000fc4000f8e0207 */
[----:B------:R-:W-:Y:S01]  /*2a10*/  @!P3 IMAD R3, R6, UR25, R3 ;  /* 0x000000190603bc24 */ /* 0x000fe2000f8e0203 */
[----:B------:R-:W-:Y:S01]  /*2a20*/  ISETP.GE.AND P6, PT, R12, UR5, PT ;  /* 0x000000050c007c0c */ /* 0x000fe2000bfc6270 */
[----:B------:R-:W-:-:S04]  /*2a30*/  @!P4 IMAD.WIDE.U32 R8, R0, UR24, R4 ;  /* 0x000000180008cc25 */ /* 0x000fc8000f8e0004 */
[----:B------:R-:W-:Y:S01]  /*2a40*/  @!P3 IMAD.WIDE.U32 R6, R6, UR24, R14 ;  /* 0x000000180606bc25 */ /* 0x000fe2000f8e000e */
[----:B-1----:R-:W-:-:S03]  /*2a50*/  @!P4 LEA R14, P2, R8, R20, 0x1 ;  /* 0x00000014080ec211 */ /* 0x002fc600078408ff */
[----:B------:R-:W-:Y:S01]  /*2a60*/  @!P4 IMAD.IADD R13, R9, 0x1, R13 ;  /* 0x00000001090dc824 */ /* 0x000fe200078e020d */
[----:B--2---:R-:W-:Y:S01]  /*2a70*/  @!P3 LEA R12, P0, R6, R22, 0x1 ;  /* 0x00000016060cb211 */ /* 0x004fe200078008ff */
[----:B------:R-:W-:Y:S02]  /*2a80*/  @!P3 IMAD.IADD R3, R7, 0x1, R3 ;  /* 0x000000010703b824 */ /* 0x000fe400078e0203 */
[----:B------:R-:W-:Y:S01]  /*2a90*/  IMAD.IADD R5, R11, 0x1, R18 ;  /* 0x000000010b057824 */ /* 0x000fe200078e0212 */
[----:B------:R-:W-:Y:S01]  /*2aa0*/  @!P4 LEA.HI.X R15, R8, R21, R13, 0x1, P2 ;  /* 0x00000015080fc211 */ /* 0x000fe200010f0c0d */
[----:B------:R-:W-:Y:S01]  /*2ab0*/  @!P4 IMAD.MOV.U32 R4, RZ, RZ, R10 ;  /* 0x000000ffff04c224 */ /* 0x000fe200078e000a */
[----:B------:R-:W-:Y:S01]  /*2ac0*/  @!P3 LEA.HI.X R13, R6, R23, R3, 0x1, P0 ;  /* 0x00000017060db211 */ /* 0x000fe200000f0c03 */
[----:B------:R-:W-:Y:S01]  /*2ad0*/  @!P4 IMAD R3, R24, UR26, RZ ;  /* 0x0000001a1803cc24 */ /* 0x000fe2000f8e02ff */
[----:B------:R-:W-:Y:S01]  /*2ae0*/  PLOP3.LUT P0, PT, PT, PT, UP5, 0x80, 0x0 ;  /* 0x000000000000781c */ /* 0x000fe20003f0f058 */
[----:B------:R-:W-:Y:S01]  /*2af0*/  @!P3 IMAD.MOV.U32 R11, RZ, RZ, R5 ;  /* 0x000000ffff0bb224 */ /* 0x000fe200078e0005 */
[C---:B------:R-:W-:Y:S01]  /*2b00*/  @!P3 IADD3 R6, P2, R0.reuse, 0x40, RZ ;  /* 0x000000400006b810 */ /* 0x040fe20007f5e0ff */
[C---:B------:R-:W-:Y:S01]  /*2b10*/  @!P4 IMAD R9, R0.reuse, UR27, R3 ;  /* 0x0000001b0009cc24 */ /* 0x040fe2000f8e0203 */
[----:B------:R-:W1:Y:S01]  /*2b20*/  @!P4 LDC.64 R18, c[0x0][0x218] ;  /* 0x00008600ff12cb82 */ /* 0x000e620000000a00 */
[----:B------:R-:W-:-:S04]  /*2b30*/  @!P4 IMAD.WIDE.U32 R4, R0, UR26, R4 ;  /* 0x0000001a0004cc25 */ /* 0x000fc8000f8e0004 */
[----:B------:R-:W-:Y:S01]  /*2b40*/  @!P3 IMAD.X R7, RZ, RZ, R24, P2 ;  /* 0x000000ffff07b224 */ /* 0x000fe200010e0618 */
[----:B------:R-:W-:Y:S01]  /*2b50*/  ISETP.GE.AND P2, PT, R0, UR5, PT ;  /* 0x0000000500007c0c */ /* 0x000fe2000bf46270 */
[C---:B------:R-:W-:Y:S01]  /*2b60*/  VIADD R8, R246.reuse, 0x1000 ;  /* 0x00001000f6087836 */ /* 0x040fe20000000000 */
[----:B------:R-:W-:Y:S01]  /*2b70*/  LEA R0, R246, UR4, 0x1 ;  /* 0x00000004f6007c11 */ /* 0x000fe2000f8e08ff */
[----:B------:R-:W-:Y:S01]  /*2b80*/  @P0 BAR.SYNC.DEFER_BLOCKING 0x0 ;  /* 0x0000000000000b1d */ /* 0x000fe20000010000 */
[----:B------:R-:W-:Y:S01]  /*2b90*/  @!P3 IMAD R3, R7, UR26, RZ ;  /* 0x0000001a0703bc24 */ /* 0x000fe2000f8e02ff */
[----:B------:R-:W-:Y:S01]  /*2ba0*/  PLOP3.LUT P0, PT, PT, PT, UP0, 0x80, 0x0 ;  /* 0x000000000000781c */ /* 0x000fe20003f0f008 */
[----:B------:R-:W-:Y:S02]  /*2bb0*/  IMAD.MOV.U32 R239, RZ, RZ, 0x7f800000 ;  /* 0x7f800000ffef7424 */ /* 0x000fe400078e00ff */
[C---:B------:R-:W-:Y:S02]  /*2bc0*/  @!P3 IMAD R20, R6.reuse, UR27, R3 ;  /* 0x0000001b0614bc24 */ /* 0x040fe4000f8e0203 */
[----:B------:R-:W-:Y:S01]  /*2bd0*/  @!P3 IMAD.WIDE.U32 R6, R6, UR26, R10 ;  /* 0x0000001a0606bc25 */ /* 0x000fe2000f8e000a */
[----:B------:R-:W-:-:S03]  /*2be0*/  @!P1 IADD3 R10, P5, R218, UR20, RZ ;  /* 0x00000014da0a9c10 */ /* 0x000fc6000ffbe0ff */
[----:B------:R-:W-:Y:S02]  /*2bf0*/  IMAD.U32 R3, RZ, RZ, UR15 ;  /* 0x0000000fff037e24 */ /* 0x000fe4000f8e00ff */
[----:B------:R-:W-:Y:S02]  /*2c00*/  @!P3 IMAD.IADD R7, R7, 0x1, R20 ;  /* 0x000000010707b824 */ /* 0x000fe400078e0214 */
[----:B------:R-:W-:Y:S01]  /*2c10*/  IMAD.MOV.U32 R240, RZ, RZ, 0x7f800000 ;  /* 0x7f800000fff07424 */ /* 0x000fe200078e00ff */
[----:B------:R-:W-:Y:S01]  /*2c20*/  @!P1 IADD3.X R11, R219, UR21, R3, P5, !PT ;  /* 0x00000015db0b9c10 */ /* 0x000fe2000affe403 */
[----:B------:R-:W-:Y:S02]  /*2c30*/  @!P4 IMAD.IADD R3, R5, 0x1, R9 ;  /* 0x000000010503c824 */ /* 0x000fe400078e0209 */
[----:B------:R-:W-:Y:S02]  /*2c40*/  VIADD R5, R248, 0x40 ;  /* 0x00000040f8057836 */ /* 0x000fe40000000000 */
[----:B------:R-:W-:-:S02]  /*2c50*/  IMAD.MOV.U32 R237, RZ, RZ, 0x7f800000 ;  /* 0x7f800000ffed7424 */ /* 0x000fc400078e00ff */
[----:B------:R-:W-:Y:S01]  /*2c60*/  IMAD.MOV.U32 R238, RZ, RZ, 0x7f800000 ;  /* 0x7f800000ffee7424 */ /* 0x000fe200078e00ff */
[----:B------:R-:W-:Y:S04]  /*2c70*/  @P4 STS [R0+0x8000], RZ ;  /* 0x008000ff00004388 */ /* 0x000fe80000000800 */
[----:B------:R-:W-:Y:S04]  /*2c80*/  @P4 STS [R0+0x8004], RZ ;  /* 0x008004ff00004388 */ /* 0x000fe80000000800 */
[----:B------:R-:W-:Y:S04]  /*2c90*/  @P4 STS.64 [R0+0x8008], RZ ;  /* 0x008008ff00004388 */ /* 0x000fe80000000a00 */
[----:B------:R-:W-:Y:S01]  /*2ca0*/  @!PT LDS RZ, [RZ] ;  /* 0x00000000fffff984 */ /* 0x000fe20000000800 */
[----:B------:R-:W-:Y:S01]  /*2cb0*/  @!PT LDS RZ, [RZ] ;  /* 0x00000000fffff984 */ /* 0x000fe20000000800 */
[----:B------:R-:W-:Y:S01]  /*2cc0*/  @!PT LDS RZ, [RZ] ;  /* 0x00000000fffff984 */ /* 0x000fe20000000800 */
[----:B------:R2:W-:Y:S04]  /*2cd0*/  @!P4 LDGSTS.E.BYPASS.LTC128B.128 [R0+0x8000], desc[UR8][R14.64] ;  /* 0x080000000e00cfae */ /* 0x0005e8000b901d48 */
[----:B------:R-:W-:Y:S04]  /*2ce0*/  @P3 STS.128 [R0+0x9000], RZ ;  /* 0x009000ff00003388 */ /* 0x000fe80000000c00 */
[----:B------:R-:W-:Y:S01]  /*2cf0*/  @!PT LDS RZ, [RZ] ;  /* 0x00000000fffff984 */ /* 0x000fe20000000800 */
[----:B------:R-:W-:Y:S01]  /*2d00*/  @!PT LDS RZ, [RZ] ;  /* 0x00000000fffff984 */ /* 0x000fe20000000800 */
[----:B------:R-:W-:Y:S01]  /*2d10*/  @!PT LDS RZ, [RZ] ;  /* 0x00000000fffff984 */ /* 0x000fe20000000800 */
[----:B------:R3:W-:Y:S04]  /*2d20*/  @!P3 LDGSTS.E.BYPASS.LTC128B.128 [R0+0x9000], desc[UR8][R12.64] ;  /* 0x090000000c00bfae */ /* 0x0007e8000b901d48 */
[----:B------:R-:W0:Y:S04]  /*2d30*/  LDGDEPBAR ;  /* 0x00000000000079af */ /* 0x000e280000000000 */
[----:B------:R-:W-:Y:S04]  /*2d40*/  @P2 STS [R0+0x4000], RZ ;  /* 0x004000ff00002388 */ /* 0x000fe80000000800 */
[----:B------:R-:W-:Y:S04]  /*2d50*/  @P2 STS [R0+0x4004], RZ ;  /* 0x004004ff00002388 */ /* 0x000fe80000000800 */
[----:B------:R-:W-:Y:S01]  /*2d60*/  @P2 STS.64 [R0+0x4008], RZ ;  /* 0x004008ff00002388 */ /* 0x000fe20000000a00 */
[----:B--2---:R-:W2:Y:S03]  /*2d70*/  @!P3 LDC.64 R14, c[0x0][0x218] ;  /* 0x00008600ff0ebb82 */ /* 0x004ea60000000a00 */
[----:B------:R-:W-:Y:S01]  /*2d80*/  @!PT LDS RZ, [RZ] ;  /* 0x00000000fffff984 */ /* 0x000fe20000000800 */
[----:B------:R-:W-:Y:S01]  /*2d90*/  @!PT LDS RZ, [RZ] ;  /* 0x00000000fffff984 */ /* 0x000fe20000000800 */
[----:B------:R-:W-:Y:S01]  /*2da0*/  @!PT LDS RZ, [RZ] ;  /* 0x00000000fffff984 */ /* 0x000fe20000000800 */
[----:B------:R-:W-:Y:S04]  /*2db0*/  @!P2 LDGSTS.E.BYPASS.LTC128B.128 [R0+0x4000], desc[UR8][R216.64] ;  /* 0x04000000d800afae */ /* 0x000fe8000b901d48 */
[----:B------:R-:W-:Y:S01]  /*2dc0*/  @P1 STS.128 [R0+0x5000], RZ ;  /* 0x005000ff00001388 */ /* 0x000fe20000000c00 */
[----:B---3--:R-:W-:-:S03]  /*2dd0*/  SEL R12, R8, R246, !P0 ;  /* 0x000000f6080c7207 */ /* 0x008fc60004000000 */
[----:B------:R-:W-:Y:S01]  /*2de0*/  @!PT LDS RZ, [RZ] ;  /* 0x00000000fffff984 */ /* 0x000fe20000000800 */
[----:B------:R-:W-:Y:S01]  /*2df0*/  @!PT LDS RZ, [RZ] ;  /* 0x00000000fffff984 */ /* 0x000fe20000000800 */
[----:B------:R-:W-:Y:S01]  /*2e00*/  @!PT LDS RZ, [RZ] ;  /* 0x00000000fffff984 */ /* 0x000fe20000000800 */
[----:B------:R-:W-:Y:S01]  /*2e10*/  @!P1 LDGSTS.E.BYPASS.LTC128B.128 [R0+0x5000], desc[UR8][R16.64] ;  /* 0x0500000010009fae */ /* 0x000fe2000b901d48 */
[----:B-1----:R-:W-:Y:S02]  /*2e20*/  @!P4 LEA R8, P5, R4, R18, 0x1 ;  /* 0x000000120408c211 */ /* 0x002fe400078a08ff */
[----:B------:R-:W-:Y:S02]  /*2e30*/  LEA R220, R12, UR4, 0x1 ;  /* 0x000000040cdc7c11 */ /* 0x000fe4000f8e08ff */
[----:B------:R-:W-:Y:S01]  /*2e40*/  @!P4 LEA.HI.X R9, R4, R19, R3, 0x1, P5 ;  /* 0x000000130409c211 */ /* 0x000fe200028f0c03 */
[C---:B------:R-:W-:Y:S01]  /*2e50*/  VIADD R3, R248.reuse, 0x48 ;  /* 0x00000048f8037836 */ /* 0x040fe20000000000 */
[----:B------:R-:W-:Y:S01]  /*2e60*/  ISETP.GE.AND P5, PT, R248, UR5, PT ;  /* 0x00000005f8007c0c */ /* 0x000fe2000bfa6270 */
[----:B------:R-:W-:Y:S04]  /*2e70*/  @P2 STS [R220], RZ ;  /* 0x000000ffdc002388 */ /* 0x000fe80000000800 */
[----:B------:R-:W-:Y:S04]  /*2e80*/  @P2 STS [R220+0x4], RZ ;  /* 0x000004ffdc002388 */ /* 0x000fe80000000800 */
[----:B------:R-:W-:Y:S04]  /*2e90*/  @P2 STS [R220+0x8], RZ ;  /* 0x000008ffdc002388 */ /* 0x000fe80000000800 */
[----:B------:R-:W-:Y:S04]  /*2ea0*/  @P2 STS [R220+0xc], RZ ;  /* 0x00000cffdc002388 */ /* 0x000fe80000000800 */
[----:B------:R-:W-:Y:S01]  /*2eb0*/  @!PT LDS RZ, [RZ] ;  /* 0x00000000fffff984 */ /* 0x000fe20000000800 */
[----:B------:R-:W-:Y:S01]  /*2ec0*/  @!PT LDS RZ, [RZ] ;  /* 0x00000000fffff984 */ /* 0x000fe20000000800 */
[----:B------:R-:W-:Y:S01]  /*2ed0*/  @!PT LDS RZ, [RZ] ;  /* 0x00000000fffff984 */ /* 0x000fe20000000800 */
[----:B------:R-:W-:Y:S01]  /*2ee0*/  @!P2 LDGSTS.E.BYPASS.LTC128B.128 [R220], desc[UR8][R218.64] ;  /* 0x00000000dadcafae */ /* 0x000fe2000b901d48 */
[----:B--2---:R-:W-:-:S03]  /*2ef0*/  @!P3 LEA R4, P2, R6, R14, 0x1 ;  /* 0x0000000e0604b211 */ /* 0x004fc600078408ff */
[----:B------:R-:W-:Y:S04]  /*2f00*/  @P1 STS [R220+0x1000], RZ ;  /* 0x001000ffdc001388 */ /* 0x000fe80000000800 */
[----:B------:R-:W-:Y:S04]  /*2f10*/  @P1 STS [R220+0x1004], RZ ;  /* 0x001004ffdc001388 */ /* 0x000fe80000000800 */
[----:B------:R-:W-:Y:S04]  /*2f20*/  @P1 STS [R220+0x1008], RZ ;  /* 0x001008ffdc001388 */ /* 0x000fe80000000800 */
[----:B------:R-:W-:Y:S04]  /*2f30*/  @P1 STS [R220+0x100c], RZ ;  /* 0x00100cffdc001388 */ /* 0x000fe80000000800 */
[----:B------:R-:W-:Y:S01]  /*2f40*/  @!PT LDS RZ, [RZ] ;  /* 0x00000000fffff984 */ /* 0x000fe20000000800 */
[----:B------:R-:W-:Y:S01]  /*2f50*/  @!PT LDS RZ, [RZ] ;  /* 0x00000000fffff984 */ /* 0x000fe20000000800 */
[----:B------:R-:W-:Y:S01]  /*2f60*/  @!PT LDS RZ, [RZ] ;  /* 0x00000000fffff984 */ /* 0x000fe20000000800 */
[----:B------:R-:W-:Y:S01]  /*2f70*/  @!P1 LDGSTS.E.BYPASS.LTC128B.128 [R220+0x1000], desc[UR8][R10.64] ;  /* 0x010000000adc9fae */ /* 0x000fe2000b901d48 */
[----:B------:R-:W-:-:S02]  /*2f80*/  ISETP.GE.AND P1, PT, R5, UR5, PT ;  /* 0x0000000505007c0c */ /* 0x000fc4000bf26270 */
[----:B------:R-:W-:Y:S01]  /*2f90*/  @!P3 LEA.HI.X R5, R6, R15, R7, 0x1, P2 ;  /* 0x0000000f0605b211 */ /* 0x000fe200010f0c07 */
[----:B------:R-:W-:Y:S01]  /*2fa0*/  @P4 STS [R0+0x6000], RZ ;  /* 0x006000ff00004388 */ /* 0x000fe20000000800 */
[----:B------:R-:W-:Y:S01]  /*2fb0*/  ISETP.GE.AND P2, PT, R3, UR5, PT ;  /* 0x0000000503007c0c */ /* 0x000fe2000bf46270 */
[C---:B------:R-:W-:Y:S02]  /*2fc0*/  IMAD.SHL.U32 R6, R248.reuse, 0x4, RZ ;  /* 0x00000004f8067824 */ /* 0x040fe400078e00ff */
[C---:B------:R-:W-:Y:S01]  /*2fd0*/  VIADD R148, R161.reuse, 0x1000 ;  /* 0x00001000a1947836 */ /* 0x040fe20000000000 */
[----:B------:R-:W-:Y:S01]  /*2fe0*/  @P4 STS [R0+0x6004], RZ ;  /* 0x006004ff00004388 */ /* 0x000fe20000000800 */
[----:B------:R-:W-:Y:S01]  /*2ff0*/  UIADD3 UR34, UR37, 0x80, UR28 ;  /* 0x0000008025227890 */ /* 0x000fe2000fffe01c */
[----:B------:R-:W-:Y:S01]  /*3000*/  IMAD.SHL.U32 R244, R248, 0x4, RZ ;  /* 0x00000004f8f47824 */ /* 0x000fe200078e00ff */
[----:B------:R-:W-:Y:S01]  /*3010*/  CS2R R94, SRZ ;  /* 0x00000000005e7805 */ /* 0x000fe2000001ff00 */
[----:B------:R-:W-:Y:S01]  /*3020*/  @P4 STS.64 [R0+0x6008], RZ ;  /* 0x006008ff00004388 */ /* 0x000fe20000000a00 */
[----:B------:R-:W-:Y:S01]  /*3030*/  IMAD.MOV.U32 R252, RZ, RZ, 0x40 ;  /* 0x00000040fffc7424 */ /* 0x000fe200078e00ff */
[----:B------:R-:W-:Y:S01]  /*3040*/  CS2R R92, SRZ ;  /* 0x00000000005c7805 */ /* 0x000fe2000001ff00 */
[----:B------:R-:W-:Y:S01]  /*3050*/  IMAD.MOV.U32 R251, RZ, RZ, 0x48 ;  /* 0x00000048fffb7424 */ /* 0x000fe200078e00ff */
[----:B------:R-:W-:Y:S01]  /*3060*/  @!PT LDS RZ, [RZ] ;  /* 0x00000000fffff984 */ /* 0x000fe20000000800 */
[----:B------:R-:W-:Y:S01]  /*3070*/  @!PT LDS RZ, [RZ] ;  /* 0x00000000fffff984 */ /* 0x000fe20000000800 */
[----:B------:R-:W-:Y:S01]  /*3080*/  @!PT LDS RZ, [RZ] ;  /* 0x00000000fffff984 */ /* 0x000fe20000000800 */
[----:B------:R1:W-:Y:S01]  /*3090*/  @!P4 LDGSTS.E.BYPASS.LTC128B.128 [R0+0x6000], desc[UR8][R8.64] ;  /* 0x060000000800cfae */ /* 0x0003e2000b901d48 */
[----:B------:R-:W-:Y:S01]  /*30a0*/  IMAD.SHL.U32 R154, R161, 0x2, RZ ;  /* 0x00000002a19a7824 */ /* 0x000fe200078e00ff */
[----:B------:R-:W-:-:S02]  /*30b0*/  CS2R R98, SRZ ;  /* 0x0000000000627805 */ /* 0x000fc4000001ff00 */
[----:B------:R-:W-:Y:S01]  /*30c0*/  CS2R R96, SRZ ;  /* 0x0000000000607805 */ /* 0x000fe2000001ff00 */
[----:B------:R2:W-:Y:S01]  /*30d0*/  @P3 STS.128 [R0+0x7000], RZ ;  /* 0x007000ff00003388 */ /* 0x0005e20000000c00 */
[----:B------:R-:W-:Y:S02]  /*30e0*/  CS2R R90, SRZ ;  /* 0x00000000005a7805 */ /* 0x000fe4000001ff00 */
[----:B------:R-:W-:Y:S02]  /*30f0*/  CS2R R88, SRZ ;  /* 0x0000000000587805 */ /* 0x000fe4000001ff00 */
[----:B------:R-:W-:Y:S01]  /*3100*/  CS2R R86, SRZ ;  /* 0x0000000000567805 */ /* 0x000fe2000001ff00 */
[----:B------:R-:W-:Y:S01]  /*3110*/  @!PT LDS RZ, [RZ] ;  /* 0x00000000fffff984 */ /* 0x000fe20000000800 */
[----:B------:R-:W-:Y:S01]  /*3120*/  @!PT LDS RZ, [RZ] ;  /* 0x00000000fffff984 */ /* 0x000fe20000000800 */
[----:B------:R-:W-:Y:S01]  /*3130*/  @!PT LDS RZ, [RZ] ;  /* 0x00000000fffff984 */ /* 0x000fe20000000800 */
[----:B------:R3:W-:Y:S01]  /*3140*/  @!P3 LDGSTS.E.BYPASS.LTC128B.128 [R0+0x7000], desc[UR8][R4.64] ;  /* 0x070000000400bfae */ /* 0x0007e2000b901d48 */
[----:B------:R-:W-:Y:S02]  /*3150*/  CS2R R84, SRZ ;  /* 0x0000000000547805 */ /* 0x000fe4000001ff00 */
[----:B------:R-:W-:-:S02]  /*3160*/  CS2R R78, SRZ ;  /* 0x00000000004e7805 */ /* 0x000fc4000001ff00 */
[----:B------:R-:W-:Y:S01]  /*3170*/  CS2R R76, SRZ ;  /* 0x00000000004c7805 */ /* 0x000fe2000001ff00 */
[----:B------:R-:W0:Y:S01]  /*3180*/  LDGDEPBAR ;  /* 0x00000000000079af */ /* 0x000e220000000000 */
[----:B------:R-:W-:Y:S02]  /*3190*/  CS2R R82, SRZ ;  /* 0x0000000000527805 */ /* 0x000fe4000001ff00 */
[----:B------:R-:W-:Y:S02]  /*31a0*/  CS2R R80, SRZ ;  /* 0x0000000000507805 */ /* 0x000fe4000001ff00 */
[----:B------:R-:W-:Y:S02]  /*31b0*/  CS2R R74, SRZ ;  /* 0x00000000004a7805 */ /* 0x000fe4000001ff00 */
[----:B------:R-:W-:Y:S02]  /*31c0*/  CS2R R72, SRZ ;  /* 0x0000000000487805 */ /* 0x000fe4000001ff00 */
[----:B------:R-:W-:-:S02]  /*31d0*/  CS2R R70, SRZ ;  /* 0x0000000000467805 */ /* 0x000fc4000001ff00 */
[----:B------:R-:W-:Y:S01]  /*31e0*/  CS2R R68, SRZ ;  /* 0x0000000000447805 */ /* 0x000fe2000001ff00 */
[----:B------:R-:W-:Y:S02]  /*31f0*/  UIADD3 UR17, -UR29, URZ, URZ ;  /* 0x0000003f1d117290 */ /* 0x000fe4000fffe13f */
[----:B------:R-:W-:Y:S02]  /*3200*/  USHF.L.U32 UR32, UR18, 0x3, URZ ;  /* 0x0000000312207899 */ /* 0x000fe4000800063f */
[----:B------:R-:W-:Y:S02]  /*3210*/  USHF.L.U32 UR31, UR18, 0x4, URZ ;  /* 0x00000004121f7899 */ /* 0x000fe4000800063f */
[----:B------:R-:W-:Y:S01]  /*3220*/  UIMAD UR30, UR18, 0x18, URZ ;  /* 0x00000018121e78a4 */ /* 0x000fe2000f8e023f */
[----:B-1----:R-:W-:Y:S01]  /*3230*/  SHF.R.S32.HI R8, RZ, 0x1f, R248 ;  /* 0x0000001fff087819 */ /* 0x002fe200000114f8 */
[----:B------:R-:W-:Y:S02]  /*3240*/  UIMAD UR27, UR18, 0x30, URZ ;  /* 0x00000030121b78a4 */ /* 0x000fe4000f8e023f */
[----:B------:R-:W-:-:S02]  /*3250*/  UIMAD UR26, UR18, 0x38, URZ ;  /* 0x00000038121a78a4 */ /* 0x000fc4000f8e023f */
[----:B------:R-:W-:Y:S02]  /*3260*/  USHF.L.U32 UR25, UR18, 0x6, URZ ;  /* 0x0000000612197899 */ /* 0x000fe4000800063f */
[----:B------:R-:W-:Y:S01]  /*3270*/  UIMAD UR24, UR18, 0x48, URZ ;  /* 0x00000048121878a4 */ /* 0x000fe2000f8e023f */
[----:B---3--:R-:W-:Y:S01]  /*3280*/  IADD3 R4, P4, R6, UR12, RZ ;  /* 0x0000000c06047c10 */ /* 0x008fe2000ff9e0ff */
[----:B------:R-:W-:-:S04]  /*3290*/  DEPBAR.LE SB0, 0x1 ;  /* 0x000080400000791a */ /* 0x000fc80000000000 */
[----:B--2---:R-:W-:Y:S01]  /*32a0*/  SHF.R.S32.HI R0, RZ, 0x1f, R3 ;  /* 0x0000001fff007819 */ /* 0x004fe20000011403 */
[----:B------:R-:W-:Y:S01]  /*32b0*/  UIMAD UR23, UR18, 0x50, URZ ;  /* 0x00000050121778a4 */ /* 0x000fe2000f8e023f */
[C---:B------:R-:W-:Y:S01]  /*32c0*/  @!P2 LEA R6, P3, R3.reuse, UR12, 0x2 ;  /* 0x0000000c0306ac11 */ /* 0x040fe2000f8610ff */
[----:B------:R-:W-:Y:S01]  /*32d0*/  UIMAD UR22, UR18, 0x58, URZ ;  /* 0x00000058121678a4 */ /* 0x000fe2000f8e023f */
[----:B------:R-:W-:Y:S01]  /*32e0*/  SHF.L.U64.HI R5, R248, 0x2, R8 ;  /* 0x00000002f8057819 */ /* 0x000fe20000010208 */
[----:B------:R-:W-:Y:S01]  /*32f0*/  UIMAD UR21, UR18, 0x60, URZ ;  /* 0x00000060121578a4 */ /* 0x000fe2000f8e023f */
[----:B------:R-:W-:Y:S01]  /*3300*/  @!P2 LEA.HI.X R7, R3, UR11, R0, 0x2, P3 ;  /* 0x0000000b0307ac11 */ /* 0x000fe200098f1400 */
[----:B------:R-:W-:Y:S01]  /*3310*/  UIMAD UR20, UR18, 0x68, URZ ;  /* 0x00000068121478a4 */ /* 0x000fe2000f8e023f */
[----:B------:R-:W-:Y:S01]  /*3320*/  IADD3.X R5, R5, UR11, RZ, P4, !PT ;  /* 0x0000000b05057c10 */ /* 0x000fe2000a7fe4ff */
[----:B------:R-:W-:Y:S02]  /*3330*/  UIMAD UR19, UR18, 0x70, URZ ;  /* 0x00000070121378a4 */ /* 0x000fe4000f8e023f */
[----:B------:R-:W5:Y:S01]  /*3340*/  @!P2 LDG.E R238, desc[UR8][R6.64] ;  /* 0x0000000806eea981 */ /* 0x000f62000c1e1900 */
[----:B------:R-:W-:-:S03]  /*3350*/  ULDC UR5, c[0x0][0x2ec] ;  /* 0x0000bb0000057ab9 */ /* 0x000fc60000000800 */
[----:B------:R-:W5:Y:S04]  /*3360*/  @!P5 LDG.E R239, desc[UR8][R4.64] ;  /* 0x0000000804efd981 */ /* 0x000f68000c1e1900 */
[----:B------:R-:W5:Y:S04]  /*3370*/  @!P6 LDG.E R240, desc[UR8][R4.64+0x20] ;  /* 0x0000200804f0e981 */ /* 0x000f68000c1e1900 */
[----:B------:R1:W5:Y:S01]  /*3380*/  @!P1 LDG.E R237, desc[UR8][R4.64+0x100] ;  /* 0x0001000804ed9981 */ /* 0x000362000c1e1900 */
[----:B------:R-:W-:Y:S01]  /*3390*/  BAR.SYNC.DEFER_BLOCKING 0x0 ;  /* 0x0000000000007b1d */ /* 0x000fe20000010000 */
[----:B------:R-:W-:-:S02]  /*33a0*/  VIADD R3, R248, 0x1 ;  /* 0x00000001f8037836 */ /* 0x000fc40000000000 */
[----:B------:R-:W-:-:S03]  /*33b0*/  IMAD.U32 R0, RZ, RZ, UR37 ;  /* 0x00000025ff007e24 */ /* 0x000fc6000f8e00ff */
[----:B------:R2:W3:Y:S04]  /*33c0*/  LDSM.16.M88.4 R116, [R149+0x8000] ;  /* 0x008000009574783b */ /* 0x0004e80000000200 */
[----:B------:R2:W4:Y:S04]  /*33d0*/  LDSM.16.M88.4 R120, [R149+0x8400] ;  /* 0x008400009578783b */ /* 0x0005280000000200 */
[----:B------:R2:W2:Y:S04]  /*33e0*/  LDSM.16.M88.4 R124, [R149+0x8800] ;  /* 0x00880000957c783b */ /* 0x0004a80000000200 */
[----:B------:R2:W2:Y:S04]  /*33f0*/  LDSM.16.M88.4 R128, [R149+0x8c00] ;  /* 0x008c00009580783b */ /* 0x0004a80000000200 */
[----:B------:R2:W2:Y:S04]  /*3400*/  LDSM.16.M88.4 R132, [R150+0x8000] ;  /* 0x008000009684783b */ /* 0x0004a80000000200 */
[----:B------:R2:W2:Y:S04]  /*3410*/  LDSM.16.M88.4 R136, [R150+0x8400] ;  /* 0x008400009688783b */ /* 0x0004a80000000200 */
[----:B------:R2:W2:Y:S04]  /*3420*/  LDSM.16.M88.4 R140, [R150+0x8800] ;  /* 0x00880000968c783b */ /* 0x0004a80000000200 */
[----:B------:R2:W2:Y:S01]  /*3430*/  LDSM.16.M88.4 R144, [R150+0x8c00] ;  /* 0x008c00009690783b */ /* 0x0004a20000000200 */
[----:B------:R-:W-:Y:S01]  /*3440*/  IADD3 R245, R3, UR7, -R0 ;  /* 0x0000000703f57c10 */ /* 0x000fe2000fffe800 */
[----:B------:R-:W-:-:S02]  /*3450*/  VIADD R0, R248, 0xffffff80 ;  /* 0xffffff80f8007836 */ /* 0x000fc40000000000 */
[----:B-1----:R-:W-:-:S03]  /*3460*/  VIADD R4, R156, 0x1000 ;  /* 0x000010009c047836 */ /* 0x002fc60000000000 */
[----:B------:R-:W-:Y:S02]  /*3470*/  SHF.R.S32.HI R3, RZ, 0x1f, R0 ;  /* 0x0000001fff037819 */ /* 0x000fe40000011400 */
[----:B------:R-:W-:Y:S02]  /*3480*/  SEL R148, R148, R161, !P0 ;  /* 0x000000a194947207 */ /* 0x000fe40004000000 */
[----:B------:R-:W-:Y:S02]  /*3490*/  SHF.L.U64.HI R242, R0, 0x2, R3 ;  /* 0x0000000200f27819 */ /* 0x000fe40000010203 */
[----:B------:R-:W-:Y:S01]  /*34a0*/  SEL R3, R4, R156, !P0 ;  /* 0x0000009c04037207 */ /* 0x000fe20004000000 */
[----:B------:R-:W-:Y:S01]  /*34b0*/  IMAD.SHL.U32 R241, R0, 0x4, RZ ;  /* 0x0000000400f17824 */ /* 0x000fe200078e00ff */
[----:B------:R-:W-:Y:S02]  /*34c0*/  SHF.L.U64.HI R243, R248, 0x2, R8 ;  /* 0x00000002f8f37819 */ /* 0x000fe40000010208 */
[----:B------:R-:W-:-:S02]  /*34d0*/  LEA R148, R148, UR4, 0x1 ;  /* 0x0000000494947c11 */ /* 0x000fc4000f8e08ff */
[----:B------:R-:W-:Y:S01]  /*34e0*/  LEA R3, R3, UR4, 0x1 ;  /* 0x0000000403037c11 */ /* 0x000fe2000f8e08ff */
[----:B------:R-:W-:Y:S02]  /*34f0*/  USHF.L.U32 UR29, UR18, 0x5, URZ ;  /* 0x00000005121d7899 */ /* 0x000fe4000800063f */
[----:B------:R-:W-:Y:S02]  /*3500*/  UIMAD UR28, UR18, 0x28, URZ ;  /* 0x00000028121c78a4 */ /* 0x000fe4000f8e023f */
[----:B------:R-:W-:Y:S02]  /*3510*/  UIMAD UR18, UR18, 0x78, URZ ;  /* 0x00000078121278a4 */ /* 0x000fe4000f8e023f */
[----:B---34-:R-:W-:-:S12]  /*3520*/  UIADD3 UR34, UR34, -UR7, URZ ;  /* 0x8000000722227290 */ /* 0x018fd8000fffe03f */
.L_x_74:
        /* <DEDUP_REMOVED lines=48> */
[----:B------:R-:W-:Y:S01]  /*3830*/  @!P0 ISETP.GE.AND P2, PT, R0, R162, PT ;  /* 0x000000a20000820c */ /* 0x000fe20003f46270 */
[C---:B---3--:R-:W-:Y:S05]  /*3840*/  HMMA.16816.F32.BF16 R8, R112.reuse, R108, R8 ;  /* 0x0000006c7008723c */ /* 0x048fea0000041808 */
[----:B------:R-:W-:Y:S01]  /*3850*/  @!P0 VIADDMNMX R103, R100, R165, UR7, PT ;  /* 0x0000000764678e46 */ /* 0x000fe2000b8001a5 */
[-C--:B------:R-:W-:Y:S05]  /*3860*/  HMMA.16816.F32.BF16 R12, R112, R110.reuse, R12 ;  /* 0x0000006e700c723c */ /* 0x080fea000004180c */
[----:B------:R-:W-:Y:S01]  /*3870*/  FMUL.FTZ R109, R240, 1.4426950216293334961 ;  /* 0x3fb8aa3bf06d7820 */ /* 0x000fe20000410000 */
[----:B------:R-:W-:Y:S01]  /*3880*/  FMUL.FTZ R108, R237, 1.4426950216293334961 ;  /* 0x3fb8aa3bed6c7820 */ /* 0x000fe20000410000 */
[----:B------:R-:W-:Y:S01]  /*3890*/  @!P0 VIADDMNMX R102, R100, R252, UR7, PT ;  /* 0x0000000764668e46 */ /* 0x000fe2000b8001fc */
[C---:B------:R-:W-:Y:S04]  /*38a0*/  HMMA.16816.F32.BF16 R16, R104.reuse, R110, R16 ;  /* 0x0000006e6810723c */ /* 0x040fe80000041810 */
[----:B------:R-:W-:Y:S02]  /*38b0*/  @!P0 FSEL R4, R4, -INF , !P2 ;  /* 0xff80000004048808 */ /* 0x000fe40005000000 */
[C---:B------:R-:W-:Y:S02]  /*38c0*/  @!P0 ISETP.GE.AND P2, PT, R164.reuse, R162, PT ;  /* 0x000000a2a400820c */ /* 0x040fe40003f46270 */
[----:B------:R-:W-:Y:S02]  /*38d0*/  FSEL R109, R109, RZ, P1 ;  /* 0x000000ff6d6d7208 */ /* 0x000fe40000800000 */
[-C--:B------:R-:W-:Y:S01]  /*38e0*/  @!P0 ISETP.GE.AND P1, PT, R164, R103.reuse, PT ;  /* 0x00000067a400820c */ /* 0x080fe20003f26270 */
[--C-:B------:R-:W-:Y:S01]  /*38f0*/  FFMA.FTZ R4, R4, UR5, -R163.reuse ;  /* 0x0000000504047c23 */ /* 0x100fe200080108a3 */
[----:B------:R-:W-:Y:S02]  /*3900*/  @!P0 FSEL R5, R5, -INF , !P2 ;  /* 0xff80000005058808 */ /* 0x000fe40005000000 */
[----:B------:R-:W-:Y:S01]  /*3910*/  @!P0 ISETP.GE.AND P2, PT, R0, R103, PT ;  /* 0x000000670000820c */ /* 0x000fe20003f46270 */
[----:B------:R-:W-:Y:S01]  /*3920*/  MUFU.EX2 R236, R4 ;  /* 0x0000000400ec7308 */ /* 0x000fe20000000800 */
[----:B------:R-:W-:Y:S01]  /*3930*/  @!P0 FSEL R7, R7, -INF , !P1 ;  /* 0xff80000007078808 */ /* 0x000fe20004800000 */
[----:B------:R-:W-:Y:S01]  /*3940*/  FFMA.FTZ R5, R5, UR5, -R163 ;  /* 0x0000000505057c23 */ /* 0x000fe200080108a3 */
[----:B------:R-:W-:Y:S02]  /*3950*/  @!P0 FSEL R6, R6, -INF , !P2 ;  /* 0xff80000006068808 */ /* 0x000fe40005000000 */
[----:B------:R-:W-:Y:S01]  /*3960*/  FSETP.NEU.FTZ.AND P1, PT, R237, -INF , PT ;  /* 0xff800000ed00780b */ /* 0x000fe20003f3d000 */
[--C-:B------:R-:W-:Y:S01]  /*3970*/  FFMA.FTZ R7, R7, UR5, -R109.reuse ;  /* 0x0000000507077c23 */ /* 0x100fe2000801086d */
[-C--:B------:R-:W-:Y:S03]  /*3980*/  @!P0 ISETP.GE.AND P2, PT, R0, R102.reuse, PT ;  /* 0x000000660000820c */ /* 0x080fe60003f46270 */
[----:B------:R-:W1:Y:S01]  /*3990*/  MUFU.EX2 R235, R5 ;  /* 0x0000000500eb7308 */ /* 0x000e620000000800 */
[----:B------:R-:W-:Y:S01]  /*39a0*/  FFMA.FTZ R6, R6, UR5, -R109 ;  /* 0x0000000506067c23 */ /* 0x000fe2000801086d */
[----:B------:R-:W-:Y:S02]  /*39b0*/  @!P0 VIADDMNMX R100, R100, R251, UR7, PT ;  /* 0x0000000764648e46 */ /* 0x000fe4000b8001fb */
[----:B------:R-:W-:Y:S02]  /*39c0*/  FSEL R108, R108, RZ, P1 ;  /* 0x000000ff6c6c7208 */ /* 0x000fe40000800000 */
[----:B------:R-:W-:Y:S04]  /*39d0*/  @!P0 ISETP.GE.AND P1, PT, R164, R102, PT ;  /* 0x00000066a400820c */ /* 0x000fe80003f26270 */
        /* <DEDUP_REMOVED lines=193> */
[-C--:B------:R-:W-:Y:S01]  /*45f0*/  @!P0 ISETP.GE.AND P1, PT, R12, R103.reuse, PT ;  /* 0x000000670c00820c */ /* 0x080fe20003f26270 */
        /* <DEDUP_REMOVED lines=15> */
[-C--:B------:R-:W-:Y:S01]  /*46f0*/  @!P0 ISETP.GE.AND P1, PT, R9, R103.reuse, PT ;  /* 0x000000670900820c */ /* 0x080fe20003f26270 */
        /* <DEDUP_REMOVED lines=25> */
[-C--:B------:R-:W-:Y:S01]  /*4890*/  @!P0 ISETP.GE.AND P4, PT, R4, R103.reuse, PT ;  /* 0x000000670400820c */ /* 0x080fe20003f86270 */
        /* <DEDUP_REMOVED lines=140> */
[----:B------:R-:W-:Y:S01]  /*5160*/  FADD.FTZ R6, -R164, R6 ;  /* 0x00000006a4067221 */ /* 0x000fe20000010100 */
[-C--:B------:R-:W-:Y:S05]  /*5170*/  HMMA.16816.F32.BF16 R36, R100, R140.reuse, R36 ;  /* 0x0000008c6424723c */ /* 0x080fea0000041824 */
[C---:B------:R-:W-:Y:S01]  /*5180*/  FADD.FTZ R5, -R165.reuse, R20 ;  /* 0x00000014a5057221 */ /* 0x040fe20000010100 */
[C---:B------:R-:W-:Y:S05]  /*5190*/  HMMA.16816.F32.BF16 R40, R104.reuse, R140, R40 ;  /* 0x0000008c6828723c */ /* 0x040fea0000041828 */
[C---:B------:R-:W-:Y:S01]  /*51a0*/  FADD.FTZ R21, -R165.reuse, R21 ;  /* 0x00000015a5157221 */ /* 0x040fe20000010100 */
[-C--:B------:R-:W-:Y:S05]  /*51b0*/  HMMA.16816.F32.BF16 R44, R104, R142.reuse, R44 ;  /* 0x0000008e682c723c */ /* 0x080fea000004182c */
[----:B------:R-:W-:Y:S01]  /*51c0*/  FMUL.FTZ R5, R232, R5 ;  /* 0x00000005e8057220 */ /* 0x000fe20000410000 */
[C---:B------:R-:W-:Y:S05]  /*51d0*/  HMMA.16816.F32.BF16 R48, R100.reuse, R142, R48 ;  /* 0x0000008e6430723c */ /* 0x040fea0000041830 */
[C---:B------:R-:W-:Y:S01]  /*51e0*/  FADD.FTZ R32, -R165.reuse, R32 ;  /* 0x00000020a5207221 */ /* 0x040fe20000010100 */
[-C--:B------:R-:W-:Y:S05]  /*51f0*/  HMMA.16816.F32.BF16 R52, R100, R144.reuse, R52 ;  /* 0x000000906434723c */ /* 0x080fea0000041834 */
[----:B------:R-:W-:Y:S01]  /*5200*/  FADD.FTZ R37, -R165, R37 ;  /* 0x00000025a5257221 */ /* 0x000fe20000010100 */
[C---:B------:R-:W-:Y:S05]  /*5210*/  HMMA.16816.F32.BF16 R56, R104.reuse, R144, R56 ;  /* 0x000000906838723c */ /* 0x040fea0000041838 */
[----:B------:R-:W-:Y:S01]  /*5220*/  FMUL.FTZ R37, R227, R37 ;  /* 0x00000025e3257220 */ /* 0x000fe20000410000 */
[-C--:B------:R-:W-:Y:S05]  /*5230*/  HMMA.16816.F32.BF16 R60, R104, R146.reuse, R60 ;  /* 0x00000092683c723c */ /* 0x080fea000004183c */
[----:B------:R-:W-:Y:S01]  /*5240*/  FADD.FTZ R7, -R164, R7 ;  /* 0x00000007a4077221 */ /* 0x000fe20000010100 */
[----:B------:R-:W-:Y:S05]  /*5250*/  HMMA.16816.F32.BF16 R64, R100, R146, R64 ;  /* 0x000000926440723c */ /* 0x000fea0000041840 */
[C---:B------:R-:W-:Y:S02]  /*5260*/  FADD.FTZ R20, -R165.reuse, R48 ;  /* 0x00000030a5147221 */ /* 0x040fe40000010100 */
[----:B------:R-:W-:Y:S01]  /*5270*/  FMUL.FTZ R101, R236, R4 ;  /* 0x00000004ec657220 */ /* 0x000fe20000410000 */
[C---:B------:R-:W-:Y:S03]  /*5280*/  FADD.FTZ R4, -R165.reuse, R16 ;  /* 0x00000010a5047221 */ /* 0x040fe60000010100 */
[----:B------:R-:W-:Y:S01]  /*5290*/  FADD.FTZ R16, -R165, R17 ;  /* 0x00000011a5107221 */ /* 0x000fe20000010100 */
[----:B------:R-:W-:Y:S01]  /*52a0*/  F2FP.BF16.F32.PACK_AB R0, R0, R101 ;  /* 0x000000650000723e */ /* 0x000fe200000010ff */
[----:B------:R-:W-:Y:S01]  /*52b0*/  FMUL.FTZ R4, R234, R4 ;  /* 0x00000004ea047220 */ /* 0x000fe20000410000 */
[----:B------:R-:W-:Y:S01]  /*52c0*/  FMUL.FTZ R100, R231, R21 ;  /* 0x00000015e7647220 */ /* 0x000fe20000410000 */
[----:B------:R-:W-:Y:S01]  /*52d0*/  FMUL.FTZ R16, R233, R16 ;  /* 0x00000010e9107220 */ /* 0x000fe20000410000 */
[C---:B------:R-:W-:Y:S01]  /*52e0*/  FADD.FTZ R21, -R165.reuse, R33 ;  /* 0x00000021a5157221 */ /* 0x040fe20000010100 */
        /* <DEDUP_REMOVED lines=24> */
[----:B------:R-:W-:Y:S01]  /*5470*/  ULOP3.LUT UR10, UR6, 0x1, URZ, 0xc0, !UPT ;  /* 0x00000001060a7892 */ /* 0x000fe2000f8ec03f */
[----:B------:R-:W-:Y:S03]  /*5480*/  UMOV UR15, 0xffffe000 ;  /* 0xffffe000000f7882 */ /* 0x000fe60000000000 */
[----:B------:R-:W-:Y:S03]  /*5490*/  UISETP.NE.U32.AND UP0, UPT, UR10, 0x1, UPT ;  /* 0x000000010a00788c */ /* 0x000fe6000bf05070 */
[----:B------:R-:W2:Y:S01]  /*54a0*/  LDC R20, c[0x0][0x244] ;  /* 0x00009100ff147b82 */ /* 0x000ea20000000800 */
[----:B------:R-:W-:Y:S06]  /*54b0*/  USEL UR10, UR15, 0x2000, !UP0 ;  /* 0x000020000f0a7887 */ /* 0x000fec000c000000 */
[----:B------:R-:W-:Y:S01]  /*54c0*/  VIADD R220, R220, UR10 ;  /* 0x0000000adcdc7c36 */ /* 0x000fe20008000000 */
[----:B------:R-:W-:Y:S01]  /*54d0*/  IADD3 R148, R148, UR10, RZ ;  /* 0x0000000a94947c10 */ /* 0x000fe2000fffe0ff */
[C---:B-1----:R-:W-:Y:S05]  /*54e0*/  IMAD.U32 R4, R17.reuse, -0x80, RZ ;  /* 0xffffff8011047824 */ /* 0x042fea00078e00ff */
[C---:B------:R-:W-:Y:S04]  /*54f0*/  LEA R5, P0, R4.reuse, R218, 0x1 ;  /* 0x000000da04057211 */ /* 0x040fe800078008ff */
[----:B------:R-:W-:Y:S01]  /*5500*/  LEA.HI.X.SX32 R4, R4, R219, 0x1, P0 ;  /* 0x000000db04047211 */ /* 0x000fe200000f0eff */
[----:B------:R-:W-:Y:S03]  /*5510*/  IMAD.MOV.U32 R218, RZ, RZ, R5 ;  /* 0x000000ffffda7224 */ /* 0x000fe600078e0005 */
[----:B------:R-:W-:Y:S02]  /*5520*/  MOV R219, R4 ;  /* 0x0000000400db7202 */ /* 0x000fe40000000f00 */
        /* <DEDUP_REMOVED lines=8> */
.L_x_72:
[----:B------:R2:W-:Y:S01]  /*55b0*/  STS [R209+0x8000], R0 ;  /* 0x00800000d1007388 */ /* 0x0005e20000000800 */
[----:B------:R-:W-:Y:S01]  /*55c0*/  FMUL.FTZ R6, R194, R6 ;  /* 0x00000006c2067220 */ /* 0x000fe20000410000 */
[----:B-1----:R-:W-:Y:S01]  /*55d0*/  FMUL.FTZ R4, R193, R7 ;  /* 0x00000007c1047220 */ /* 0x002fe20000410000 */
        /* <DEDUP_REMOVED lines=15> */
[----:B------:R-:W-:Y:S01]  /*56d0*/  FADD.FTZ R10, -R110, R10 ;  /* 0x0000000a6e0a7221 */ /* 0x000fe20000010100 */
[----:B------:R-:W-:Y:S01]  /*56e0*/  FMUL.FTZ R8, R202, R8 ;  /* 0x00000008ca087220 */ /* 0x000fe20000410000 */
[----:B------:R-:W-:Y:S01]  /*56f0*/  FADD.FTZ R14, -R110, R14 ;  /* 0x0000000e6e0e7221 */ /* 0x000fe20000010100 */
[----:B------:R-:W-:Y:S01]  /*5700*/  FMUL.FTZ R9, R201, R9 ;  /* 0x00000009c9097220 */ /* 0x000fe20000410000 */
[----:B------:R-:W-:Y:S01]  /*5710*/  FMUL.FTZ R10, R214, R10 ;  /* 0x0000000ad60a7220 */ /* 0x000fe20000410000 */
[C---:B------:R-:W-:Y:S01]  /*5720*/  FADD.FTZ R22, -R164.reuse, R22 ;  /* 0x00000016a4167221 */ /* 0x040fe20000010100 */
[----:B------:R-:W-:Y:S01]  /*5730*/  FADD.FTZ R23, -R164, R23 ;  /* 0x00000017a4177221 */ /* 0x000fe20000010100 */
[----:B--2---:R-:W-:Y:S01]  /*5740*/  FMUL.FTZ R0, R185, R19 ;  /* 0x00000013b9007220 */ /* 0x004fe20000410000 */
        /* <DEDUP_REMOVED lines=11> */
[----:B-1----:R-:W-:Y:S01]  /*5800*/  FADD.FTZ R4, -R111, R56 ;  /* 0x000000386f047221 */ /* 0x002fe20000010100 */
[C---:B------:R-:W-:Y:S01]  /*5810*/  FADD.FTZ R35, -R164.reuse, R35 ;  /* 0x00000023a4237221 */ /* 0x040fe20000010100 */
[C---:B------:R-:W-:Y:S01]  /*5820*/  FADD.FTZ R17, -R164.reuse, R54 ;  /* 0x00000036a4117221 */ /* 0x040fe20000010100 */
[----:B------:R-:W-:Y:S01]  /*5830*/  FADD.FTZ R7, -R164, R55 ;  /* 0x00000037a4077221 */ /* 0x000fe20000010100 */
[----:B------:R-:W-:Y:S01]  /*5840*/  FMUL.FTZ R4, R170, R4 ;  /* 0x00000004aa047220 */ /* 0x000fe20000410000 */
[C---:B------:R-:W-:Y:S01]  /*5850*/  FADD.FTZ R6, -R164.reuse, R66 ;  /* 0x00000042a4067221 */ /* 0x040fe20000010100 */
[----:B------:R-:W-:Y:S01]  /*5860*/  FADD.FTZ R5, -R164, R67 ;  /* 0x00000043a4057221 */ /* 0x000fe20000010100 */
[----:B------:R-:W-:Y:S01]  /*5870*/  F2FP.BF16.F32.PACK_AB R23, R23, R22 ;  /* 0x000000161717723e */ /* 0x000fe200000010ff */
[----:B------:R-:W-:Y:S01]  /*5880*/  FMUL.FTZ R34, R175, R34 ;  /* 0x00000022af227220 */ /* 0x000fe20000410000 */
[----:B------:R-:W-:Y:S01]  /*5890*/  F2FP.BF16.F32.PACK_AB R12, R12, R4 ;  /* 0x000000040c0c723e */ /* 0x000fe200000010ff */
[----:B------:R-:W-:Y:S01]  /*58a0*/  FADD.FTZ R4, -R110, R11 ;  /* 0x0000000b6e047221 */ /* 0x000fe20000010100 */
        /* <DEDUP_REMOVED lines=12> */
[----:B--2---:R-:W-:Y:S01]  /*5970*/  F2FP.BF16.F32.PACK_AB R0, R9, R8 ;  /* 0x000000080900723e */ /* 0x004fe200000010ff */
        /* <DEDUP_REMOVED lines=154> */
[----:B------:R-:W1:Y:S08]  /*6320*/  LDC R6, c[0x0][0x420] ;  /* 0x00010800ff067b82 */ /* 0x000e700000000800 */
[----:B------:R-:W2:Y:S01]  /*6330*/  LDC R7, c[0x0][0x424] ;  /* 0x00010900ff077b82 */ /* 0x000ea20000000800 */
[----:B-1----:R-:W-:Y:S05]  /*6340*/  IMAD.U32 R4, R6, -0x80, RZ ;  /* 0xffffff8006047824 */ /* 0x002fea00078e00ff */
[C---:B------:R-:W-:Y:S04]  /*6350*/  LEA R5, P0, R4.reuse, R216, 0x1 ;  /* 0x000000d804057211 */ /* 0x040fe800078008ff */
[----:B------:R-:W-:Y:S01]  /*6360*/  LEA.HI.X.SX32 R4, R4, R217, 0x1, P0 ;  /* 0x000000d904047211 */ /* 0x000fe200000f0eff */
[----:B------:R-:W-:Y:S04]  /*6370*/  IMAD.MOV.U32 R216, RZ, RZ, R5 ;  /* 0x000000ffffd87224 */ /* 0x000fe800078e0005 */
[----:B------:R-:W-:Y:S01]  /*6380*/  IMAD.MOV.U32 R217, RZ, RZ, R4 ;  /* 0x000000ffffd97224 */ /* 0x000fe200078e0004 */
[C---:B------:R-:W-:Y:S04]  /*6390*/  LEA R4, P0, R6.reuse, R216, 0x7 ;  /* 0x000000d806047211 */ /* 0x040fe800078038ff */
[----:B------:R-:W-:Y:S01]  /*63a0*/  @!PT LDS RZ, [RZ] ;  /* 0x00000000fffff984 */ /* 0x000fe20000000800 */
[----:B------:R-:W-:Y:S01]  /*63b0*/  @!PT LDS RZ, [RZ] ;  /* 0x00000000fffff984 */ /* 0x000fe20000000800 */
[----:B------:R-:W-:Y:S01]  /*63c0*/  @!PT LDS RZ, [RZ] ;  /* 0x00000000fffff984 */ /* 0x000fe20000000800 */
[----:B------:R1:W-:Y:S01]  /*63d0*/  LDGSTS.E.BYPASS.LTC128B.128 [R59+0x4000], desc[UR8][R216.64] ;  /* 0x04000000d83b7fae */ /* 0x0003e2000b901d48 */
[----:B--2---:R-:W-:Y:S05]  /*63e0*/  LEA.HI.X R5, R6, R217, R7, 0x7, P0 ;  /* 0x000000d906057211 */ /* 0x004fea00000f3c07 */
[----:B------:R1:W-:Y:S04]  /*63f0*/  LDGSTS.E.BYPASS.LTC128B.128 [R59+0x5000], desc[UR8][R4.64] ;  /* 0x05000000043b7fae */ /* 0x0003e8000b901d48 */
[----:B------:R-:W0:Y:S02]  /*6400*/  LDGDEPBAR ;  /* 0x00000000000079af */ /* 0x000e240000000000 */
.L_x_73:
[----:B------:R-:W-:Y:S01]  /*6410*/  LDSM.16.M88.4 R16, [R151] ;  /* 0x000000009710783b */ /* 0x000fe20000000200 */
[----:B------:R-:W-:Y:S01]  /*6420*/  IMAD.U32 R58, RZ, RZ, UR24 ;  /* 0x00000018ff3a7e24 */ /* 0x000fe2000f8e00ff */
[----:B------:R-:W-:Y:S01]  /*6430*/  MOV R55, UR21 ;  /* 0x0000001500377c02 */ /* 0x000fe20008000f00 */
[----:B------:R-:W-:Y:S01]  /*6440*/  IMAD.U32 R57, RZ, RZ, UR23 ;  /* 0x00000017ff397e24 */ /* 0x000fe2000f8e00ff */
[----:B------:R-:W1:Y:S01]  /*6450*/  LDSM.16.MT88.4 R20, [R0+0x6000] ;  /* 0x006000000014783b */ /* 0x000e620000004200 */
[----:B------:R-:W-:Y:S01]  /*6460*/  IMAD.U32 R56, RZ, RZ, UR22 ;  /* 0x00000016ff387e24 */ /* 0x000fe2000f8e00ff */
[----:B------:R-:W-:Y:S01]  /*6470*/  ULOP3.LUT UR10, UR6, 0x1, URZ, 0xc0, !UPT ;  /* 0x00000001060a7892 */ /* 0x000fe2000f8ec03f */
[----:B------:R-:W-:Y:S01]  /*6480*/  IMAD.U32 R54, RZ, RZ, UR20 ;  /* 0x00000014ff367e24 */ /* 0x000fe2000f8e00ff */
[----:B------:R-:W2:Y:S01]  /*6490*/  LDSM.16.M88.4 R12, [R151+0x2000] ;  /* 0x00200000970c783b */ /* 0x000ea20000000200 */
        /* <DEDUP_REMOVED lines=208> */
[----:B------:R-:W-:Y:S01]  /*71a0*/  BAR.SYNC.DEFER_BLOCKING 0x0 ;  /* 0x0000000000007b1d */ /* 0x000fe20000010000 */
[----:B------:R-:W-:Y:S01]  /*71b0*/  F2FP.BF16.F32.PACK_AB R68, R69, R68 ;  /* 0x000000444544723e */ /* 0x000fe200000010ff */
[----:B------:R-:W-:Y:S01]  /*71c0*/  UISETP.NE.AND UP0, UPT, UR36, -0x1, UPT ;  /* 0xffffffff2400788c */ /* 0x000fe2000bf05270 */
[----:B------:R-:W-:Y:S01]  /*71d0*/  F2FP.BF16.F32.PACK_AB R70, R71, R70 ;  /* 0x000000464746723e */ /* 0x000fe200000010ff */
[----:B------:R-:W-:Y:S01]  /*71e0*/  USHF.L.U32 UR18, UR33, 0x7, URZ ;  /* 0x0000000721127899 */ /* 0x000fe2000800063f */
[----:B------:R-:W-:Y:S01]  /*71f0*/  F2FP.BF16.F32.PACK_AB R80, R81, R80 ;  /* 0x000000505150723e */ /* 0x000fe200000010ff */
        /* <DEDUP_REMOVED lines=19> */
[----:B------:R1:W-:Y:S01]  /*7330*/  STS [R249], R9 ;  /* 0x00000009f9007388 */ /* 0x0003e20000000800 */
[----:B------:R-:W-:Y:S01]  /*7340*/  F2FP.BF16.F32.PACK_AB R8, R8, R86 ;  /* 0x000000560808723e */ /* 0x000fe200000010ff */
[----:B------:R-:W-:Y:S01]  /*7350*/  @UP0 UIADD3 UR5, UR35, UR36, URZ ;  /* 0x0000002423050290 */ /* 0x000fe2000fffe03f */
[----:B------:R-:W-:Y:S01]  /*7360*/  F2FP.BF16.F32.PACK_AB R5, R5, R96 ;  /* 0x000000600505723e */ /* 0x000fe200000010ff */
[----:B------:R-:W-:Y:S01]  /*7370*/  @UP0 ULDC.64 UR10, c[0x0][0x450] ;  /* 0x00011400000a0ab9 */ /* 0x000fe20000000a00 */
[----:B------:R-:W-:Y:S01]  /*7380*/  F2FP.BF16.F32.PACK_AB R4, R4, R98 ;  /* 0x000000620404723e */ /* 0x000fe200000010ff */
[----:B------:R-:W-:Y:S01]  /*7390*/  STS [R249+0x200], R8 ;  /* 0x00020008f9007388 */ /* 0x000fe20000000800 */
[----:B------:R-:W-:Y:S01]  /*73a0*/  F2FP.BF16.F32.PACK_AB R7, R7, R88 ;  /* 0x000000580707723e */ /* 0x000fe200000010ff */
[----:B------:R-:W-:Y:S01]  /*73b0*/  @UP0 UIMAD.WIDE.U32 UR12, UR5, UR10, URZ ;  /* 0x0000000a050c02a5 */ /* 0x000fe2000f8e003f */
[----:B------:R-:W-:Y:S01]  /*73c0*/  F2FP.BF16.F32.PACK_AB R6, R6, R90 ;  /* 0x0000005a0606723e */ /* 0x000fe200000010ff */
[----:B------:R-:W-:Y:S01]  /*73d0*/  STS [R250], R5 ;  /* 0x00000005fa007388 */ /* 0x000fe20000000800 */
[----:B------:R-:W-:Y:S01]  /*73e0*/  F2FP.BF16.F32.PACK_AB R3, R3, R92 ;  /* 0x0000005c0303723e */ /* 0x000fe200000010ff */
[----:B------:R-:W-:Y:S01]  /*73f0*/  @UP0 UIMAD UR5, UR5, UR11, URZ ;  /* 0x0000000b050502a4 */ /* 0x000fe2000f8e023f */
[----:B------:R-:W-:Y:S01]  /*7400*/  F2FP.BF16.F32.PACK_AB R0, R0, R94 ;  /* 0x0000005e0000723e */ /* 0x000fe200000010ff */
[----:B------:R-:W-:Y:S01]  /*7410*/  STS [R250+0x200], R4 ;  /* 0x00020004fa007388 */ /* 0x000fe20000000800 */
[----:B------:R-:W-:Y:S01]  /*7420*/  F2FP.BF16.F32.PACK_AB R72, R73, R72 ;  /* 0x000000484948723e */ /* 0x000fe200000010ff */
[----:B------:R-:W-:Y:S01]  /*7430*/  @UP0 UIADD3 UR20, UR13, UR5, URZ ;  /* 0x000000050d140290 */ /* 0x000fe2000fffe03f */
[----:B------:R-:W-:Y:S01]  /*7440*/  F2FP.BF16.F32.PACK_AB R74, R75, R74 ;  /* 0x0000004a4b4a723e */ /* 0x000fe200000010ff */
[----:B------:R-:W-:Y:S01]  /*7450*/  STS [R249+0x1000], R7 ;  /* 0x00100007f9007388 */ /* 0x000fe20000000800 */
[----:B------:R-:W-:Y:S01]  /*7460*/  F2FP.BF16.F32.PACK_AB R76, R77, R76 ;  /* 0x0000004c4d4c723e */ /* 0x000fe200000010ff */
[----:B------:R-:W-:Y:S01]  /*7470*/  @UP0 UMOV UR19, UR12 ;  /* 0x0000000c00130c82 */ /* 0x000fe20008000000 */
[----:B------:R-:W-:Y:S01]  /*7480*/  F2FP.BF16.F32.PACK_AB R78, R79, R78 ;  /* 0x0000004e4f4e723e */ /* 0x000fe200000010ff */
[----:B------:R-:W-:Y:S01]  /*7490*/  STS [R249+0x1200], R6 ;  /* 0x00120006f9007388 */ /* 0x000fe20000000800 */
[----:B------:R-:W-:Y:S01]  /*74a0*/  PLOP3.LUT P0, PT, PT, PT, UP0, 0x80, 0x0 ;  /* 0x000000000000781c */ /* 0x000fe20003f0f008 */
[----:B-1----:R-:W1:Y:S02]  /*74b0*/  S2R R9, SR_TID.X ;  /* 0x0000000000097919 */ /* 0x002e640000002100 */
        /* <DEDUP_REMOVED lines=8> */
[----:B-1----:R-:W-:-:S03]  /*7540*/  SHF.R.S32.HI R3, RZ, 0x1f, R9 ;  /* 0x0000001fff037819 */ /* 0x002fc60000011409 */
[----:B------:R2:W-:Y:S04]  /*7550*/  STS [R250+0x3000], R76 ;  /* 0x0030004cfa007388 */ /* 0x0005e80000000800 */
        /* <DEDUP_REMOVED lines=15> */
.L_x_75:
[----:B------:R-:W-:Y:S01]  /*7650*/  @UP0 UIADD3 UR5, UR35, UR36, URZ ;  /* 0x0000002423050290 */ /* 0x000fe2000fffe03f */
[----:B------:R-:W-:Y:S01]  /*7660*/  LEA.HI R3, R3, R9, RZ, 0x2 ;  /* 0x0000000903037211 */ /* 0x000fe200078f10ff */
[----:B------:R-:W-:Y:S02]  /*7670*/  @UP0 ULDC.64 UR12, c[0x0][0x458] ;  /* 0x00011600000c0ab9 */ /* 0x000fe40000000a00 */
[----:B------:R-:W-:Y:S01]  /*7680*/  @UP0 UIMAD.WIDE.U32 UR14, UR5, UR12, URZ ;  /* 0x0000000c050e02a5 */ /* 0x000fe2000f8e003f */
[----:B--2---:R-:W-:Y:S01]  /*7690*/  LOP3.LUT R0, R3, 0xfffffffc, RZ, 0xc0, !PT ;  /* 0xfffffffc03007812 */ /* 0x004fe200078ec0ff */
[----:B------:R-:W-:-:S04]  /*76a0*/  @UP0 UIMAD UR5, UR5, UR13, URZ ;  /* 0x0000000d050502a4 */ /* 0x000fc8000f8e023f */
[----:B------:R-:W-:Y:S01]  /*76b0*/  @UP0 UIADD3 UR15, UR15, UR5, URZ ;  /* 0x000000050f0f0290 */ /* 0x000fe2000fffe03f */
[----:B------:R-:W-:Y:S01]  /*76c0*/  IMAD.IADD R0, R9, 0x1, -R0 ;  /* 0x0000000109007824 */ /* 0x000fe200078e0a00 */
[----:B------:R-:W-:Y:S10]  /*76d0*/  @P0 BRA `(.L_x_76) ;  /* 0x0000000000300947 */ /* 0x000ff40003800000 */
        /* <DEDUP_REMOVED lines=12> */
.L_x_76:
[----:B------:R-:W-:Y:S01]  /*77a0*/  BAR.SYNC.DEFER_BLOCKING 0x0 ;  /* 0x0000000000007b1d */ /* 0x000fe20000010000 */
[----:B------:R-:W-:Y:S01]  /*77b0*/  IMAD.SHL.U32 R4, R0, 0x8, RZ ;  /* 0x0000000800047824 */ /* 0x000fe200078e00ff */
[----:B------:R-:W-:Y:S01]  /*77c0*/  USHF.R.S32.HI UR5, URZ, 0x1f, UR18 ;  /* 0x0000001f3f057899 */ /* 0x000fe20008011412 */
[----:B------:R-:W-:Y:S01]  /*77d0*/  IMAD.U32 R0, RZ, RZ, UR10 ;  /* 0x0000000aff007e24 */ /* 0x000fe2000f8e00ff */
[----:B------:R-:W-:Y:S02]  /*77e0*/  UIMAD UR7, UR33, -0x80, UR7 ;  /* 0xffffff80210778a4 */ /* 0x000fe4000f8e0207 */
[----:B------:R-:W-:Y:S01]  /*77f0*/  UIMAD UR6, UR5, UR10, URZ ;  /* 0x0000000a050672a4 */ /* 0x000fe2000f8e023f */
[--C-:B------:R-:W-:Y:S01]  /*7800*/  SHF.R.S32.HI R5, RZ, 0x1f, R4.reuse ;  /* 0x0000001fff057819 */ /* 0x100fe20000011404 */
[----:B------:R-:W-:Y:S01]  /*7810*/  USHF.R.S32.HI UR21, URZ, 0x1f, UR59 ;  /* 0x0000001f3f157899 */ /* 0x000fe2000801143b */
[----:B------:R-:W-:Y:S01]  /*7820*/  BSSY B0, `(.L_x_77) ;  /* 0x000001f000007945 */ /* 0x000fe20003800000 */
[----:B------:R-:W-:Y:S01]  /*7830*/  UIMAD UR6, UR18, UR11, UR6 ;  /* 0x0000000b120672a4 */ /* 0x000fe2000f8e0206 */
[----:B------:R-:W-:Y:S01]  /*7840*/  IMAD.WIDE.U32 R6, R0, UR18, R4 ;  /* 0x0000001200067c25 */ /* 0x000fe2000f8e0004 */
[----:B------:R-:W-:Y:S01]  /*7850*/  SHF.R.S32.HI R0, RZ, 0x2, R3 ;  /* 0x00000002ff007819 */ /* 0x000fe20000011403 */
[----:B------:R-:W-:-:S03]  /*7860*/  ULDC.64 UR16, c[0x0][0x468] ;  /* 0x00011a0000107ab9 */ /* 0x000fc60000000a00 */
[----:B------:R-:W-:Y:S01]  /*7870*/  IMAD.U32 R3, RZ, RZ, UR6 ;  /* 0x00000006ff037e24 */ /* 0x000fe2000f8e00ff */
[----:B------:R-:W-:Y:S01]  /*7880*/  IADD3 R6, P0, R6, UR19, RZ ;  /* 0x0000001306067c10 */ /* 0x000fe2000ff1e0ff */
[----:B------:R-:W-:Y:S01]  /*7890*/  UIMAD UR6, UR21, UR16, URZ ;  /* 0x00000010150672a4 */ /* 0x000fe2000f8e023f */
[C---:B------:R-:W-:Y:S02]  /*78a0*/  ISETP.GE.AND P2, PT, R0.reuse, UR7, PT ;  /* 0x0000000700007c0c */ /* 0x040fe4000bf46270 */
[----:B------:R-:W-:Y:S01]  /*78b0*/  IADD3.X R7, R7, UR20, R3, P0, !PT ;  /* 0x0000001407077c10 */ /* 0x000fe200087fe403 */
[----:B------:R-:W-:Y:S01]  /*78c0*/  IMAD.U32 R3, RZ, RZ, UR16 ;  /* 0x00000010ff037e24 */ /* 0x000fe2000f8e00ff */
[----:B------:R-:W-:Y:S01]  /*78d0*/  UIMAD UR17, UR59, UR17, UR6 ;  /* 0x000000113b1172a4 */ /* 0x000fe2000f8e0206 */
[----:B------:R1:W2:Y:S01]  /*78e0*/  LDS.128 R20, [R59+0x7000] ;  /* 0x007000003b147984 */ /* 0x0002a20000000c00 */
[----:B------:R-:W-:Y:S01]  /*78f0*/  IADD3 R8, R0, 0x40, RZ ;  /* 0x0000004000087810 */ /* 0x000fe20007ffe0ff */
[----:B------:R-:W-:Y:S01]  /*7900*/  IMAD.WIDE.U32 R6, R3, UR59, R6 ;  /* 0x0000003b03067c25 */ /* 0x000fe2000f8e0006 */
[----:B------:R-:W-:Y:S01]  /*7910*/  SHF.R.S32.HI R28, RZ, 0x1f, R0 ;  /* 0x0000001fff1c7819 */ /* 0x000fe20000011400 */
[----:B------:R1:W3:Y:S01]  /*7920*/  LDS.128 R24, [R59+0x9000] ;  /* 0x009000003b187984 */ /* 0x0002e20000000c00 */
[----:B------:R-:W-:-:S02]  /*7930*/  ISETP.GE.AND P1, PT, R8, UR7, PT ;  /* 0x0000000708007c0c */ /* 0x000fc4000bf26270 */
[----:B------:R-:W-:Y:S01]  /*7940*/  IADD3 R12, R7, UR17, RZ ;  /* 0x00000011070c7c10 */ /* 0x000fe2000fffe0ff */
[----:B------:R-:W-:Y:S10]  /*7950*/  @P2 BRA `(.L_x_78) ;  /* 0x00000000002c2947 */ /* 0x000ff40003800000 */
[----:B------:R-:W4:Y:S01]  /*7960*/  LDS.128 R16, [R59+0x6000] ;  /* 0x006000003b107984 */ /* 0x000f220000000c00 */
        /* <DEDUP_REMOVED lines=9> */
[----:B----4-:R4:W-:Y:S04]  /*7a00*/  STG.E.128 desc[UR8][R10.64], R16 ;  /* 0x000000100a007986 */ /* 0x0109e8000c101d08 */
.L_x_78:
[----:B------:R-:W-:Y:S05]  /*7a10*/  BSYNC B0 ;  /* 0x0000000000007941 */ /* 0x000fea0003800000 */
.L_x_77:
[----:B------:R-:W-:Y:S04]  /*7a20*/  BSSY B0, `(.L_x_79) ;  /* 0x000000d000007945 */ /* 0x000fe80003800000 */
[----:B------:R-:W-:Y:S05]  /*7a30*/  @P1 BRA `(.L_x_80) ;  /* 0x00000000002c1947 */ /* 0x000fea0003800000 */
[----:B------:R-:W-:Y:S01]  /*7a40*/  IADD3 R3, P0, R0, 0x40, RZ ;  /* 0x0000004000037810 */ /* 0x000fe20007f1e0ff */
[----:B------:R-:W-:-:S03]  /*7a50*/  ULDC.64 UR6, c[0x0][0x3f0] ;  /* 0x0000fc0000067ab9 */ /* 0x000fc60000000a00 */
[----:B------:R-:W-:-:S05]  /*7a60*/  IADD3.X R7, RZ, R28, RZ, P0, !PT ;  /* 0x0000001cff077210 */ /* 0x000fca00007fe4ff */
[----:B----4-:R-:W-:Y:S01]  /*7a70*/  IMAD R10, R7, UR10, RZ ;  /* 0x0000000a070a7c24 */ /* 0x010fe2000f8e02ff */
[----:B------:R-:W-:-:S03]  /*7a80*/  MOV R7, R12 ;  /* 0x0000000c00077202 */ /* 0x000fc60000000f00 */
[----:B------:R-:W-:-:S04]  /*7a90*/  IMAD.WIDE.U32 R8, R3, UR10, R6 ;  /* 0x0000000a03087c25 */ /* 0x000fc8000f8e0006 */
[----:B------:R-:W-:Y:S01]  /*7aa0*/  IMAD R3, R3, UR11, R10 ;  /* 0x0000000b03037c24 */ /* 0x000fe2000f8e020a */
[----:B------:R-:W-:-:S04]  /*7ab0*/  LEA R6, P0, R8, UR6, 0x1 ;  /* 0x0000000608067c11 */ /* 0x000fc8000f8008ff */
[----:B------:R-:W-:-:S04]  /*7ac0*/  IADD3 R3, R3, R9, RZ ;  /* 0x0000000903037210 */ /* 0x000fc80007ffe0ff */
[----:B------:R-:W-:-:S05]  /*7ad0*/  LEA.HI.X R7, R8, UR7, R3, 0x1, P0 ;  /* 0x0000000708077c11 */ /* 0x000fca00080f0c03 */
[----:B--2---:R2:W-:Y:S02]  /*7ae0*/  STG.E.128 desc[UR8][R6.64], R20 ;  /* 0x0000001406007986 */ /* 0x0045e4000c101d08 */
.L_x_80:
[----:B------:R-:W-:Y:S05]  /*7af0*/  BSYNC B0 ;  /* 0x0000000000007941 */ /* 0x000fea0003800000 */
.L_x_79:
[----:B------:R1:W1:Y:S01]  /*7b00*/  LDS.128 R12, [R59+0x8000] ;  /* 0x008000003b0c7984 */ /* 0x0002620000000c00 */
        /* <DEDUP_REMOVED lines=26> */
.L_x_82:
[----:B------:R-:W-:Y:S05]  /*7cb0*/  BSYNC B0 ;  /* 0x0000000000007941 */ /* 0x000fea0003800000 */
.L_x_81:
        /* <DEDUP_REMOVED lines=12> */
[----:B---3--:R2:W-:Y:S02]  /*7d80*/  STG.E.128 desc[UR8][R4.64], R24 ;  /* 0x0000001804007986 */ /* 0x0085e4000c101d08 */
.L_x_71:
[----:B------:R-:W-:Y:S05]  /*7d90*/  BSYNC B1 ;  /* 0x0000000000017941 */ /* 0x000fea0003800000 */
.L_x_57:
        /* <DEDUP_REMOVED lines=11> */
.L_x_83:
[----:B------:R-:W-:Y:S05]  /*7e50*/  EXIT ;  /* 0x000000000000794d */ /* 0x000fea0003800000 */
.L_x_85:
        /* <DEDUP_REMOVED lines=10> */
.L_x_690:


//--------------------- .text._ZN5flash44flash_bwd_dq_dk_dv_loop_seqk_parallel_kernelI23Flash_bwd_kernel_traitsILi32ELi128ELi128ELi8ELi4ELi4ELi4ELb1ELb0EN7cutlass10bfloat16_tE19Flash_kernel_traitsILi32ELi128ELi128ELi8ES3_EELb0ELb1ELb0ELb1ELb0ELb0ELb0EEEvNS_16Flash_bwd_paramsE --------------------------
	.section	.text._ZN5flash44flash_bwd_dq_dk_dv_loop_seqk_parallel_kernelI23Flash_bwd_kernel_traitsILi32ELi128ELi128ELi8ELi4ELi4ELi4ELb1ELb0EN7cutlass10bfloat16_tE19Flash_kernel_traitsILi32ELi128ELi128ELi8ES3_EELb0ELb1ELb0ELb1ELb0ELb0ELb0EEEvNS_16Flash_bwd_paramsE,"ax",@progbits
	.align	128
        .global         _ZN5flash44flash_bwd_dq_dk_dv_loop_seqk_parallel_kernelI23Flash_bwd_kernel_traitsILi32ELi128ELi128ELi8ELi4ELi4ELi4ELb1ELb0EN7cutlass10bfloat16_tE19Flash_kernel_traitsILi32ELi128ELi128ELi8ES3_EELb0ELb1ELb0ELb1ELb0ELb0ELb0EEEvNS_16Flash_bwd_paramsE
        .type           _ZN5flash44flash_bwd_dq_dk_dv_loop_seqk_parallel_kernelI23Flash_bwd_kernel_traitsILi32ELi128ELi128ELi8ELi4ELi4ELi4ELb1ELb0EN7cutlass10bfloat16_tE19Flash_kernel_traitsILi32ELi128ELi128ELi8ES3_EELb0ELb1ELb0ELb1ELb0ELb0ELb0EEEvNS_16Flash_bwd_paramsE,@function
        .size           _ZN5flash44flash_bwd_dq_dk_dv_loop_seqk_parallel_kernelI23Flash_bwd_kernel_traitsILi32ELi128ELi128ELi8ELi4ELi4ELi4ELb1ELb0EN7cutlass10bfloat16_tE19Flash_kernel_traitsILi32ELi128ELi128ELi8ES3_EELb0ELb1ELb0ELb1ELb0ELb0ELb0EEEvNS_16Flash_bwd_paramsE,(.L_x_691 - _ZN5flash44flash_bwd_dq_dk_dv_loop_seqk_parallel_kernelI23Flash_bwd_kernel_traitsILi32ELi128ELi128ELi8ELi4ELi4ELi4ELb1ELb0EN7cutlass10bfloat16_tE19Flash_kernel_traitsILi32ELi128ELi128ELi8ES3_EELb0ELb1ELb0ELb1ELb0ELb0ELb0EEEvNS_16Flash_bwd_paramsE)
        .other          _ZN5flash44flash_bwd_dq_dk_dv_loop_seqk_parallel_kernelI23Flash_bwd_kernel_traitsILi32ELi128ELi128ELi8ELi4ELi4ELi4ELb1ELb0EN7cutlass10bfloat16_tE19Flash_kernel_traitsILi32ELi128ELi128ELi8ES3_EELb0ELb1ELb0ELb1ELb0ELb0ELb0EEEvNS_16Flash_bwd_paramsE,@"STO_CUDA_ENTRY STV_DEFAULT"
_ZN5flash44flash_bwd_dq_dk_dv_loop_seqk_parallel_kernelI23Flash_bwd_kernel_traitsILi32ELi128ELi128ELi8ELi4ELi4ELi4ELb1ELb0EN7cutlass10bfloat16_tE19Flash_kernel_traitsILi32ELi128ELi128ELi8ES3_EELb0ELb1ELb0ELb1ELb0ELb0ELb0EEEvNS_16Flash_bwd_paramsE:
.text._ZN5flash44flash_bwd_dq_dk_dv_loop_seqk_parallel_kernelI23Flash_bwd_kernel_traitsILi32ELi128ELi128ELi8ELi4ELi4ELi4ELb1ELb0EN7cutlass10bfloat16_tE19Flash_kernel_traitsILi32ELi128ELi128ELi8ES3_EELb0ELb1ELb0ELb1ELb0ELb0ELb0EEEvNS_16Flash_bwd_paramsE:
[----:B------:R-:W1:Y:S08]  /*0000*/  LDC R1, c[0x0][0x28] ;  /* 0x00000a00ff017b82 */ /* 0x000e700000000800 */
[----:B------:R-:W2:Y:S01]  /*0010*/  S2UR UR37, SR_CTAID.X ;  /* 0x00000000002579c3 */ /* 0x000ea20000002500 */
[----:B------:R-:W-:Y:S01]  /*0020*/  ULDC UR4, c[0x0][0x2c8] ;  /* 0x0000b20000047ab9 */ /* 0x000fe20000000800 */
[----:B-1----:R-:W-:Y:S01]  /*0030*/  VIADD R1, R1, 0xffffff80 ;  /* 0xffffff8001017836 */ /* 0x002fe20000000000 */
[----:B------:R-:W-:-:S04]  /*0040*/  UIADD3 UR5, UR4, 0x7f, URZ ;  /* 0x0000007f04057890 */ /* 0x000fc8000fffe03f */
[----:B------:R-:W-:-:S04]  /*0050*/  USHF.R.S32.HI UR4, URZ, 0x1f, UR5 ;  /* 0x0000001f3f047899 */ /* 0x000fc80008011405 */
[----:B------:R-:W-:-:S04]  /*0060*/  ULEA.HI UR4, UR4, UR5, URZ, 0x7 ;  /* 0x0000000504047291 */ /* 0x000fc8000f8f383f */
[----:B------:R-:W-:-:S06]  /*0070*/  USHF.R.S32.HI UR6, URZ, 0x7, UR4 ;  /* 0x000000073f067899 */ /* 0x000fcc0008011404 */
[----:B------:R-:W-:Y:S01]  /*0080*/  MOV R0, UR6 ;  /* 0x0000000600007c02 */ /* 0x000fe20008000f00 */
[----:B--2---:R-:W-:-:S04]  /*0090*/  UISETP.GE.AND UP0, UPT, UR37, UR6, UPT ;  /* 0x000000062500728c */ /* 0x004fc8000bf06270 */
[----:B------:R1:W-:Y:S02]  /*00a0*/  STL [R1+0x50], R0 ;  /* 0x0000500001007387 */ /* 0x0003e40000100800 */
[----:B------:R-:W-:-:S13]  /*00b0*/  PLOP3.LUT P0, PT, PT, PT, UP0, 0x80, 0x0 ;  /* 0x000000000000781c */ /* 0x000fda0003f0f008 */
[----:B------:R-:W-:Y:S05]  /*00c0*/  @P0 EXIT ;  /* 0x000000000000094d */ /* 0x000fea0003800000 */
[----:B------:R-:W2:Y:S01]  /*00d0*/  S2R R19, SR_TID.X ;  /* 0x0000000000137919 */ /* 0x000ea20000002100 */
[----:B------:R-:W3:Y:S01]  /*00e0*/  S2UR UR47, SR_CTAID.Y ;  /* 0x00000000002f79c3 */ /* 0x000ee20000002600 */
[----:B------:R-:W-:Y:S01]  /*00f0*/  UMOV UR5, 0x400 ;  /* 0x0000040000057882 */ /* 0x000fe20000000000 */
[----:B------:R-:W-:Y:S01]  /*0100*/  IMAD.MOV.U32 R202, RZ, RZ, -0x10 ;  /* 0xfffffff0ffca7424 */ /* 0x000fe200078e00ff */
[----:B------:R-:W-:Y:S01]  /*0110*/  ULDC.64 UR8, c[0x0][0x208] ;  /* 0x0000820000087ab9 */ /* 0x000fe20000000a00 */
[----:B------:R-:W-:Y:S01]  /*0120*/  IMAD.MOV.U32 R155, RZ, RZ, 0x20 ;  /* 0x00000020ff9b7424 */ /* 0x000fe200078e00ff */
[----:B------:R-:W-:Y:S01]  /*0130*/  UMOV UR61, 0xffffe000 ;  /* 0xffffe000003d7882 */ /* 0x000fe20000000000 */
[----:B------:R-:W-:Y:S02]  /*0140*/  IMAD.MOV.U32 R152, RZ, RZ, 0x40 ;  /* 0x00000040ff987424 */ /* 0x000fe400078e00ff */
[----:B------:R-:W-:Y:S08]  /*0150*/  S2UR UR58, SR_CTAID.Z ;  /* 0x00000000003a79c3 */ /* 0x000ff00000002700 */
[----:B------:R-:W4:Y:S01]  /*0160*/  S2UR UR4, SR_CgaCtaId ;  /* 0x00000000000479c3 */ /* 0x000f220000008800 */
[----:B---3--:R-:W-:Y:S01]  /*0170*/  USHF.L.U32 UR6, UR47, 0x7, URZ ;  /* 0x000000072f067899 */ /* 0x008fe2000800063f */
[----:B--2---:R-:W-:-:S04]  /*0180*/  SHF.R.S32.HI R7, RZ, 0x1f, R19 ;  /* 0x0000001fff077819 */ /* 0x004fc80000011413 */
[CC--:B------:R-:W-:Y:S02]  /*0190*/  LEA.HI R6, R7.reuse, R19.reuse, RZ, 0x4 ;  /* 0x0000001307067211 */ /* 0x0c0fe400078f20ff */
[CC--:B------:R-:W-:Y:S02]  /*01a0*/  LEA.HI R149, R7.reuse, R19.reuse, RZ, 0x3 ;  /* 0x0000001307957211 */ /* 0x0c0fe400078f18ff */
[----:B------:R-:W-:Y:S01]  /*01b0*/  SHF.R.S32.HI R2, RZ, 0x4, R6 ;  /* 0x00000004ff027819 */ /* 0x000fe20000011406 */
[----:B----4-:R-:W-:Y:S01]  /*01c0*/  ULEA UR4, UR4, UR5, 0x18 ;  /* 0x0000000504047291 */ /* 0x010fe2000f8ec03f */
[----:B------:R-:W-:Y:S01]  /*01d0*/  LEA.HI R8, R7, R19, RZ, 0x2 ;  /* 0x0000001307087211 */ /* 0x000fe200078f10ff */
[----:B------:R-:W-:Y:S01]  /*01e0*/  USHF.R.S32.HI UR5, URZ, 0x1f, UR58 ;  /* 0x0000001f3f057899 */ /* 0x000fe2000801143a */
[----:B-1----:R-:W-:Y:S02]  /*01f0*/  LEA.HI R0, R6, R2, RZ, 0x1 ;  /* 0x0000000206007211 */ /* 0x002fe400078f08ff */
[----:B------:R-:W-:-:S02]  /*0200*/  LOP3.LUT R4, R149, 0xfffffff8, RZ, 0xc0, !PT ;  /* 0xfffffff895047812 */ /* 0x000fc400078ec0ff */
[----:B------:R-:W-:Y:S02]  /*0210*/  LOP3.LUT R0, R0, 0xfffffffe, RZ, 0xc0, !PT ;  /* 0xfffffffe00007812 */ /* 0x000fe400078ec0ff */
[----:B------:R-:W-:Y:S01]  /*0220*/  SHF.R.S32.HI R3, RZ, 0x3, R149 ;  /* 0x00000003ff037819 */ /* 0x000fe20000011495 */
[----:B------:R-:W-:Y:S01]  /*0230*/  IMAD.IADD R9, R19, 0x1, -R4 ;  /* 0x0000000113097824 */ /* 0x000fe200078e0a04 */
[----:B------:R-:W-:Y:S01]  /*0240*/  LOP3.LUT R5, R8, 0xfffffffc, RZ, 0xc0, !PT ;  /* 0xfffffffc08057812 */ /* 0x000fe200078ec0ff */
[----:B------:R-:W-:Y:S01]  /*0250*/  IMAD.IADD R15, R2, 0x1, -R0 ;  /* 0x00000001020f7824 */ /* 0x000fe200078e0a00 */
[----:B------:R-:W-:Y:S01]  /*0260*/  LEA.HI R17, R7, R19, RZ, 0x5 ;  /* 0x0000001307117211 */ /* 0x000fe200078f28ff */
[----:B------:R-:W-:Y:S01]  /*0270*/  IMAD.SHL.U32 R0, R3, 0x40, RZ ;  /* 0x0000004003007824 */ /* 0x000fe200078e00ff */
[----:B------:R-:W-:Y:S01]  /*0280*/  LEA.HI R14, R9, R9, RZ, 0x1 ;  /* 0x00000009090e7211 */ /* 0x000fe200078f08ff */
[----:B------:R-:W-:Y:S01]  /*0290*/  IMAD.IADD R13, R19, 0x1, -R5 ;  /* 0x00000001130d7824 */ /* 0x000fe200078e0a05 */
[----:B------:R-:W-:-:S02]  /*02a0*/  LEA.HI R3, R7, R19, RZ, 0x7 ;  /* 0x0000001307037211 */ /* 0x000fc400078f38ff */
[----:B------:R-:W-:Y:S01]  /*02b0*/  LOP3.LUT R0, R0, 0xc0, RZ, 0xc0, !PT ;  /* 0x000000c000007812 */ /* 0x000fe200078ec0ff */
[----:B------:R-:W-:Y:S01]  /*02c0*/  IMAD.SHL.U32 R16, R13, 0x8, RZ ;  /* 0x000000080d107824 */ /* 0x000fe200078e00ff */
[----:B------:R-:W-:Y:S02]  /*02d0*/  LOP3.LUT R2, R14, 0x3fffffe, RZ, 0xc0, !PT ;  /* 0x03fffffe0e027812 */ /* 0x000fe400078ec0ff */
[----:B------:R-:W-:Y:S02]  /*02e0*/  SHF.R.S32.HI R11, RZ, 0x7, R3 ;  /* 0x00000007ff0b7819 */ /* 0x000fe40000011403 */
[----:B------:R-:W-:Y:S01]  /*02f0*/  SHF.R.U32.HI R4, RZ, 0x3, R0 ;  /* 0x00000003ff047819 */ /* 0x000fe20000011600 */
[----:B------:R-:W-:Y:S01]  /*0300*/  IMAD.IADD R2, R9, 0x1, -R2 ;  /* 0x0000000109027824 */ /* 0x000fe200078e0a02 */
[----:B------:R-:W-:Y:S01]  /*0310*/  LOP3.LUT R3, R0, 0x18, R16, 0xf8, !PT ;  /* 0x0000001800037812 */ /* 0x000fe200078ef810 */
[----:B------:R-:W-:Y:S01]  /*0320*/  IMAD R0, R11, 0x8, R15 ;  /* 0x000000080b007824 */ /* 0x000fe200078e020f */
[----:B------:R1:W-:Y:S01]  /*0330*/  STL [R1+0x10], R16 ;  /* 0x0000101001007387 */ /* 0x0003e20000100800 */
[----:B------:R-:W-:-:S02]  /*0340*/  SHF.R.S32.HI R21, RZ, 0x5, R17 ;  /* 0x00000005ff157819 */ /* 0x000fc40000011411 */
[----:B------:R-:W-:Y:S01]  /*0350*/  LOP3.LUT R12, R3, R4, RZ, 0x3c, !PT ;  /* 0x00000004030c7212 */ /* 0x000fe200078e3cff */
[----:B------:R-:W-:Y:S01]  /*0360*/  IMAD R20, R0, 0x8, R2 ;  /* 0x0000000800147824 */ /* 0x000fe200078e0202 */
[----:B------:R-:W-:Y:S02]  /*0370*/  LOP3.LUT R3, R6, 0xfffffff0, RZ, 0xc0, !PT ;  /* 0xfffffff006037812 */ /* 0x000fe400078ec0ff */
[----:B------:R-:W-:-:S03]  /*0380*/  SHF.R.S32.HI R0, RZ, 0x1f, R8 ;  /* 0x0000001fff007819 */ /* 0x000fc60000011408 */
[----:B------:R-:W-:-:S05]  /*0390*/  IMAD.IADD R2, R19, 0x1, -R3 ;  /* 0x0000000113027824 */ /* 0x000fca00078e0a03 */
[----:B------:R-:W-:-:S04]  /*03a0*/  SHF.R.S32.HI R10, RZ, 0x1f, R2 ;  /* 0x0000001fff0a7819 */ /* 0x000fc80000011402 */
[----:B------:R-:W-:Y:S02]  /*03b0*/  LEA.HI R10, R10, R2, RZ, 0x3 ;  /* 0x000000020a0a7211 */ /* 0x000fe400078f18ff */
[----:B-1----:R-:W-:-:S04]  /*03c0*/  SHF.R.S32.HI R16, RZ, 0x2, R8 ;  /* 0x00000002ff107819 */ /* 0x002fc80000011408 */
[-C--:B------:R-:W-:Y:S02]  /*03d0*/  LEA.HI R4, R8, R16.reuse, RZ, 0x1 ;  /* 0x0000001008047211 */ /* 0x080fe400078f08ff */
[----:B------:R-:W-:Y:S02]  /*03e0*/  LEA.HI R3, R0, R16, RZ, 0x3 ;  /* 0x0000001000037211 */ /* 0x000fe400078f18ff */
[----:B------:R-:W-:Y:S02]  /*03f0*/  LOP3.LUT R4, R4, 0x7fffffe, RZ, 0xc0, !PT ;  /* 0x07fffffe04047812 */ /* 0x000fe400078ec0ff */
[----:B------:R-:W-:Y:S02]  /*0400*/  LEA.HI R0, R2, R2, RZ, 0x1 ;  /* 0x0000000202007211 */ /* 0x000fe400078f08ff */
[----:B------:R-:W-:Y:S01]  /*0410*/  LOP3.LUT R3, R3, 0xfffffff8, RZ, 0xc0, !PT ;  /* 0xfffffff803037812 */ /* 0x000fe200078ec0ff */
[----:B------:R-:W-:Y:S01]  /*0420*/  IMAD.IADD R6, R16, 0x1, -R4 ;  /* 0x0000000110067824 */ /* 0x000fe200078e0a04 */
[----:B------:R-:W-:-:S02]  /*0430*/  SHF.R.S32.HI R8, RZ, 0x1, R0 ;  /* 0x00000001ff087819 */ /* 0x000fc40000011400 */
[----:B------:R-:W-:Y:S02]  /*0440*/  SHF.R.S32.HI R7, RZ, 0x1f, R0 ;  /* 0x0000001fff077819 */ /* 0x000fe40000011400 */
[----:B------:R-:W-:Y:S01]  /*0450*/  LOP3.LUT R5, R0, 0x7fffffe, RZ, 0xc0, !PT ;  /* 0x07fffffe00057812 */ /* 0x000fe200078ec0ff */
[----:B------:R-:W-:Y:S01]  /*0460*/  IMAD.IADD R0, R16, 0x1, -R3 ;  /* 0x0000000110007824 */ /* 0x000fe200078e0a03 */
[----:B------:R-:W-:Y:S01]  /*0470*/  LOP3.LUT R4, R10, 0xfffffff8, RZ, 0xc0, !PT ;  /* 0xfffffff80a047812 */ /* 0x000fe200078ec0ff */
[----:B------:R-:W-:Y:S02]  /*0480*/  IMAD R3, R21, 0x8, R6 ;  /* 0x0000000815037824 */ /* 0x000fe400078e0206 */
[----:B------:R-:W-:Y:S01]  /*0490*/  IMAD.IADD R18, R2, 0x1, -R5 ;  /* 0x0000000102127824 */ /* 0x000fe200078e0a05 */
[----:B------:R-:W-:Y:S01]  /*04a0*/  SHF.R.S32.HI R5, RZ, 0x1f, R17 ;  /* 0x0000001fff057819 */ /* 0x000fe20000011411 */
[----:B------:R-:W-:Y:S01]  /*04b0*/  IMAD.U32 R3, R3, 0x20, R12 ;  /* 0x0000002003037824 */ /* 0x000fe200078e000c */
[----:B------:R-:W-:Y:S01]  /*04c0*/  LOP3.LUT P5, RZ, R0, 0x2, RZ, 0xc0, !PT ;  /* 0x0000000200ff7812 */ /* 0x000fe200078ac0ff */
[----:B------:R-:W-:Y:S01]  /*04d0*/  IMAD.IADD R16, R2, 0x1, -R4 ;  /* 0x0000000102107824 */ /* 0x000fe200078e0a04 */
[----:B------:R-:W-:Y:S01]  /*04e0*/  LEA.HI R4, R7, R8, RZ, 0x2 ;  /* 0x0000000807047211 */ /* 0x000fe200078f10ff */
[----:B------:R-:W-:Y:S01]  /*04f0*/  IMAD.SHL.U32 R7, R13, 0x2, RZ ;  /* 0x000000020d077824 */ /* 0x000fe200078e00ff */
[C---:B------:R-:W-:Y:S01]  /*0500*/  LOP3.LUT R2, R0.reuse, 0x1, RZ, 0xc0, !PT ;  /* 0x0000000100027812 */ /* 0x040fe200078ec0ff */
[----:B------:R1:W-:Y:S01]  /*0510*/  STL [R1+0x38], R3 ;  /* 0x0000380301007387 */ /* 0x0003e20000100800 */
[----:B------:R-:W-:Y:S01]  /*0520*/  LOP3.LUT P4, RZ, R0, 0x4, RZ, 0xc0, !PT ;  /* 0x0000000400ff7812 */ /* 0x000fe2000788c0ff */
[----:B------:R-:W-:Y:S01]  /*0530*/  IMAD R208, R11, 0x2000, R7 ;  /* 0x000020000bd07824 */ /* 0x000fe200078e0207 */
[----:B------:R-:W-:-:S02]  /*0540*/  ISETP.NE.U32.AND P6, PT, R2, 0x1, PT ;  /* 0x000000010200780c */ /* 0x000fc40003fc5070 */
[----:B------:R-:W-:Y:S02]  /*0550*/  LEA.HI R2, R5, R21, RZ, 0x2 ;  /* 0x0000001505027211 */ /* 0x000fe400078f10ff */
[----:B------:R-:W-:Y:S02]  /*0560*/  SEL R202, R202, 0x10, !P6 ;  /* 0x00000010caca7807 */ /* 0x000fe40007000000 */
[----:B------:R-:W-:Y:S02]  /*0570*/  SEL R204, R155, 0xffffffe0, !P5 ;  /* 0xffffffe09bcc7807 */ /* 0x000fe40006800000 */
[----:B-1----:R-:W-:Y:S02]  /*0580*/  LOP3.LUT R3, R4, 0xfffffffc, RZ, 0xc0, !PT ;  /* 0xfffffffc04037812 */ /* 0x002fe400078ec0ff */
[----:B------:R-:W-:-:S03]  /*0590*/  LOP3.LUT R4, R17, 0xffffffe0, RZ, 0xc0, !PT ;  /* 0xffffffe011047812 */ /* 0x000fc600078ec0ff */
[----:B------:R-:W-:Y:S01]  /*05a0*/  IMAD.IADD R12, R8, 0x1, -R3 ;  /* 0x00000001080c7824 */ /* 0x000fe200078e0a03 */
[----:B------:R-:W-:Y:S01]  /*05b0*/  LOP3.LUT R3, R2, 0xfffffffc, RZ, 0xc0, !PT ;  /* 0xfffffffc02037812 */ /* 0x000fe200078ec0ff */
[----:B------:R-:W-:Y:S01]  /*05c0*/  IMAD.IADD R6, R19, 0x1, -R4 ;  /* 0x0000000113067824 */ /* 0x000fe200078e0a04 */
[----:B------:R-:W-:Y:S01]  /*05d0*/  SHF.R.S32.HI R2, RZ, 0x1, R14 ;  /* 0x00000001ff027819 */ /* 0x000fe2000001140e */
[----:B------:R-:W-:Y:S01]  /*05e0*/  IMAD.SHL.U32 R4, R9, 0x40, RZ ;  /* 0x0000004009047824 */ /* 0x000fe200078e00ff */
[----:B------:R-:W-:Y:S01]  /*05f0*/  LEA.HI R9, R0, R0, RZ, 0x1 ;  /* 0x0000000000097211 */ /* 0x000fe200078f08ff */
[----:B------:R-:W-:Y:S01]  /*0600*/  IMAD.IADD R161, R21, 0x1, -R3 ;  /* 0x0000000115a17824 */ /* 0x000fe200078e0a03 */
[----:B------:R-:W-:Y:S01]  /*0610*/  SHF.R.S32.HI R5, RZ, 0x1f, R6 ;  /* 0x0000001fff057819 */ /* 0x000fe20000011406 */
[----:B------:R1:W-:Y:S01]  /*0620*/  STL [R1+0x4c], R6 ;  /* 0x00004c0601007387 */ /* 0x0003e20000100800 */
[----:B------:R-:W-:Y:S01]  /*0630*/  LOP3.LUT R8, R4, 0x1c0, RZ, 0xc0, !PT ;  /* 0x000001c004087812 */ /* 0x000fe200078ec0ff */
[----:B------:R-:W-:Y:S01]  /*0640*/  IMAD.SHL.U32 R19, R19, 0x2, RZ ;  /* 0x0000000213137824 */ /* 0x000fe200078e00ff */
[----:B------:R-:W-:-:S02]  /*0650*/  LOP3.LUT R3, R9, 0x3fffffe, RZ, 0xc0, !PT ;  /* 0x03fffffe09037812 */ /* 0x000fc400078ec0ff */
[----:B------:R-:W-:Y:S01]  /*0660*/  LEA.HI R4, R5, R6, RZ, 0x2 ;  /* 0x0000000605047211 */ /* 0x000fe200078f10ff */
[C---:B------:R-:W-:Y:S01]  /*0670*/  IMAD.SHL.U32 R5, R2.reuse, 0x40, RZ ;  /* 0x0000004002057824 */ /* 0x040fe200078e00ff */
[----:B------:R-:W-:Y:S01]  /*0680*/  LOP3.LUT P0, RZ, R2, 0x2, RZ, 0xc0, !PT ;  /* 0x0000000202ff7812 */ /* 0x000fe2000780c0ff */
[----:B------:R-:W-:-:S03]  /*0690*/  IMAD.SHL.U32 R2, R161, 0x10, RZ ;  /* 0x00000010a1027824 */ /* 0x000fc600078e00ff */
[----:B------:R-:W-:Y:S02]  /*06a0*/  R2P PR, R16, 0x6 ;  /* 0x0000000610007804 */ /* 0x000fe40000000000 */
[----:B------:R-:W-:Y:S02]  /*06b0*/  LEA.HI.SX32 R14, R4, R2, 0x1e ;  /* 0x00000002040e7211 */ /* 0x000fe400078ff2ff */
[----:B------:R-:W-:Y:S02]  /*06c0*/  LOP3.LUT R4, R8, 0x30, R2, 0xf8, !PT ;  /* 0x0000003008047812 */ /* 0x000fe400078ef802 */
[----:B------:R-:W-:Y:S01]  /*06d0*/  LOP3.LUT R2, R5, 0xc0, RZ, 0xc0, !PT ;  /* 0x000000c005027812 */ /* 0x000fe200078ec0ff */
[----:B------:R-:W-:Y:S01]  /*06e0*/  STL [R1+0x40], R14 ;  /* 0x0000400e01007387 */ /* 0x000fe20000100800 */
[--C-:B------:R-:W-:Y:S02]  /*06f0*/  LOP3.LUT R4, R4, 0x8, R149.reuse, 0xf8, !PT ;  /* 0x0000000804047812 */ /* 0x100fe400078ef895 */
[----:B------:R-:W-:-:S02]  /*0700*/  LOP3.LUT R149, R2, 0x8, R149, 0xf8, !PT ;  /* 0x0000000802957812 */ /* 0x000fc400078ef895 */
[----:B------:R-:W-:Y:S02]  /*0710*/  SHF.R.U32.HI R2, RZ, 0x3, R2 ;  /* 0x00000003ff027819 */ /* 0x000fe40000011602 */
[----:B-1----:R-:W-:Y:S01]  /*0720*/  SHF.R.S32.HI R6, RZ, 0x3, R10 ;  /* 0x00000003ff067819 */ /* 0x002fe2000001140a */
[C---:B------:R-:W-:Y:S01]  /*0730*/  IMAD.IADD R10, R0.reuse, 0x1, -R3 ;  /* 0x00000001000a7824 */ /* 0x040fe200078e0a03 */
[----:B------:R-:W-:Y:S01]  /*0740*/  LOP3.LUT R149, R149, R2, RZ, 0x3c, !PT ;  /* 0x0000000295957212 */ /* 0x000fe200078e3cff */
[----:B------:R-:W-:Y:S01]  /*0750*/  IMAD.SHL.U32 R3, R0, 0x40, RZ ;  /* 0x0000004000037824 */ /* 0x000fe200078e00ff */
[----:B------:R-:W-:Y:S01]  /*0760*/  SHF.R.U32.HI R2, RZ, 0x3, R8 ;  /* 0x00000003ff027819 */ /* 0x000fe20000011608 */
[----:B------:R-:W-:Y:S01]  /*0770*/  IMAD.SHL.U32 R0, R161, 0x400, RZ ;  /* 0x00000400a1007824 */ /* 0x000fe200078e00ff */
[----:B------:R-:W-:Y:S01]  /*0780*/  SEL R152, R152, 0xffffffc0, !P2 ;  /* 0xffffffc098987807 */ /* 0x000fe20005000000 */
[C---:B------:R-:W-:Y:S01]  /*0790*/  IMAD R18, R6.reuse, 0x8, R18 ;  /* 0x0000000806127824 */ /* 0x040fe200078e0212 */
[----:B------:R-:W-:Y:S01]  /*07a0*/  LOP3.LUT R3, R3, 0x1c0, RZ, 0xc0, !PT ;  /* 0x000001c003037812 */ /* 0x000fe200078ec0ff */
[--C-:B------:R-:W-:Y:S01]  /*07b0*/  IMAD R13, R6, 0x200, R0.reuse ;  /* 0x00000200060d7824 */ /* 0x100fe200078e0200 */
[----:B------:R-:W-:Y:S01]  /*07c0*/  LOP3.LUT R5, R4, R2, RZ, 0x3c, !PT ;  /* 0x0000000204057212 */ /* 0x000fe200078e3cff */
[----:B------:R-:W-:Y:S01]  /*07d0*/  IMAD.SHL.U32 R4, R16, 0x40, RZ ;  /* 0x0000004010047824 */ /* 0x000fe200078e00ff */
[----:B------:R-:W-:Y:S01]  /*07e0*/  LEA.HI R3, R3, R3, RZ, 0x1d ;  /* 0x0000000303037211 */ /* 0x000fe200078fe8ff */
[----:B------:R-:W-:Y:S01]  /*07f0*/  IMAD.SHL.U32 R6, R15, 0x8, RZ ;  /* 0x000000080f067824 */ /* 0x000fe200078e00ff */
[----:B------:R-:W-:Y:S01]  /*0800*/  SEL R150, R155, 0xffffffe0, !P0 ;  /* 0xffffffe09b967807 */ /* 0x000fe20004000000 */
[----:B------:R-:W-:Y:S01]  /*0810*/  IMAD.U32 R149, R20, 0x20, R149 ;  /* 0x0000002014957824 */ /* 0x000fe200078e0095 */
[----:B------:R-:W-:Y:S01]  /*0820*/  IADD3 R208, R3, R208, R0 ;  /* 0x000000d003d07210 */ /* 0x000fe20007ffe000 */
[----:B------:R-:W-:Y:S01]  /*0830*/  VIADD R0, R14, 0xffffff80 ;  /* 0xffffff800e007836 */ /* 0x000fe20000000000 */
[----:B------:R-:W-:Y:S01]  /*0840*/  LOP3.LUT R4, R4, 0x1c0, RZ, 0xc0, !PT ;  /* 0x000001c004047812 */ /* 0x000fe200078ec0ff */
[----:B------:R-:W-:Y:S01]  /*0850*/  IMAD R3, R161, 0x200, R7 ;  /* 0x00000200a1037824 */ /* 0x000fe200078e0207 */
[----:B------:R-:W-:-:S02]  /*0860*/  LOP3.LUT R6, R6, 0x8, RZ, 0xc0, !PT ;  /* 0x0000000806067812 */ /* 0x000fc400078ec0ff */
[----:B------:R-:W-:Y:S01]  /*0870*/  SHF.R.S32.HI R2, RZ, 0x1f, R0 ;  /* 0x0000001fff027819 */ /* 0x000fe20000011400 */
[----:B------:R-:W-:Y:S01]  /*0880*/  IMAD R10, R10, 0x20, R3 ;  /* 0x000000200a0a7824 */ /* 0x000fe200078e0203 */
[----:B------:R-:W-:Y:S02]  /*0890*/  LOP3.LUT R3, R19, 0x6, RZ, 0xc0, !PT ;  /* 0x0000000613037812 */ /* 0x000fe400078ec0ff */
[----:B------:R-:W-:Y:S02]  /*08a0*/  SHF.L.U64.HI R0, R0, 0x2, R2 ;  /* 0x0000000200007819 */ /* 0x000fe40000010202 */
[----:B------:R-:W-:Y:S01]  /*08b0*/  SHF.R.U32.HI R151, RZ, 0x3, R4 ;  /* 0x00000003ff977819 */ /* 0x000fe20000011604 */
[----:B------:R-:W-:Y:S01]  /*08c0*/  IMAD R2, R11, 0x40, R3 ;  /* 0x000000400b027824 */ /* 0x000fe200078e0203 */
[----:B------:R-:W-:Y:S01]  /*08d0*/  LEA R208, R208, UR4, 0x1 ;  /* 0x00000004d0d07c11 */ /* 0x000fe2000f8e08ff */
[----:B------:R1:W-:Y:S01]  /*08e0*/  STL [R1+0x3c], R0 ;  /* 0x00003c0001007387 */ /* 0x0003e20000100800 */
[----:B------:R-:W-:Y:S01]  /*08f0*/  IMAD R3, R15, 0x200, R5 ;  /* 0x000002000f037824 */ /* 0x000fe200078e0205 */
[----:B------:R-:W-:Y:S01]  /*0900*/  LOP3.LUT R151, R151, R4, R6, 0x1e, !PT ;  /* 0x0000000497977212 */ /* 0x000fe200078e1e06 */
[----:B------:R-:W-:Y:S01]  /*0910*/  IMAD.U32 R4, RZ, RZ, UR5 ;  /* 0x00000005ff047e24 */ /* 0x000fe2000f8e00ff */
[----:B------:R2:W-:Y:S01]  /*0920*/  STL [R1+0x54], R2 ;  /* 0x0000540201007387 */ /* 0x0005e20000100800 */
[----:B------:R-:W-:Y:S01]  /*0930*/  USHF.R.S32.HI UR5, URZ, 0x1f, UR47 ;  /* 0x0000001f3f057899 */ /* 0x000fe2000801142f */
[----:B------:R-:W-:Y:S01]  /*0940*/  VIADD R203, R208, 0x40 ;  /* 0x00000040d0cb7836 */ /* 0x000fe20000000000 */
[----:B------:R-:W-:Y:S01]  /*0950*/  LEA R149, R149, UR4, 0x1 ;  /* 0x0000000495957c11 */ /* 0x000fe2000f8e08ff */
[----:B------:R-:W-:Y:S01]  /*0960*/  IMAD.IADD R151, R13, 0x1, R151 ;  /* 0x000000010d977824 */ /* 0x000fe200078e0297 */
[----:B------:R-:W-:Y:S01]  /*0970*/  LOP3.LUT P0, RZ, R12, 0x2, RZ, 0xc0, !PT ;  /* 0x000000020cff7812 */ /* 0x000fe2000780c0ff */
[----:B------:R-:W-:-:S02]  /*0980*/  @P4 VIADD R203, R208, 0xffffffc0 ;  /* 0xffffffc0d0cb4836 */ /* 0x000fc40000000000 */
[----:B------:R-:W-:Y:S01]  /*0990*/  IMAD.IADD R207, R208, 0x1, R202 ;  /* 0x00000001d0cf7824 */ /* 0x000fe200078e02ca */
[----:B------:R-:W-:Y:S01]  /*09a0*/  SEL R155, R155, 0xffffffe0, !P0 ;  /* 0xffffffe09b9b7807 */ /* 0x000fe20004000000 */
[--C-:B------:R-:W-:Y:S02]  /*09b0*/  IMAD.IADD R202, R202, 0x1, R203.reuse ;  /* 0x00000001caca7824 */ /* 0x100fe400078e02cb */
[--C-:B------:R-:W-:Y:S02]  /*09c0*/  IMAD.IADD R209, R208, 0x1, R204.reuse ;  /* 0x00000001d0d17824 */ /* 0x100fe400078e02cc */
[----:B------:R-:W-:Y:S02]  /*09d0*/  IMAD.IADD R206, R207, 0x1, R204 ;  /* 0x00000001cfce7824 */ /* 0x000fe400078e02cc */
[----:B------:R-:W-:Y:S02]  /*09e0*/  IMAD.IADD R205, R204, 0x1, R203 ;  /* 0x00000001cccd7824 */ /* 0x000fe400078e02cb */
[----:B------:R-:W-:-:S02]  /*09f0*/  IMAD.IADD R150, R150, 0x1, R149 ;  /* 0x0000000196967824 */ /* 0x000fc400078e0295 */
[----:B------:R-:W-:Y:S02]  /*0a00*/  IMAD.IADD R204, R204, 0x1, R202 ;  /* 0x00000001cccc7824 */ /* 0x000fe400078e02ca */
[----:B-1----:R-:W-:Y:S02]  /*0a10*/  IMAD.SHL.U32 R0, R11, 0x8, RZ ;  /* 0x000000080b007824 */ /* 0x002fe400078e00ff */
[----:B--2---:R-:W-:-:S03]  /*0a20*/  IMAD.SHL.U32 R2, R12, 0x40, RZ ;  /* 0x000000400c027824 */ /* 0x004fc600078e00ff */
[----:B------:R-:W-:Y:S02]  /*0a30*/  LOP3.LUT R7, R0, 0x8, RZ, 0xc0, !PT ;  /* 0x0000000800077812 */ /* 0x000fe400078ec0ff */
[----:B------:R-:W-:Y:S01]  /*0a40*/  SHF.R.S32.HI R0, RZ, 0x1, R9 ;  /* 0x00000001ff007819 */ /* 0x000fe20000011409 */
[----:B------:R-:W-:Y:S01]  /*0a50*/  IMAD.SHL.U32 R9, R15, 0x10, RZ ;  /* 0x000000100f097824 */ /* 0x000fe200078e00ff */
[----:B------:R-:W-:Y:S02]  /*0a60*/  LOP3.LUT R2, R2, 0xc0, RZ, 0xc0, !PT ;  /* 0x000000c002027812 */ /* 0x000fe400078ec0ff */
[C---:B------:R-:W-:Y:S01]  /*0a70*/  LOP3.LUT P3, RZ, R0.reuse, 0x2, RZ, 0xc0, !PT ;  /* 0x0000000200ff7812 */ /* 0x040fe2000786c0ff */
[----:B------:R-:W-:Y:S01]  /*0a80*/  IMAD.SHL.U32 R0, R0, 0x40, RZ ;  /* 0x0000004000007824 */ /* 0x000fe200078e00ff */
[----:B------:R-:W-:Y:S02]  /*0a90*/  SHF.R.U32.HI R5, RZ, 0x3, R2 ;  /* 0x00000003ff057819 */ /* 0x000fe40000011602 */
[----:B------:R-:W-:-:S02]  /*0aa0*/  LOP3.LUT R9, R7, 0x10, R9, 0xf8, !PT ;  /* 0x0000001007097812 */ /* 0x000fc400078ef809 */
[----:B------:R-:W-:Y:S02]  /*0ab0*/  LOP3.LUT R0, R0, 0xc0, RZ, 0xc0, !PT ;  /* 0x000000c000007812 */ /* 0x000fe400078ec0ff */
[C---:B------:R-:W-:Y:S02]  /*0ac0*/  LOP3.LUT R6, R5.reuse, R2, R6, 0x1e, !PT ;  /* 0x0000000205067212 */ /* 0x040fe400078e1e06 */
[----:B------:R-:W-:Y:S02]  /*0ad0*/  SHF.R.U32.HI R8, RZ, 0x3, R0 ;  /* 0x00000003ff087819 */ /* 0x000fe40000011600 */
[----:B------:R-:W-:Y:S02]  /*0ae0*/  LOP3.LUT R2, R5, R9, R2, 0x1e, !PT ;  /* 0x0000000905027212 */ /* 0x000fe400078e1e02 */
[----:B------:R-:W-:Y:S01]  /*0af0*/  LOP3.LUT R8, R8, R0, R7, 0x1e, !PT ;  /* 0x0000000008087212 */ /* 0x000fe200078e1e07 */
[----:B------:R-:W-:-:S04]  /*0b00*/  IMAD.SHL.U32 R0, R18, 0x20, RZ ;  /* 0x0000002012007824 */ /* 0x000fc800078e00ff */
[----:B------:R-:W-:Y:S02]  /*0b10*/  IMAD R161, R161, 0x200, R0 ;  /* 0x00000200a1a17824 */ /* 0x000fe400078e0200 */
[----:B------:R-:W-:Y:S02]  /*0b20*/  IMAD.IADD R156, R0, 0x1, R2 ;  /* 0x00000001009c7824 */ /* 0x000fe400078e0202 */
[----:B------:R-:W-:Y:S01]  /*0b30*/  IMAD.U32 R0, RZ, RZ, UR6 ;  /* 0x00000006ff007e24 */ /* 0x000fe2000f8e00ff */
[----:B------:R-:W-:Y:S01]  /*0b40*/  USHF.R.S32.HI UR6, URZ, 0x1f, UR58 ;  /* 0x0000001f3f067899 */ /* 0x000fe2000801143a */
[----:B------:R-:W-:Y:S02]  /*0b50*/  IMAD.IADD R8, R8, 0x1, R10 ;  /* 0x0000000108087824 */ /* 0x000fe400078e020a */
[----:B------:R-:W-:Y:S01]  /*0b60*/  IMAD.U32 R2, RZ, RZ, UR5 ;  /* 0x00000005ff027e24 */ /* 0x000fe2000f8e00ff */
[----:B------:R-:W-:Y:S01]  /*0b70*/  UIADD3 UR5, UR4, 0x8000, URZ ;  /* 0x0000800004057890 */ /* 0x000fe2000fffe03f */
[----:B------:R-:W-:Y:S01]  /*0b80*/  IMAD.IADD R161, R161, 0x1, R6 ;  /* 0x00000001a1a17824 */ /* 0x000fe200078e0206 */
[----:B------:R-:W-:Y:S01]  /*0b90*/  LEA R2, R3, UR4, 0x1 ;  /* 0x0000000403027c11 */ /* 0x000fe2000f8e08ff */
[----:B------:R-:W-:Y:S01]  /*0ba0*/  IMAD.U32 R0, RZ, RZ, UR6 ;  /* 0x00000006ff007e24 */ /* 0x000fe2000f8e00ff */
[----:B------:R-:W-:-:S02]  /*0bb0*/  UIADD3 UR6, UR4, 0x6000, URZ ;  /* 0x0000600004067890 */ /* 0x000fc4000fffe03f */
[----:B------:R-:W-:-:S04]  /*0bc0*/  LEA R151, R151, UR5, 0x1 ;  /* 0x0000000597977c11 */ /* 0x000fc8000f8e08ff */
[----:B------:R-:W-:Y:S01]  /*0bd0*/  LEA R4, R8, UR6, 0x1 ;  /* 0x0000000608047c11 */ /* 0x000fe2000f8e08ff */
[C---:B------:R-:W-:Y:S02]  /*0be0*/  VIADD R157, R151.reuse, 0x20 ;  /* 0x00000020979d7836 */ /* 0x040fe40000000000 */
[C---:B------:R-:W-:Y:S02]  /*0bf0*/  @P1 VIADD R157, R151.reuse, 0xffffffe0 ;  /* 0xffffffe0979d1836 */ /* 0x040fe40000000000 */
[C---:B------:R-:W-:Y:S01]  /*0c00*/  VIADD R0, R4.reuse, 0x20 ;  /* 0x0000002004007836 */ /* 0x040fe20000000000 */
[----:B------:R1:W-:Y:S01]  /*0c10*/  STL [R1+0x44], R4 ;  /* 0x0000440401007387 */ /* 0x0003e20000100800 */
[----:B------:R-:W-:Y:S02]  /*0c20*/  @P3 VIADD R0, R4, 0xffffffe0 ;  /* 0xffffffe004003836 */ /* 0x000fe40000000000 */
[----:B------:R-:W-:Y:S02]  /*0c30*/  IMAD.IADD R153, R151, 0x1, R152 ;  /* 0x0000000197997824 */ /* 0x000fe400078e0298 */
[----:B------:R-:W-:Y:S01]  /*0c40*/  IMAD.IADD R152, R152, 0x1, R157 ;  /* 0x0000000198987824 */ /* 0x000fe200078e029d */
[----:B------:R1:W-:Y:S01]  /*0c50*/  STL [R1+0x48], R0 ;  /* 0x0000480001007387 */ /* 0x0003e20000100800 */
[----:B------:R-:W-:-:S02]  /*0c60*/  VIADD R160, R157, 0x2000 ;  /* 0x000020009da07836 */ /* 0x000fc40000000000 */
[C---:B------:R-:W-:Y:S02]  /*0c70*/  VIADD R159, R157.reuse, 0x4000 ;  /* 0x000040009d9f7836 */ /* 0x040fe40000000000 */
[----:B------:R-:W-:-:S07]  /*0c80*/  VIADD R158, R157, 0x6000 ;  /* 0x000060009d9e7836 */ /* 0x000fce0000000000 */
.L_x_130:
        /* <DEDUP_REMOVED lines=16> */
[----:B-123--:R-:W-:Y:S01]  /*0d90*/  IMAD.U32 R4, RZ, RZ, UR6 ;  /* 0x00000006ff047e24 */ /* 0x00efe2000f8e00ff */
[----:B------:R-:W-:Y:S01]  /*0da0*/  UISETP.NE.U32.AND UP0, UPT, UR12, URZ, UPT ;  /* 0x0000003f0c00728c */ /* 0x000fe2000bf05070 */
[----:B------:R-:W-:Y:S01]  /*0db0*/  IMAD.U32 R6, RZ, RZ, UR10 ;  /* 0x0000000aff067e24 */ /* 0x000fe2000f8e00ff */
[----:B------:R-:W-:-:S02]  /*0dc0*/  @UP4 UIADD3.X UR11, UR5, UR11, URZ, UP1, !UPT ;  /* 0x0000000b050b4290 */ /* 0x000fc40008ffe43f */
[----:B------:R-:W-:Y:S01]  /*0dd0*/  UIADD3.X UR14, UR5, UR13, URZ, UP2, !UPT ;  /* 0x0000000d050e7290 */ /* 0x000fe200097fe43f */
[----:B------:R-:W-:Y:S01]  /*0de0*/  IMAD.U32 R5, RZ, RZ, UR7 ;  /* 0x00000007ff057e24 */ /* 0x000fe2000f8e00ff */
[----:B------:R-:W-:Y:S01]  /*0df0*/  UISETP.NE.AND.EX UP2, UPT, UR13, URZ, UPT, UP0 ;  /* 0x0000003f0d00728c */ /* 0x000fe2000bf45300 */
[----:B------:R-:W-:Y:S02]  /*0e00*/  ULDC.U8 UR17, c[0x0][0x3c2] ;  /* 0x0000f08000117ab9 */ /* 0x000fe40000000000 */
[----:B------:R-:W-:Y:S01]  /*0e10*/  ULDC.64 UR12, c[0x0][0x2f8] ;  /* 0x0000be00000c7ab9 */ /* 0x000fe20000000a00 */
[----:B------:R-:W-:Y:S01]  /*0e20*/  UISETP.NE.AND UP1, UPT, UR17, URZ, UPT ;  /* 0x0000003f1100728c */ /* 0x000fe2000bf25270 */
[----:B------:R-:W-:Y:S01]  /*0e30*/  IMAD.U32 R7, RZ, RZ, UR11 ;  /* 0x0000000bff077e24 */ /* 0x000fe2000f8e00ff */
[----:B------:R-:W-:Y:S01]  /*0e40*/  UISETP.EQ.U32.AND UP4, UPT, UR12, URZ, UPT ;  /* 0x0000003f0c00728c */ /* 0x000fe2000bf82070 */
[----:B------:R-:W-:-:S03]  /*0e50*/  PLOP3.LUT P3, PT, PT, PT, UP2, 0x80, 0x0 ;  /* 0x000000000000781c */ /* 0x000fc60003f6f028 */
[----:B------:R-:W-:Y:S01]  /*0e60*/  UISETP.EQ.OR.EX UP4, UPT, UR13, URZ, !UP1, UP4 ;  /* 0x0000003f0d00728c */ /* 0x000fe2000cf82740 */
[----:B------:R-:W2:Y:S01]  /*0e70*/  @P1 LDG.E R8, desc[UR8][R6.64] ;  /* 0x0000000806081981 */ /* 0x000ea2000c1e1900 */
[----:B------:R-:W-:-:S04]  /*0e80*/  UIADD3 UR6, UP0, UR16, UR12, URZ ;  /* 0x0000000c10067290 */ /* 0x000fc8000ff1e03f */
[----:B------:R-:W-:Y:S01]  /*0e90*/  PLOP3.LUT P2, PT, PT, PT, UP4, 0x80, 0x0 ;  /* 0x000000000000781c */ /* 0x000fe20003f4f048 */
[----:B------:R-:W-:Y:S01]  /*0ea0*/  UIADD3.X UR5, UR5, UR13, URZ, UP0, !UPT ;  /* 0x0000000d05057290 */ /* 0x000fe200087fe43f */
[----:B------:R1:W3:Y:S02]  /*0eb0*/  @P0 LDG.E R6, desc[UR8][R4.64] ;  /* 0x0000000804060981 */ /* 0x0002e4000c1e1900 */
[----:B-1----:R-:W-:Y:S02]  /*0ec0*/  IMAD.U32 R4, RZ, RZ, UR15 ;  /* 0x0000000fff047e24 */ /* 0x002fe4000f8e00ff */
[----:B------:R-:W-:-:S05]  /*0ed0*/  IMAD.U32 R5, RZ, RZ, UR14 ;  /* 0x0000000eff057e24 */ /* 0x000fca000f8e00ff */
[----:B----4-:R-:W4:Y:S04]  /*0ee0*/  @P3 LDG.E R7, desc[UR8][R4.64] ;  /* 0x0000000804073981 */ /* 0x010f28000c1e1900 */
[----:B------:R1:W5:Y:S02]  /*0ef0*/  @P3 LDG.E R0, desc[UR8][R4.64+0x4] ;  /* 0x0000040804003981 */ /* 0x000364000c1e1900 */
        /* <DEDUP_REMOVED lines=10> */
[----:B------:R-:W-:Y:S02]  /*0fa0*/  USHF.L.U32 UR34, UR37, 0x7, URZ ;  /* 0x0000000725227899 */ /* 0x000fe4000800063f */
[----:B------:R-:W-:-:S03]  /*0fb0*/  @!UP3 USEL UR6, UR5, URZ, UP0 ;  /* 0x0000003f0506b287 */ /* 0x000fc60008000000 */
[----:B------:R-:W-:Y:S01]  /*0fc0*/  ULDC UR5, c[0x0][0x2c8] ;  /* 0x0000b20000057ab9 */ /* 0x000fe20000000800 */
[----:B--2---:R-:W-:Y:S02]  /*0fd0*/  @P1 R2UR UR35, R8 ;  /* 0x00000000082312ca */ /* 0x004fe400000e0000 */
[----:B---3--:R-:W-:Y:S02]  /*0fe0*/  @P0 R2UR UR10, R6 ;  /* 0x00000000060a02ca */ /* 0x008fe400000e0000 */
[----:B------:R-:W-:-:S04]  /*0ff0*/  ISETP.NE.U32.AND P0, PT, RZ, UR12, PT ;  /* 0x0000000cff007c0c */ /* 0x000fc8000bf05070 */
[----:B------:R-:W-:-:S07]  /*1000*/  ISETP.NE.AND.EX P0, PT, RZ, UR13, PT, P0 ;  /* 0x0000000dff007c0c */ /* 0x000fce000bf05300 */
        /* <DEDUP_REMOVED lines=11> */
.L_x_86:
        /* <DEDUP_REMOVED lines=14> */
[----:B------:R-:W-:Y:S01]  /*11a0*/  ULDC UR60, c[0x0][0x2d4] ;  /* 0x0000b500003c7ab9 */ /* 0x000fe20000000800 */
[----:B------:R-:W-:-:S02]  /*11b0*/  USHF.L.U32 UR14, UR47, 0x7, URZ ;  /* 0x000000072f0e7899 */ /* 0x000fc4000800063f */
[----:B------:R-:W-:Y:S02]  /*11c0*/  UIMAD UR27, UR47, UR7, UR6 ;  /* 0x000000072f1b72a4 */ /* 0x000fe4000f8e0206 */
[----:B------:R-:W-:Y:S01]  /*11d0*/  USHF.R.S32.HI UR39, URZ, 0x1f, UR60 ;  /* 0x0000001f3f277899 */ /* 0x000fe2000801143c */
[----:B------:R-:W-:Y:S01]  /*11e0*/  @!UP1 ULDC.64 UR6, c[0x0][0x418] ;  /* 0x0001060000069ab9 */ /* 0x000fe20000000a00 */
[----:B------:R-:W-:Y:S01]  /*11f0*/  ULDC.64 UR30, c[0x0][0x240] ;  /* 0x00009000001e7ab9 */ /* 0x000fe20000000a00 */
[----:B------:R-:W-:Y:S01]  /*1200*/  ULDC UR24, c[0x0][0x2dc] ;  /* 0x0000b70000187ab9 */ /* 0x000fe20000000800 */
[----:B------:R-:W-:Y:S01]  /*1210*/  ULDC UR45, c[0x0][0x270] ;  /* 0x00009c00002d7ab9 */ /* 0x000fe20000000800 */
[----:B------:R-:W-:Y:S02]  /*1220*/  USEL UR32, UR14, URZ, UP2 ;  /* 0x0000003f0e207287 */ /* 0x000fe40009000000 */
[----:B------:R-:W-:Y:S01]  /*1230*/  @!UP1 UIMAD.WIDE.U32 UR40, UR47, UR6, URZ ;  /* 0x000000062f2892a5 */ /* 0x000fe2000f8e003f */
[----:B-1----:R-:W-:Y:S01]  /*1240*/  IABS R6, R7 ;  /* 0x0000000700067213 */ /* 0x002fe20000000000 */
[----:B------:R-:W-:Y:S01]  /*1250*/  UIMAD.WIDE.U32 UR14, UR11, UR30, URZ ;  /* 0x0000001e0b0e72a5 */ /* 0x000fe2000f8e003f */
[----:B------:R-:W-:Y:S01]  /*1260*/  ISETP.NE.AND P3, PT, R7, RZ, PT ;  /* 0x000000ff0700720c */ /* 0x000fe20003f65270 */
[----:B------:R-:W-:Y:S01]  /*1270*/  UIMAD UR21, UR11, UR31, URZ ;  /* 0x0000001f0b1572a4 */ /* 0x000fe2000f8e023f */
[----:B------:R-:W1:Y:S01]  /*1280*/  I2F.RP R4, R6 ;  /* 0x0000000600047306 */ /* 0x000e620000209400 */
[----:B------:R-:W-:-:S02]  /*1290*/  USEL UR57, UR16, UR14, !UP1 ;  /* 0x0000000e10397287 */ /* 0x000fc4000c800000 */
[----:B------:R-:W-:Y:S02]  /*12a0*/  UIADD3 UR49, UR17, UR27, URZ ;  /* 0x0000001b11317290 */ /* 0x000fe4000fffe03f */
[----:B--2---:R-:W-:Y:S02]  /*12b0*/  UIMAD.WIDE.U32 UR28, UR5, UR12, URZ ;  /* 0x0000000c051c72a5 */ /* 0x004fe4000f8e003f */
[----:B------:R-:W-:Y:S02]  /*12c0*/  @UP1 UIADD3 UR49, UR15, UR21, URZ ;  /* 0x000000150f311290 */ /* 0x000fe4000fffe03f */
[----:B------:R-:W-:Y:S02]  /*12d0*/  UIMAD UR51, UR5, UR13, UR29 ;  /* 0x0000000d053372a4 */ /* 0x000fe4000f8e021d */
[----:B------:R-:W-:Y:S01]  /*12e0*/  @!UP1 UIMAD UR5, UR59, UR6, URZ ;  /* 0x000000063b0592a4 */ /* 0x000fe2000f8e023f */
[----:B------:R-:W-:Y:S01]  /*12f0*/  @UP1 ULDC.64 UR12, c[0x0][0x420] ;  /* 0x00010800000c1ab9 */ /* 0x000fe20000000a00 */
[----:B------:R-:W-:Y:S01]  /*1300*/  ULDC.U8 UR22, c[0x0][0x3d8] ;  /* 0x0000f60000167ab9 */ /* 0x000fe20000000000 */
[----:B-1----:R-:W1:Y:S01]  /*1310*/  MUFU.RCP R4, R4 ;  /* 0x0000000400047308 */ /* 0x002e620000001000 */
[----:B------:R-:W-:-:S02]  /*1320*/  @!UP1 UIMAD UR33, UR47, UR7, UR5 ;  /* 0x000000072f2192a4 */ /* 0x000fc4000f8e0205 */
[----:B------:R-:W-:Y:S02]  /*1330*/  UIADD3 UR5, UR36, 0x7f, URZ ;  /* 0x0000007f24057890 */ /* 0x000fe4000fffe03f */
[----:B------:R-:W-:Y:S02]  /*1340*/  @UP1 UIMAD.WIDE.U32 UR42, UR11, UR12, URZ ;  /* 0x0000000c0b2a12a5 */ /* 0x000fe4000f8e003f */
[----:B------:R-:W-:Y:S02]  /*1350*/  USHF.R.S32.HI UR19, URZ, 0x1f, UR5 ;  /* 0x0000001f3f137899 */ /* 0x000fe40008011405 */
[----:B------:R-:W-:Y:S02]  /*1360*/  @UP1 UIMAD UR52, UR11, UR13, UR43 ;  /* 0x0000000d0b3412a4 */ /* 0x000fe4000f8e022b */
[----:B------:R-:W-:Y:S02]  /*1370*/  ULEA.HI UR19, UR19, UR5, URZ, 0x7 ;  /* 0x0000000513137291 */ /* 0x000fe4000f8f383f */
[----:B------:R-:W-:-:S02]  /*1380*/  UIMAD UR5, UR39, UR47, URZ ;  /* 0x0000002f270572a4 */ /* 0x000fc4000f8e023f */
[----:B------:R-:W-:Y:S01]  /*1390*/  UIMAD.WIDE UR6, UR24, UR45, URZ ;  /* 0x0000002d180672a5 */ /* 0x000fe2000f8e023f */
[----:B-1----:R-:W-:Y:S01]  /*13a0*/  VIADD R4, R4, 0xffffffe ;  /* 0x0ffffffe04047836 */ /* 0x002fe20000000000 */
[----:B------:R-:W-:Y:S02]  /*13b0*/  UIMAD.WIDE.U32 UR12, UR47, UR60, URZ ;  /* 0x0000003c2f0c72a5 */ /* 0x000fe4000f8e003f */
[----:B------:R-:W-:Y:S01]  /*13c0*/  UIMAD UR5, UR59, UR60, UR5 ;  /* 0x0000003c3b0572a4 */ /* 0x000fe2000f8e0205 */
[----:B------:R-:W1:Y:S01]  /*13d0*/  F2I.FTZ.U32.TRUNC.NTZ R5, R4 ;  /* 0x0000000400057305 */ /* 0x000e62000021f000 */
[----:B------:R-:W-:Y:S02]  /*13e0*/  UIMAD.WIDE.U32 UR16, UR6, UR12, URZ ;  /* 0x0000000c061072a5 */ /* 0x000fe4000f8e003f */
[----:B------:R-:W-:Y:S02]  /*13f0*/  UIMAD UR14, UR7, UR12, URZ ;  /* 0x0000000c070e72a4 */ /* 0x000fe4000f8e023f */
[----:B------:R-:W-:-:S02]  /*1400*/  UIADD3 UR5, UR13, UR5, URZ ;  /* 0x000000050d057290 */ /* 0x000fc4000fffe03f */
[----:B------:R-:W-:Y:S02]  /*1410*/  UIMAD.WIDE.U32 UR12, UR6, UR11, URZ ;  /* 0x0000000b060c72a5 */ /* 0x000fe4000f8e003f */
[----:B------:R-:W-:Y:S02]  /*1420*/  ULOP3.LUT UR15, UR19, 0xffffff80, URZ, 0xc0, !UPT ;  /* 0xffffff80130f7892 */ /* 0x000fe4000f8ec03f */
[----:B------:R-:W-:Y:S02]  /*1430*/  UISETP.NE.AND UP3, UPT, UR22, URZ, UPT ;  /* 0x0000003f1600728c */ /* 0x000fe4000bf65270 */
[----:B------:R-:W-:Y:S01]  /*1440*/  USHF.L.U64.HI UR18, UR47, 0x7, UR59 ;  /* 0x000000072f127899 */ /* 0x000fe2000801023b */
[----:B-1----:R-:W-:Y:S01]  /*1450*/  IMAD.MOV R0, RZ, RZ, -R5 ;  /* 0x000000ffff007224 */ /* 0x002fe200078e0a05 */
[----:B------:R-:W-:Y:S01]  /*1460*/  UIMAD UR5, UR6, UR5, UR14 ;  /* 0x00000005060572a4 */ /* 0x000fe2000f8e020e */
[----:B------:R-:W-:Y:S01]  /*1470*/  IMAD.MOV.U32 R4, RZ, RZ, RZ ;  /* 0x000000ffff047224 */ /* 0x000fe200078e00ff */
[----:B------:R-:W-:Y:S01]  /*1480*/  USEL UR56, UR16, UR12, !UP1 ;  /* 0x0000000c10387287 */ /* 0x000fe2000c800000 */
[----:B------:R-:W-:Y:S01]  /*1490*/  IMAD R0, R0, R6, RZ ;  /* 0x0000000600007224 */ /* 0x000fe200078e02ff */
[----:B------:R-:W-:-:S02]  /*14a0*/  UIADD3 UR16, UR15, -0x80, URZ ;  /* 0xffffff800f107890 */ /* 0x000fc4000fffe03f */
[----:B------:R-:W-:Y:S01]  /*14b0*/  UISETP.NE.AND UP0, UPT, UR38, -0x1, UPT ;  /* 0xffffffff2600788c */ /* 0x000fe2000bf05270 */
[----:B------:R-:W-:Y:S01]  /*14c0*/  IMAD.HI.U32 R0, R5, R0, R4 ;  /* 0x0000000005007227 */ /* 0x000fe200078e0004 */
[----:B------:R-:W-:Y:S02]  /*14d0*/  USEL UR18, UR18, URZ, UP2 ;  /* 0x0000003f12127287 */ /* 0x000fe40009000000 */
[----:B------:R-:W-:Y:S02]  /*14e0*/  UIADD3 UR48, UR17, UR5, URZ ;  /* 0x0000000511307290 */ /* 0x000fe4000fffe03f */
[----:B------:R-:W-:Y:S01]  /*14f0*/  UIADD3 UR5, UP2, UR16, UR32, URZ ;  /* 0x0000002010057290 */ /* 0x000fe2000ff5e03f */
[----:B------:R-:W-:Y:S01]  /*1500*/  IMAD.HI.U32 R0, R0, R3, RZ ;  /* 0x0000000300007227 */ /* 0x000fe200078e00ff */
[----:B------:R-:W-:Y:S02]  /*1510*/  USHF.R.S32.HI UR21, URZ, 0x1f, UR16 ;  /* 0x0000001f3f157899 */ /* 0x000fe40008011410 */
[----:B------:R-:W-:-:S02]  /*1520*/  UIMAD UR14, UR7, UR11, URZ ;  /* 0x0000000b070e72a4 */ /* 0x000fc4000f8e023f */
[----:B------:R-:W-:Y:S01]  /*1530*/  IADD3 R4, -R0, RZ, RZ ;  /* 0x000000ff00047210 */ /* 0x000fe20007ffe1ff */
[----:B------:R-:W-:Y:S01]  /*1540*/  @!UP1 UIADD3 UR52, UR41, UR33, URZ ;  /* 0x0000002129349290 */ /* 0x000fe2000fffe03f */
[----:B------:R-:W-:Y:S01]  /*1550*/  ULDC UR39, c[0x0][0x2c4] ;  /* 0x0000b10000277ab9 */ /* 0x000fe20000000800 */
[----:B------:R-:W-:Y:S02]  /*1560*/  UIMAD UR7, UR7, UR5, URZ ;  /* 0x00000005070772a4 */ /* 0x000fe4000f8e023f */
[C---:B------:R-:W-:Y:S01]  /*1570*/  IMAD R3, R6.reuse, R4, R3 ;  /* 0x0000000406037224 */ /* 0x040fe200078e0203 */
[----:B------:R-:W-:Y:S02]  /*1580*/  UIMAD.WIDE.U32 UR32, UR6, UR5, URZ ;  /* 0x00000005062072a5 */ /* 0x000fe4000f8e003f */
[----:B------:R-:W-:Y:S02]  /*1590*/  UIADD3.X UR12, UR21, UR18, URZ, UP2, !UPT ;  /* 0x00000012150c7290 */ /* 0x000fe400097fe43f */
[----:B------:R-:W-:Y:S01]  /*15a0*/  ISETP.GT.U32.AND P1, PT, R6, R3, PT ;  /* 0x000000030600720c */ /* 0x000fe20003f24070 */
[----:B------:R-:W-:Y:S01]  /*15b0*/  @UP3 UIMAD UR5, UR47, UR39, URZ ;  /* 0x000000272f0532a4 */ /* 0x000fe2000f8e023f */
[----:B------:R-:W-:Y:S01]  /*15c0*/  ULDC.U8 UR23, c[0x0][0x480] ;  /* 0x0001200000177ab9 */ /* 0x000fe20000000000 */
[----:B------:R-:W-:-:S02]  /*15d0*/  @UP0 UIADD3 UR20, UR35, UR38, URZ ;  /* 0x0000002623140290 */ /* 0x000fc4000fffe03f */
[----:B------:R-:W-:Y:S02]  /*15e0*/  @UP0 UIADD3 UR26, UR35, UR38, URZ ;  /* 0x00000026231a0290 */ /* 0x000fe4000fffe03f */
[----:B------:R-:W-:Y:S02]  /*15f0*/  UIMAD UR17, UR6, UR12, UR7 ;  /* 0x0000000c061172a4 */ /* 0x000fe4000f8e0207 */
[----:B------:R-:W-:Y:S02]  /*1600*/  UIMAD UR50, UR58, UR24, URZ ;  /* 0x000000183a3272a4 */ /* 0x000fe4000f8e023f */
[----:B------:R-:W-:Y:S02]  /*1610*/  UISETP.NE.AND UP4, UPT, UR23, URZ, UPT ;  /* 0x0000003f1700728c */ /* 0x000fe4000bf85270 */
[----:B------:R-:W-:Y:S01]  /*1620*/  @!P1 IMAD.IADD R3, R3, 0x1, -R6 ;  /* 0x0000000103039824 */ /* 0x000fe200078e0a06 */
[----:B------:R-:W-:Y:S01]  /*1630*/  @UP3 USEL UR6, UR5, UR11, !UP1 ;  /* 0x0000000b05063287 */ /* 0x000fe2000c800000 */
[----:B------:R-:W-:Y:S01]  /*1640*/  @!P1 VIADD R0, R0, 0x1 ;  /* 0x0000000100009836 */ /* 0x000fe20000000000 */
[----:B------:R-:W-:Y:S01]  /*1650*/  PLOP3.LUT P1, PT, PT, PT, UP0, 0x80, 0x0 ;  /* 0x000000000000781c */ /* 0x000fe20003f2f008 */
[----:B------:R-:W-:Y:S01]  /*1660*/  @UP0 ULDC.64 UR24, c[0x0][0x248] ;  /* 0x0000920000180ab9 */ /* 0x000fe20000000a00 */
[----:B------:R-:W-:Y:S01]  /*1670*/  ISETP.GE.U32.AND P0, PT, R3, R6, PT ;  /* 0x000000060300720c */ /* 0x000fe20003f06070 */
[----:B------:R-:W-:Y:S01]  /*1680*/  @UP0 ULDC.64 UR22, c[0x0][0x250] ;  /* 0x0000940000160ab9 */ /* 0x000fe20000000a00 */
[----:B------:R-:W-:Y:S01]  /*1690*/  LOP3.LUT R3, R7, UR58, RZ, 0x3c, !PT ;  /* 0x0000003a07037c12 */ /* 0x000fe2000f8e3cff */
[----:B------:R-:W-:Y:S01]  /*16a0*/  @UP1 UIADD3 UR48, UR13, UR14, URZ ;  /* 0x0000000e0d301290 */ /* 0x000fe2000fffe03f */
[----:B------:R-:W-:-:S02]  /*16b0*/  @UP3 ULDC UR5, c[0x0][0x2e4] ;  /* 0x0000b90000053ab9 */ /* 0x000fc40000000800 */
[----:B------:R-:W-:Y:S01]  /*16c0*/  ISETP.GE.AND P2, PT, R3, RZ, PT ;  /* 0x000000ff0300720c */ /* 0x000fe20003f46270 */
[----:B------:R-:W-:Y:S02]  /*16d0*/  @UP0 UIMAD.WIDE.U32 UR14, UR20, UR24, URZ ;  /* 0x00000018140e02a5 */ /* 0x000fe4000f8e003f */
[----:B------:R-:W-:Y:S02]  /*16e0*/  @UP0 UIMAD.WIDE.U32 UR12, UR26, UR22, URZ ;  /* 0x000000161a0c02a5 */ /* 0x000fe4000f8e003f */
[----:B------:R-:W-:Y:S02]  /*16f0*/  @UP3 UIMAD UR44, UR58, UR5, UR6 ;  /* 0x000000053a2c32a4 */ /* 0x000fe4000f8e0206 */
[----:B------:R-:W-:Y:S01]  /*1700*/  @P0 IADD3 R0, R0, 0x1, RZ ;  /* 0x0000000100000810 */ /* 0x000fe20007ffe0ff */
[----:B------:R-:W-:Y:S01]  /*1710*/  @!UP3 UIMAD UR5, UR47, UR45, UR58 ;  /* 0x0000002d2f05b2a4 */ /* 0x000fe2000f8e023a */
[----:B------:R-:W-:Y:S01]  /*1720*/  PLOP3.LUT P0, PT, PT, PT, UP3, 0x80, 0x0 ;  /* 0x000000000000781c */ /* 0x000fe20003f0f038 */
[----:B------:R-:W-:-:S02]  /*1730*/  @UP0 UIMAD UR20, UR20, UR25, URZ ;  /* 0x00000019141402a4 */ /* 0x000fc4000f8e023f */
[----:B------:R-:W-:Y:S01]  /*1740*/  @UP0 UIMAD UR7, UR26, UR23, URZ ;  /* 0x000000171a0702a4 */ /* 0x000fe2000f8e023f */
[----:B------:R-:W-:Y:S01]  /*1750*/  IMAD.MOV.U32 R3, RZ, RZ, R0 ;  /* 0x000000ffff037224 */ /* 0x000fe200078e0000 */
[----:B------:R-:W-:Y:S02]  /*1760*/  USEL UR54, UR28, URZ, UP4 ;  /* 0x0000003f1c367287 */ /* 0x000fe4000a000000 */
[----:B------:R-:W-:Y:S02]  /*1770*/  USEL UR53, UR51, URZ, UP4 ;  /* 0x0000003f33357287 */ /* 0x000fe4000a000000 */
[----:B------:R-:W-:Y:S01]  /*1780*/  @!UP3 UIMAD UR44, UR5, UR39, URZ ;  /* 0x00000027052cb2a4 */ /* 0x000fe2000f8e023f */
[----:B------:R-:W-:Y:S01]  /*1790*/  @!P2 IADD3 R3, -R3, RZ, RZ ;  /* 0x000000ff0303a210 */ /* 0x000fe20007ffe1ff */
[----:B------:R-:W-:Y:S01]  /*17a0*/  USHF.R.S32.HI UR29, URZ, 0x1f, UR34 ;  /* 0x0000001f3f1d7899 */ /* 0x000fe20008011422 */
[----:B------:R-:W-:Y:S01]  /*17b0*/  @!P3 LOP3.LUT R3, RZ, R7, RZ, 0x33, !PT ;  /* 0x00000007ff03b212 */ /* 0x000fe200078e33ff */
[----:B------:R-:W-:-:S02]  /*17c0*/  USHF.R.S32.HI UR55, URZ, 0x1f, UR50 ;  /* 0x0000001f3f377899 */ /* 0x000fc40008011432 */
[----:B------:R-:W-:Y:S02]  /*17d0*/  USHF.R.S32.HI UR45, URZ, 0x7, UR19 ;  /* 0x000000073f2d7899 */ /* 0x000fe40008011413 */
[----:B------:R-:W-:Y:S02]  /*17e0*/  @UP0 UIADD3 UR46, UR13, UR7, URZ ;  /* 0x000000070d2e0290 */ /* 0x000fe4000fffe03f */
        /* <DEDUP_REMOVED lines=17> */
.L_x_88:
        /* <DEDUP_REMOVED lines=13> */
.L_x_89:
        /* <DEDUP_REMOVED lines=11> */
.L_x_90:
[----:B------:R-:W-:Y:S02]  /*1a80*/  ULDC UR5, c[0x0][0x270] ;  /* 0x00009c0000057ab9 */ /* 0x000fe40000000800 */
[----:B------:R-:W-:-:S04]  /*1a90*/  UIMAD UR5, UR47, UR5, UR58 ;  /* 0x000000052f0572a4 */ /* 0x000fc8000f8e023a */
[----:B------:R-:W-:-:S12]  /*1aa0*/  UIMAD UR5, UR5, UR60, URZ ;  /* 0x0000003c050572a4 */ /* 0x000fd8000f8e023f */
.L_x_91:
[----:B------:R-:W1:Y:S01]  /*1ab0*/  S2R R15, SR_TID.X ;  /* 0x00000000000f7919 */ /* 0x000e620000002100 */
[----:B------:R-:W2:Y:S01]  /*1ac0*/  LDC.64 R12, c[0x0][0x420] ;  /* 0x00010800ff0c7b82 */ /* 0x000ea20000000a00 */
[----:B------:R-:W-:Y:S01]  /*1ad0*/  ULDC UR7, c[0x0][0x270] ;  /* 0x00009c0000077ab9 */ /* 0x000fe20000000800 */
[----:B------:R-:W-:Y:S01]  /*1ae0*/  ULDC UR6, c[0x0][0x2dc] ;  /* 0x0000b70000067ab9 */ /* 0x000fe20000000800 */
[----:B------:R-:W3:Y:S01]  /*1af0*/  S2R R16, SR_TID.X ;  /* 0x0000000000107919 */ /* 0x000ee20000002100 */
[----:B------:R-:W4:Y:S04]  /*1b00*/  LDL.64 R4, [R1+0x10] ;  /* 0x0000100001047983 */ /* 0x000f280000100a00 */
[----:B------:R1:W4:Y:S01]  /*1b10*/  LDL.64 R18, [R1+0x10] ;  /* 0x0000100001127983 */ /* 0x0003220000100a00 */
[----:B------:R-:W-:-:S02]  /*1b20*/  UIMAD UR19, UR6, UR7, URZ ;  /* 0x00000007061372a4 */ /* 0x000fc4000f8e023f */
[----:B------:R-:W-:Y:S01]  /*1b30*/  UIADD3 UR33, UR16, UR5, URZ ;  /* 0x0000000510217290 */ /* 0x000fe2000fffe03f */
[----:B------:R-:W5:Y:S01]  /*1b40*/  S2R R9, SR_TID.X ;  /* 0x0000000000097919 */ /* 0x000f620000002100 */
[----:B------:R-:W-:Y:S02]  /*1b50*/  UIADD3 UR5, -UR10, UR36, UR34 ;  /* 0x000000240a057290 */ /* 0x000fe4000fffe122 */
[----:B------:R-:W-:Y:S01]  /*1b60*/  USHF.R.S32.HI UR13, URZ, 0x1f, UR58 ;  /* 0x0000001f3f0d7899 */ /* 0x000fe2000801143a */
[----:B------:R-:W2:Y:S01]  /*1b70*/  S2R R10, SR_TID.X ;  /* 0x00000000000a7919 */ /* 0x000ea20000002100 */
[----:B------:R-:W-:Y:S01]  /*1b80*/  ULDC UR11, c[0x0][0x398] ;  /* 0x0000e600000b7ab9 */ /* 0x000fe20000000800 */
[----:B------:R-:W-:Y:S01]  /*1b90*/  ULDC.64 UR14, c[0x0][0x428] ;  /* 0x00010a00000e7ab9 */ /* 0x000fe20000000a00 */
[----:B------:R-:W-:Y:S01]  /*1ba0*/  ULDC.64 UR40, c[0x0][0x2b0] ;  /* 0x0000ac0000287ab9 */ /* 0x000fe20000000a00 */
[----:B------:R-:W-:Y:S01]  /*1bb0*/  ULDC.64 UR42, c[0x0][0x478] ;  /* 0x00011e00002a7ab9 */ /* 0x000fe20000000a00 */
[----:B-1----:R-:W-:Y:S01]  /*1bc0*/  SHF.R.S32.HI R15, RZ, 0x1f, R15 ;  /* 0x0000001fff0f7819 */ /* 0x002fe2000001140f */
[----:B------:R-:W-:-:S03]  /*1bd0*/  ULDC.64 UR6, c[0x0][0x258] ;  /* 0x0000960000067ab9 */ /* 0x000fc60000000a00 */
[----:B---3--:R-:W-:Y:S02]  /*1be0*/  LEA.HI R15, R15, R16, RZ, 0x2 ;  /* 0x000000100f0f7211 */ /* 0x008fe400078f10ff */
[----:B------:R-:W3:Y:S02]  /*1bf0*/  LDL R16, [R1+0x4c] ;  /* 0x00004c0001107983 */ /* 0x000ee40000100800 */
[----:B------:R-:W-:-:S04]  /*1c00*/  SHF.R.S32.HI R15, RZ, 0x2, R15 ;  /* 0x00000002ff0f7819 */ /* 0x000fc8000001140f */
[----:B------:R-:W-:Y:S02]  /*1c10*/  SHF.R.S32.HI R14, RZ, 0x1f, R15 ;  /* 0x0000001fff0e7819 */ /* 0x000fe4000001140f */
[----:B------:R-:W-:Y:S02]  /*1c20*/  IADD3 R0, P0, R15, UR16, RZ ;  /* 0x000000100f007c10 */ /* 0x000fe4000ff1e0ff */
[----:B-----5:R-:W-:Y:S01]  /*1c30*/  SHF.R.S32.HI R9, RZ, 0x1f, R9 ;  /* 0x0000001fff097819 */ /* 0x020fe20000011409 */
[----:B------:R-:W-:Y:S02]  /*1c40*/  USHF.L.U32 UR26, UR19, 0x7, URZ ;  /* 0x00000007131a7899 */ /* 0x000fe4000800063f */
[----:B------:R-:W-:Y:S01]  /*1c50*/  UIADD3 UR5, UR5, -UR11, URZ ;  /* 0x8000000b05057290 */ /* 0x000fe2000fffe03f */
[----:B--2---:R-:W-:Y:S01]  /*1c60*/  LEA.HI R9, R9, R10, RZ, 0x5 ;  /* 0x0000000a09097211 */ /* 0x004fe200078f28ff */
[----:B------:R-:W-:Y:S02]  /*1c70*/  UIMAD UR18, UR13, UR14, URZ ;  /* 0x0000000e0d1272a4 */ /* 0x000fe4000f8e023f */
[----:B------:R-:W-:Y:S01]  /*1c80*/  UIMAD UR11, UR13, UR6, URZ ;  /* 0x000000060d0b72a4 */ /* 0x000fe2000f8e023f */
[----:B------:R-:W-:Y:S01]  /*1c90*/  IMAD.U32 R8, RZ, RZ, UR6 ;  /* 0x00000006ff087e24 */ /* 0x000fe2000f8e00ff */
[----:B------:R-:W-:Y:S01]  /*1ca0*/  UIADD3 UR13, UP2, UP1, UR32, UR26, UR50 ;  /* 0x0000001a200d7290 */ /* 0x000fe2000f95e032 */
[----:B------:R-:W-:Y:S01]  /*1cb0*/  SHF.R.S32.HI R9, RZ, 0x5, R9 ;  /* 0x00000005ff097819 */ /* 0x000fe20000011409 */
[----:B------:R-:W-:-:S02]  /*1cc0*/  USHF.R.S32.HI UR17, URZ, 0x1f, UR5 ;  /* 0x0000001f3f117899 */ /* 0x000fc40008011405 */
[----:B------:R-:W-:Y:S02]  /*1cd0*/  UIMAD UR20, UR58, UR7, UR11 ;  /* 0x000000073a1472a4 */ /* 0x000fe4000f8e020b */
[----:B------:R-:W-:-:S04]  /*1ce0*/  ULEA.HI UR17, UR17, UR5, URZ, 0x7 ;  /* 0x0000000511117291 */ /* 0x000fc8000f8f383f */
[----:B------:R-:W-:Y:S02]  /*1cf0*/  USHF.R.S32.HI UR17, URZ, 0x7, UR17 ;  /* 0x000000073f117899 */ /* 0x000fe40008011411 */
[----:B------:R-:W-:Y:S01]  /*1d00*/  UIMAD UR15, UR58, UR15, UR18 ;  /* 0x0000000f3a0f72a4 */ /* 0x000fe2000f8e0212 */
[----:B------:R-:W-:Y:S01]  /*1d10*/  BSSY B1, `(.L_x_87) ;  /* 0x000071f000017945 */ /* 0x000fe20003800000 */
[----:B----4-:R-:W-:Y:S01]  /*1d20*/  IMAD.MOV.U32 R18, RZ, RZ, R4 ;  /* 0x000000ffff127224 */ /* 0x010fe200078e0004 */
[----:B------:R-:W-:-:S04]  /*1d30*/  IADD3.X R4, R14, UR21, RZ, P0, !PT ;  /* 0x000000150e047c10 */ /* 0x000fc800087fe4ff */
[--C-:B------:R-:W-:Y:S01]  /*1d40*/  SHF.R.S32.HI R19, RZ, 0x1f, R18.reuse ;  /* 0x0000001fff137819 */ /* 0x100fe20000011412 */
[----:B------:R-:W-:Y:S02]  /*1d50*/  IMAD R6, R4, UR30, RZ ;  /* 0x0000001e04067c24 */ /* 0x000fe4000f8e02ff */
[----:B------:R-:W-:-:S04]  /*1d60*/  IMAD.WIDE.U32 R4, R0, UR30, R18 ;  /* 0x0000001e00047c25 */ /* 0x000fc8000f8e0012 */
[----:B------:R-:W-:Y:S01]  /*1d70*/  IMAD R0, R0, UR31, R6 ;  /* 0x0000001f00007c24 */ /* 0x000fe2000f8e0206 */
[----:B------:R-:W-:Y:S02]  /*1d80*/  IADD3 R6, P2, R4, UR57, RZ ;  /* 0x0000003904067c10 */ /* 0x000fe4000ff5e0ff */
[----:B------:R-:W-:Y:S01]  /*1d90*/  IADD3 R4, P0, R18, UR12, RZ ;  /* 0x0000000c12047c10 */ /* 0x000fe2000ff1e0ff */
[----:B------:R-:W-:Y:S01]  /*1da0*/  USHF.R.S32.HI UR12, URZ, 0x1f, UR26 ;  /* 0x0000001f3f0c7899 */ /* 0x000fe2000801141a */
[----:B------:R-:W-:Y:S01]  /*1db0*/  IADD3.X R7, R5, UR49, R0, P2, !PT ;  /* 0x0000003105077c10 */ /* 0x000fe200097fe400 */
[----:B------:R-:W-:Y:S01]  /*1dc0*/  IMAD R0, R12, UR21, RZ ;  /* 0x000000150c007c24 */ /* 0x000fe2000f8e02ff */
[----:B------:R-:W-:Y:S01]  /*1dd0*/  IADD3.X R5, R19, UR52, RZ, P0, !PT ;  /* 0x0000003413057c10 */ /* 0x000fe200087fe4ff */
[----:B------:R-:W-:Y:S01]  /*1de0*/  UIADD3.X UR6, UR51, UR12, UR55, UP2, UP1 ;  /* 0x0000000c33067290 */ /* 0x000fe200097e2437 */
[----:B------:R-:W-:Y:S01]  /*1df0*/  IMAD.WIDE.U32 R6, R8, UR58, R6 ;  /* 0x0000003a08067c25 */ /* 0x000fe2000f8e0006 */
[----:B------:R-:W-:-:S03]  /*1e00*/  UIADD3 UR7, UP2, UP1, UR54, UR13, UR56 ;  /* 0x0000000d36077290 */ /* 0x000fc6000f95e038 */
[----:B------:R-:W-:Y:S02]  /*1e10*/  IMAD R0, R13, UR16, R0 ;  /* 0x000000100d007c24 */ /* 0x000fe4000f8e0200 */
[----:B------:R-:W-:Y:S01]  /*1e20*/  IMAD.WIDE.U32 R4, R12, UR16, R4 ;  /* 0x000000100c047c25 */ /* 0x000fe2000f8e0004 */
[----:B------:R-:W-:Y:S01]  /*1e30*/  UIADD3.X UR11, UR53, UR6, UR48, UP2, UP1 ;  /* 0x00000006350b7290 */ /* 0x000fe200097e2430 */
[----:B------:R1:W-:Y:S01]  /*1e40*/  STL [R1+0x14], R19 ;  /* 0x0000141301007387 */ /* 0x0003e20000100800 */
[----:B------:R-:W-:Y:S01]  /*1e50*/  ULDC.64 UR12, c[0x0][0x3e0] ;  /* 0x0000f800000c7ab9 */ /* 0x000fe20000000a00 */
[----:B---3--:R-:W-:Y:S02]  /*1e60*/  IMAD R8, R9, UR19, R16 ;  /* 0x0000001309087c24 */ /* 0x008fe4000f8e0210 */
[----:B------:R-:W-:-:S03]  /*1e70*/  IMAD.IADD R5, R5, 0x1, R0 ;  /* 0x0000000105057824 */ /* 0x000fc600078e0200 */
[C---:B------:R-:W-:Y:S01]  /*1e80*/  IADD3 R0, P0, R8.reuse, UR7, RZ ;  /* 0x0000000708007c10 */ /* 0x040fe2000ff1e0ff */
[----:B------:R-:W-:Y:S01]  /*1e90*/  ULDC.64 UR6, c[0x0][0x400] ;  /* 0x0001000000067ab9 */ /* 0x000fe20000000a00 */
[----:B------:R-:W-:Y:S02]  /*1ea0*/  UISETP.LT.AND UP1, UPT, URZ, UR17, UPT ;  /* 0x000000113f00728c */ /* 0x000fe4000bf21270 */
[----:B------:R-:W-:Y:S01]  /*1eb0*/  LEA.HI.X.SX32 R8, R8, UR11, 0x1, P0 ;  /* 0x0000000b08087c11 */ /* 0x000fe200080f0eff */
[----:B------:R-:W-:Y:S01]  /*1ec0*/  IMAD.U32 R9, RZ, RZ, UR14 ;  /* 0x0000000eff097e24 */ /* 0x000fe2000f8e00ff */
[C---:B------:R-:W-:Y:S01]  /*1ed0*/  LEA R225, P0, R0.reuse, UR6, 0x2 ;  /* 0x0000000600e17c11 */ /* 0x040fe2000f8010ff */
[----:B------:R-:W-:Y:S01]  /*1ee0*/  USEL UR17, URZ, UR17, !UP1 ;  /* 0x000000113f117287 */ /* 0x000fe2000c800000 */
[----:B------:R-:W-:Y:S02]  /*1ef0*/  VIADD R7, R7, UR20 ;  /* 0x0000001407077c36 */ /* 0x000fe40008000000 */
[----:B------:R-:W-:Y:S01]  /*1f00*/  LEA.HI.X R224, R0, UR7, R8, 0x2, P0 ;  /* 0x0000000700e07c11 */ /* 0x000fe200080f1408 */
[----:B------:R-:W-:Y:S01]  /*1f10*/  IMAD.WIDE.U32 R4, R9, UR58, R4 ;  /* 0x0000003a09047c25 */ /* 0x000fe2000f8e0004 */
[----:B------:R-:W-:Y:S01]  /*1f20*/  ULDC.64 UR6, c[0x0][0x210] ;  /* 0x0000840000067ab9 */ /* 0x000fe20000000a00 */
[----:B------:R-:W-:Y:S01]  /*1f30*/  UISETP.GT.AND UP1, UPT, UR45, UR17, UPT ;  /* 0x000000112d00728c */ /* 0x000fe2000bf24270 */
[----:B------:R-:W-:Y:S01]  /*1f40*/  LEA R220, P0, R6, UR6, 0x1 ;  /* 0x0000000606dc7c11 */ /* 0x000fe2000f8008ff */
[----:B------:R-:W-:-:S02]  /*1f50*/  VIADD R5, R5, UR15 ;  /* 0x0000000f05057c36 */ /* 0x000fc40008000000 */
[-C--:B------:R-:W-:Y:S01]  /*1f60*/  IMAD R0, R14, R12.reuse, RZ ;  /* 0x0000000c0e007224 */ /* 0x080fe200078e02ff */
[----:B------:R-:W-:Y:S01]  /*1f70*/  LEA.HI.X R221, R6, UR7, R7, 0x1, P0 ;  /* 0x0000000706dd7c11 */ /* 0x000fe200080f0c07 */
[----:B------:R-:W-:Y:S01]  /*1f80*/  UIADD3 UR14, UR16, UR44, URZ ;  /* 0x0000002c100e7290 */ /* 0x000fe2000fffe03f */
[----:B------:R-:W-:Y:S01]  /*1f90*/  PLOP3.LUT P0, PT, PT, PT, UP1, 0x80, 0x0 ;  /* 0x000000000000781c */ /* 0x000fe20003f0f018 */
[C---:B------:R-:W-:Y:S02]  /*1fa0*/  IMAD R0, R15.reuse, R13, R0 ;  /* 0x0000000d0f007224 */ /* 0x040fe400078e0200 */
[----:B------:R-:W-:Y:S01]  /*1fb0*/  IMAD.WIDE.U32 R4, R15, R12, R4 ;  /* 0x0000000c0f047225 */ /* 0x000fe200078e0004 */
[----:B------:R-:W-:Y:S02]  /*1fc0*/  UIMAD.WIDE UR14, UR14, 0x4, UR40 ;  /* 0x000000040e0e78a5 */ /* 0x000fe4000f8e0228 */
[----:B------:R-:W-:Y:S01]  /*1fd0*/  UIMAD.WIDE UR20, UR33, 0x4, UR42 ;  /* 0x00000004211478a5 */ /* 0x000fe2000f8e022a */
[----:B------:R-:W-:Y:S01]  /*1fe0*/  IMAD.IADD R0, R5, 0x1, R0 ;  /* 0x0000000105007824 */ /* 0x000fe200078e0200 */
[----:B------:R-:W-:Y:S01]  /*1ff0*/  LEA R218, P2, R4, UR12, 0x1 ;  /* 0x0000000c04da7c11 */ /* 0x000fe2000f8408ff */
[----:B------:R-:W-:-:S02]  /*2000*/  UIADD3 UR7, UR45, -0x1, URZ ;  /* 0xffffffff2d077890 */ /* 0x000fc4000fffe03f */
[----:B------:R-:W-:Y:S01]  /*2010*/  UMOV UR12, UR15 ;  /* 0x0000000f000c7c82 */ /* 0x000fe20008000000 */
[----:B------:R-:W-:Y:S01]  /*2020*/  LEA.HI.X R219, R4, UR13, R0, 0x1, P2 ;  /* 0x0000000d04db7c11 */ /* 0x000fe200090f0c00 */
[----:B------:R-:W-:Y:S01]  /*2030*/  UMOV UR13, UR14 ;  /* 0x0000000e000d7c82 */ /* 0x000fe20008000000 */
[----:B------:R-:W-:Y:S01]  /*2040*/  UMOV UR15, UR20 ;  /* 0x00000014000f7c82 */ /* 0x000fe20008000000 */
[----:B------:R-:W-:Y:S01]  /*2050*/  UMOV UR14, UR21 ;  /* 0x00000015000e7c82 */ /* 0x000fe20008000000 */
[----:B-1----:R-:W-:Y:S05]  /*2060*/  @P0 BRA `(.L_x_92) ;  /* 0x0000000400fc0947 */ /* 0x002fea0003800000 */
        /* <DEDUP_REMOVED lines=19> */
.L_x_93:
        /* <DEDUP_REMOVED lines=19> */
.L_x_94:
        /* <DEDUP_REMOVED lines=32> */
.L_x_96:
[----:B------:R-:W-:Y:S05]  /*24d0*/  BSYNC B0 ;  /* 0x0000000000007941 */ /* 0x000fea0003800000 */
.L_x_95:
        /* <DEDUP_REMOVED lines=14> */
.L_x_98:
[----:B------:R-:W-:Y:S05]  /*25c0*/  BSYNC B0 ;  /* 0x0000000000007941 */ /* 0x000fea0003800000 */
.L_x_97:
        /* <DEDUP_REMOVED lines=23> */
[----:B-1----:R-:W-:-:S04]  /*2740*/  LEA R8, P1, R6, UR6, 0x1 ;  /* 0x0000000606087c11 */ /* 0x002fc8000f8208ff */
[----:B------:R-:W-:-:S05]  /*2750*/  LEA.HI.X R9, R6, UR7, R0, 0x1, P1 ;  /* 0x0000000706097c11 */ /* 0x000fca00088f0c00 */
[----:B------:R2:W-:Y:S04]  /*2760*/  STG.E.128 desc[UR8][R8.64], RZ ;  /* 0x000000ff08007986 */ /* 0x0005e8000c101d08 */
.L_x_100:
[----:B------:R-:W-:Y:S05]  /*2770*/  BSYNC B0 ;  /* 0x0000000000007941 */ /* 0x000fea0003800000 */
.L_x_99:
        /* <DEDUP_REMOVED lines=14> */
.L_x_92:
[----:B------:R-:W2:Y:S01]  /*2860*/  LDL R7, [R1+0x38] ;  /* 0x0000380001077983 */ /* 0x000ea20000100800 */
        /* <DEDUP_REMOVED lines=19> */
[----:B------:R-:W-:-:S10]  /*29a0*/  IMAD R10, R3, UR21, R0 ;  /* 0x00000015030a7c24 */ /* 0x000fd4000f8e0200 */
[----:B------:R-:W-:Y:S01]  /*29b0*/  @P0 BAR.SYNC.DEFER_BLOCKING 0x0 ;  /* 0x0000000000000b1d */ /* 0x000fe20000010000 */
[----:B------:R-:W-:Y:S01]  /*29c0*/  UISETP.NE.AND UP0, UPT, UR11, 0x1, UPT ;  /* 0x000000010b00788c */ /* 0x000fe2000bf05270 */
[----:B------:R-:W-:Y:S01]  /*29d0*/  ISETP.GE.AND P4, PT, R6, UR5, PT ;  /* 0x0000000506007c0c */ /* 0x000fe2000bf86270 */
[----:B------:R-:W-:Y:S01]  /*29e0*/  IMAD.WIDE.U32 R4, R3, UR20, R4 ;  /* 0x0000001403047c25 */ /* 0x000fe2000f8e0004 */
[----:B------:R-:W-:-:S03]  /*29f0*/  ISETP.GE.AND P5, PT, R15, UR5, PT ;  /* 0x000000050f007c0c */ /* 0x000fc6000bfa6270 */
[----:B------:R-:W-:Y:S01]  /*2a00*/  PLOP3.LUT P0, PT, PT, PT, UP0, 0x80, 0x0 ;  /* 0x000000000000781c */ /* 0x000fe20003f0f008 */
[----:B------:R-:W-:Y:S01]  /*2a10*/  IMAD.IADD R10, R5, 0x1, R10 ;  /* 0x00000001050a7824 */ /* 0x000fe200078e020a */
[C---:B--2---:R-:W-:Y:S01]  /*2a20*/  LEA R0, R7.reuse, UR4, 0x1 ;  /* 0x0000000407007c11 */ /* 0x044fe2000f8e08ff */
[----:B------:R-:W-:-:S04]  /*2a30*/  VIADD R6, R7, 0x1000 ;  /* 0x0000100007067836 */ /* 0x000fc80000000000 */
[----:B------:R1:W-:Y:S01]  /*2a40*/  @P1 STS [R0+0x8000], RZ ;  /* 0x008000ff00001388 */ /* 0x0003e20000000800 */
[----:B------:R-:W-:-:S03]  /*2a50*/  SEL R165, R6, R7, !P0 ;  /* 0x0000000706a57207 */ /* 0x000fc60004000000 */
        /* <DEDUP_REMOVED lines=22> */
.L_x_103:
[----:B------:R-:W-:Y:S05]  /*2bc0*/  BSYNC B0 ;  /* 0x0000000000007941 */ /* 0x000fea0003800000 */
.L_x_102:
        /* <DEDUP_REMOVED lines=22> */
.L_x_105:
[----:B------:R-:W-:Y:S05]  /*2d30*/  BSYNC B0 ;  /* 0x0000000000007941 */ /* 0x000fea0003800000 */
.L_x_104:
[----:B------:R-:W0:Y:S01]  /*2d40*/  LDGDEPBAR ;  /* 0x00000000000079af */ /* 0x000e220000000000 */
[----:B------:R-:W-:Y:S01]  /*2d50*/  BSSY B0, `(.L_x_106) ;  /* 0x0000011000007945 */ /* 0x000fe20003800000 */
[----:B------:R-:W-:Y:S02]  /*2d60*/  MOV R6, UR24 ;  /* 0x0000001800067c02 */ /* 0x000fe40008000f00 */
        /* <DEDUP_REMOVED lines=15> */
.L_x_107:
[----:B------:R-:W-:Y:S05]  /*2e60*/  BSYNC B0 ;  /* 0x0000000000007941 */ /* 0x000fea0003800000 */
.L_x_106:
[----:B------:R1:W-:Y:S01]  /*2e70*/  @P4 STS.128 [R0+0x5000], RZ ;  /* 0x005000ff00004388 */ /* 0x0003e20000000c00 */
[----:B------:R-:W-:Y:S04]  /*2e80*/  BSSY B0, `(.L_x_108) ;  /* 0x000000c000007945 */ /* 0x000fe80003800000 */
[----:B------:R-:W-:Y:S05]  /*2e90*/  @P4 BRA `(.L_x_109) ;  /* 0x0000000000284947 */ /* 0x000fea0003800000 */
[----:B------:R-:W-:Y:S02]  /*2ea0*/  ULDC UR6, c[0x0][0x2d0] ;  /* 0x0000b40000067ab9 */ /* 0x000fe40000000800 */
[----:B------:R-:W-:-:S13]  /*2eb0*/  ISETP.GE.AND P3, PT, R18, UR6, PT ;  /* 0x0000000612007c0c */ /* 0x000fda000bf66270 */
[----:B------:R1:W-:Y:S01]  /*2ec0*/  @P3 STS.128 [R0+0x5000], RZ ;  /* 0x005000ff00003388 */ /* 0x0003e20000000c00 */
[----:B------:R-:W-:Y:S05]  /*2ed0*/  @P3 BRA `(.L_x_109) ;  /* 0x0000000000183947 */ /* 0x000fea0003800000 */
[----:B---3--:R-:W-:-:S04]  /*2ee0*/  LEA R4, P3, R12, R218, 0x7 ;  /* 0x000000da0c047211 */ /* 0x008fc800078638ff */
[----:B------:R-:W-:-:S05]  /*2ef0*/  LEA.HI.X R5, R12, R219, R13, 0x7, P3 ;  /* 0x000000db0c057211 */ /* 0x000fca00018f3c0d */
[----:B------:R-:W-:Y:S01]  /*2f00*/  @!PT LDS RZ, [RZ] ;  /* 0x00000000fffff984 */ /* 0x000fe20000000800 */
[----:B------:R-:W-:Y:S01]  /*2f10*/  @!PT LDS RZ, [RZ] ;  /* 0x00000000fffff984 */ /* 0x000fe20000000800 */
[----:B------:R-:W-:Y:S01]  /*2f20*/  @!PT LDS RZ, [RZ] ;  /* 0x00000000fffff984 */ /* 0x000fe20000000800 */
[----:B------:R3:W-:Y:S04]  /*2f30*/  LDGSTS.E.BYPASS.LTC128B.128 [R0+0x5000], desc[UR8][R4.64] ;  /* 0x0500000004007fae */ /* 0x0007e8000b901d48 */
.L_x_109:
[----:B------:R-:W-:Y:S05]  /*2f40*/  BSYNC B0 ;  /* 0x0000000000007941 */ /* 0x000fea0003800000 */
.L_x_108:
[----:B------:R1:W-:Y:S01]  /*2f50*/  @P5 STS [R165], RZ ;  /* 0x000000ffa5005388 */ /* 0x0003e20000000800 */
[----:B------:R-:W-:Y:S03]  /*2f60*/  BSSY B0, `(.L_x_110) ;  /* 0x0000010000007945 */ /* 0x000fe60003800000 */
        /* <DEDUP_REMOVED lines=15> */
.L_x_111:
[----:B------:R-:W-:Y:S05]  /*3060*/  BSYNC B0 ;  /* 0x0000000000007941 */ /* 0x000fea0003800000 */
.L_x_110:
        /* <DEDUP_REMOVED lines=13> */
[----:B---3--:R-:W-:Y:S02]  /*3140*/  IMAD.U32 R5, RZ, RZ, UR30 ;  /* 0x0000001eff057e24 */ /* 0x008fe4000f8e00ff */
[----:B------:R-:W-:-:S03]  /*3150*/  IMAD.U32 R7, RZ, RZ, UR31 ;  /* 0x0000001fff077e24 */ /* 0x000fc6000f8e00ff */
[----:B------:R-:W-:-:S04]  /*3160*/  LEA R4, P3, R5, R220, 0x7 ;  /* 0x000000dc05047211 */ /* 0x000fc800078638ff */
[----:B------:R-:W-:-:S05]  /*3170*/  LEA.HI.X R5, R5, R221, R7, 0x7, P3 ;  /* 0x000000dd05057211 */ /* 0x000fca00018f3c07 */
[----:B------:R-:W-:Y:S01]  /*3180*/  @!PT LDS RZ, [RZ] ;  /* 0x00000000fffff984 */ /* 0x000fe20000000800 */
[----:B------:R-:W-:Y:S01]  /*3190*/  @!PT LDS RZ, [RZ] ;  /* 0x00000000fffff984 */ /* 0x000fe20000000800 */
[----:B------:R-:W-:Y:S01]  /*31a0*/  @!PT LDS RZ, [RZ] ;  /* 0x00000000fffff984 */ /* 0x000fe20000000800 */
[----:B------:R3:W-:Y:S04]  /*31b0*/  LDGSTS.E.BYPASS.LTC128B.128 [R165+0x1000], desc[UR8][R4.64] ;  /* 0x0100000004a57fae */ /* 0x0007e8000b901d48 */
.L_x_113:
[----:B------:R-:W-:Y:S05]  /*31c0*/  BSYNC B0 ;  /* 0x0000000000007941 */ /* 0x000fea0003800000 */
.L_x_112:
[----:B------:R-:W5:Y:S01]  /*31d0*/  LDL R12, [R1+0x40] ;  /* 0x00004000010c7983 */ /* 0x000f620000100800 */
[----:B------:R-:W-:Y:S01]  /*31e0*/  UIMAD UR6, UR29, UR24, URZ ;  /* 0x000000181d0672a4 */ /* 0x000fe2000f8e023f */
[----:B---3--:R-:W-:Y:S01]  /*31f0*/  IMAD.WIDE.U32 R4, R6, UR34, R18 ;  /* 0x0000002206047c25 */ /* 0x008fe2000f8e0012 */
[----:B------:R-:W-:Y:S01]  /*3200*/  ULDC.64 UR20, c[0x0][0x260] ;  /* 0x0000980000147ab9 */ /* 0x000fe20000000a00 */
[----:B------:R3:W-:Y:S01]  /*3210*/  @P1 STS [R0+0x6000], RZ ;  /* 0x006000ff00001388 */ /* 0x0007e20000000800 */
[----:B------:R-:W-:Y:S01]  /*3220*/  UIMAD UR6, UR34, UR25, UR6 ;  /* 0x00000019220672a4 */ /* 0x000fe2000f8e0206 */
[----:B------:R-:W-:Y:S01]  /*3230*/  BSSY B0, `(.L_x_114) ;  /* 0x0000025000007945 */ /* 0x000fe20003800000 */
[----:B------:R-:W-:Y:S01]  /*3240*/  IADD3 R4, P3, R4, UR27, RZ ;  /* 0x0000001b04047c10 */ /* 0x000fe2000ff7e0ff */
[----:B------:R3:W-:Y:S03]  /*3250*/  @P1 STS [R0+0x6004], RZ ;  /* 0x006004ff00001388 */ /* 0x0007e60000000800 */
[----:B------:R-:W-:Y:S01]  /*3260*/  IMAD.U32 R6, RZ, RZ, UR6 ;  /* 0x00000006ff067e24 */ /* 0x000fe2000f8e00ff */
[----:B------:R3:W-:Y:S04]  /*3270*/  @P1 STS.64 [R0+0x6008], RZ ;  /* 0x006008ff00001388 */ /* 0x0007e80000000a00 */
[----:B------:R-:W-:Y:S01]  /*3280*/  IADD3.X R5, R5, UR28, R6, P3, !PT ;  /* 0x0000001c05057c10 */ /* 0x000fe20009ffe406 */
[----:B------:R-:W-:-:S04]  /*3290*/  IMAD R6, R11, UR20, RZ ;  /* 0x000000140b067c24 */ /* 0x000fc8000f8e02ff */
[C---:B------:R-:W-:Y:S02]  /*32a0*/  IMAD R6, R3.reuse, UR21, R6 ;  /* 0x0000001503067c24 */ /* 0x040fe4000f8e0206 */
[----:B------:R-:W-:-:S04]  /*32b0*/  IMAD.WIDE.U32 R4, R3, UR20, R4 ;  /* 0x0000001403047c25 */ /* 0x000fc8000f8e0004 */
[----:B------:R-:W-:Y:S02]  /*32c0*/  IMAD.IADD R11, R5, 0x1, R6 ;  /* 0x00000001050b7824 */ /* 0x000fe400078e0206 */
[C---:B-----5:R-:W-:Y:S01]  /*32d0*/  VIADD R7, R12.reuse, 0x40 ;  /* 0x000000400c077836 */ /* 0x060fe20000000000 */
[C---:B------:R-:W-:Y:S02]  /*32e0*/  IADD3 R8, R12.reuse, 0x8, RZ ;  /* 0x000000080c087810 */ /* 0x040fe40007ffe0ff */
[----:B------:R-:W-:Y:S02]  /*32f0*/  IADD3 R10, R12, 0x48, RZ ;  /* 0x000000480c0a7810 */ /* 0x000fe40007ffe0ff */
[----:B------:R-:W-:Y:S02]  /*3300*/  ISETP.GE.AND P5, PT, R8, UR5, PT ;  /* 0x0000000508007c0c */ /* 0x000fe4000bfa6270 */
[----:B------:R-:W-:Y:S02]  /*3310*/  ISETP.GE.AND P4, PT, R7, UR5, PT ;  /* 0x0000000507007c0c */ /* 0x000fe4000bf86270 */
[----:B------:R-:W-:-:S02]  /*3320*/  ISETP.GE.AND P6, PT, R12, UR5, PT ;  /* 0x000000050c007c0c */ /* 0x000fc4000bfc6270 */
[----:B------:R-:W-:Y:S01]  /*3330*/  ISETP.GE.AND P3, PT, R10, UR5, PT ;  /* 0x000000050a007c0c */ /* 0x000fe2000bf66270 */
[----:B---3--:R-:W-:-:S12]  /*3340*/  @P1 BRA `(.L_x_115) ;  /* 0x00000000004c1947 */ /* 0x008fd80003800000 */
        /* <DEDUP_REMOVED lines=19> */
.L_x_115:
[----:B------:R-:W-:Y:S05]  /*3480*/  BSYNC B0 ;  /* 0x0000000000007941 */ /* 0x000fea0003800000 */
.L_x_114:
        /* <DEDUP_REMOVED lines=22> */
.L_x_117:
[----:B------:R-:W-:Y:S05]  /*35f0*/  BSYNC B0 ;  /* 0x0000000000007941 */ /* 0x000fea0003800000 */
.L_x_116:
[----:B------:R-:W0:Y:S01]  /*3600*/  LDGDEPBAR ;  /* 0x00000000000079af */ /* 0x000e220000000000 */
[----:B------:R-:W-:Y:S01]  /*3610*/  ULDC.64 UR22, c[0x0][0x3c8] ;  /* 0x0000f20000167ab9 */ /* 0x000fe20000000a00 */
[----:B-1----:R-:W-:Y:S01]  /*3620*/  IMAD.SHL.U32 R4, R12, 0x4, RZ ;  /* 0x000000040c047824 */ /* 0x002fe200078e00ff */
[----:B------:R-:W-:Y:S01]  /*3630*/  UISETP.NE.U32.AND UP1, UPT, UR22, URZ, UPT ;  /* 0x0000003f1600728c */ /* 0x000fe2000bf25070 */
[----:B------:R-:W-:Y:S01]  /*3640*/  SHF.R.S32.HI R8, RZ, 0x1f, R12 ;  /* 0x0000001fff087819 */ /* 0x000fe2000001140c */
[----:B------:R-:W-:Y:S01]  /*3650*/  IMAD.MOV.U32 R9, RZ, RZ, 0x7f800000 ;  /* 0x7f800000ff097424 */ /* 0x000fe200078e00ff */
[----:B--234-:R-:W-:Y:S01]  /*3660*/  SHF.R.S32.HI R0, RZ, 0x1f, R10 ;  /* 0x0000001fff007819 */ /* 0x01cfe2000001140a */
[----:B------:R-:W-:Y:S01]  /*3670*/  UISETP.NE.AND.EX UP1, UPT, UR23, URZ, UPT, UP1 ;  /* 0x0000003f1700728c */ /* 0x000fe2000bf25310 */
[----:B------:R-:W-:Y:S01]  /*3680*/  IADD3 R4, P2, R4, UR13, RZ ;  /* 0x0000000d04047c10 */ /* 0x000fe2000ff5e0ff */
[----:B------:R-:W-:Y:S01]  /*3690*/  IMAD.MOV.U32 R14, RZ, RZ, 0x7f800000 ;  /* 0x7f800000ff0e7424 */ /* 0x000fe200078e00ff */
[----:B------:R-:W-:Y:S01]  /*36a0*/  @!P3 LEA R6, P1, R10, UR13, 0x2 ;  /* 0x0000000d0a06bc11 */ /* 0x000fe2000f8210ff */
[----:B------:R-:W-:Y:S01]  /*36b0*/  IMAD.MOV.U32 R13, RZ, RZ, 0x7f800000 ;  /* 0x7f800000ff0d7424 */ /* 0x000fe200078e00ff */
[----:B------:R-:W-:Y:S01]  /*36c0*/  SHF.L.U64.HI R3, R12, 0x2, R8 ;  /* 0x000000020c037819 */ /* 0x000fe20000010208 */
[----:B------:R-:W-:Y:S01]  /*36d0*/  IMAD.MOV.U32 R11, RZ, RZ, 0x7f800000 ;  /* 0x7f800000ff0b7424 */ /* 0x000fe200078e00ff */
[----:B------:R-:W-:Y:S01]  /*36e0*/  @!P3 LEA.HI.X R7, R10, UR12, R0, 0x2, P1 ;  /* 0x0000000c0a07bc11 */ /* 0x000fe200088f1400 */
[----:B------:R-:W-:Y:S01]  /*36f0*/  USHF.R.S32.HI UR6, URZ, 0x1f, UR58 ;  /* 0x0000001f3f067899 */ /* 0x000fe2000801143a */
[----:B------:R-:W-:-:S02]  /*3700*/  IADD3.X R5, R3, UR12, RZ, P2, !PT ;  /* 0x0000000c03057c10 */ /* 0x000fc400097fe4ff */
[----:B------:R-:W-:Y:S01]  /*3710*/  @UP1 ULDC.64 UR24, c[0x0][0x3d0] ;  /* 0x0000f40000181ab9 */ /* 0x000fe20000000a00 */
[----:B------:R-:W2:Y:S01]  /*3720*/  @!P3 LDG.E R9, desc[UR8][R6.64] ;  /* 0x000000080609b981 */ /* 0x000ea2000c1e1900 */
[----:B------:R-:W-:Y:S01]  /*3730*/  @UP1 UIMAD UR5, UR59, UR24, URZ ;  /* 0x000000183b0512a4 */ /* 0x000fe2000f8e023f */
[----:B------:R-:W-:Y:S01]  /*3740*/  PLOP3.LUT P1, PT, PT, PT, UP1, 0x80, 0x0 ;  /* 0x000000000000781c */ /* 0x000fe20003f2f018 */
[----:B------:R-:W-:Y:S01]  /*3750*/  @UP1 UMOV UR20, UR58 ;  /* 0x0000003a00141c82 */ /* 0x000fe20008000000 */
[----:B------:R-:W3:Y:S01]  /*3760*/  @!P6 LDG.E R14, desc[UR8][R4.64] ;  /* 0x00000008040ee981 */ /* 0x000ee2000c1e1900 */
[----:B------:R-:W-:-:S04]  /*3770*/  DEPBAR.LE SB0, 0x1 ;  /* 0x000080400000791a */ /* 0x000fc80000000000 */
[----:B------:R-:W4:Y:S01]  /*3780*/  @!P5 LDG.E R13, desc[UR8][R4.64+0x20] ;  /* 0x00002008040dd981 */ /* 0x000f22000c1e1900 */
[----:B------:R-:W-:Y:S01]  /*3790*/  @UP1 UMOV UR21, UR6 ;  /* 0x0000000600151c82 */ /* 0x000fe20008000000 */
[----:B------:R-:W-:Y:S02]  /*37a0*/  @UP1 UIMAD UR5, UR47, UR25, UR5 ;  /* 0x000000192f0512a4 */ /* 0x000fe4000f8e0205 */
[----:B------:R1:W5:Y:S01]  /*37b0*/  @!P4 LDG.E R11, desc[UR8][R4.64+0x100] ;  /* 0x00010008040bc981 */ /* 0x000362000c1e1900 */
[----:B------:R-:W-:Y:S01]  /*37c0*/  @UP1 UIMAD.WIDE.U32 UR20, UR47, UR24, UR20 ;  /* 0x000000182f1412a5 */ /* 0x000fe2000f8e0014 */
[----:B------:R-:W-:Y:S03]  /*37d0*/  BAR.SYNC.DEFER_BLOCKING 0x0 ;  /* 0x0000000000007b1d */ /* 0x000fe60000010000 */
[----:B------:R-:W-:Y:S02]  /*37e0*/  @UP1 ULEA UR22, UP0, UR20, UR22, 0x2 ;  /* 0x0000001614161291 */ /* 0x000fe4000f80103f */
[----:B------:R-:W-:-:S04]  /*37f0*/  @UP1 UIADD3 UR5, UR21, UR5, URZ ;  /* 0x0000000515051290 */ /* 0x000fc8000fffe03f */
[----:B------:R-:W-:Y:S01]  /*3800*/  @UP1 ULEA.HI.X UR23, UR20, UR23, UR5, 0x2, UP0 ;  /* 0x0000001714171291 */ /* 0x000fe200080f1405 */
[----:B------:R-:W-:Y:S02]  /*3810*/  IMAD.U32 R3, RZ, RZ, UR36 ;  /* 0x00000024ff037e24 */ /* 0x000fe4000f8e00ff */
[----:B------:R-:W-:Y:S01]  /*3820*/  @UP1 ULDC UR5, c[0x0][0x2e8] ;  /* 0x0000ba0000051ab9 */ /* 0x000fe20000000800 */
[----:B-1----:R-:W-:Y:S02]  /*3830*/  IMAD.U32 R4, RZ, RZ, UR22 ;  /* 0x00000016ff047e24 */ /* 0x002fe4000f8e00ff */
[----:B------:R-:W-:Y:S01]  /*3840*/  IMAD.U32 R5, RZ, RZ, UR23 ;  /* 0x00000017ff057e24 */ /* 0x000fe2000f8e00ff */
[----:B------:R-:W1:Y:S04]  /*3850*/  LDSM.16.M88.4 R116, [R149+0x8000] ;  /* 0x008000009574783b */ /* 0x000e680000000200 */
[----:B------:R1:W2:Y:S01]  /*3860*/  @P1 LDG.E R4, desc[UR8][R4.64] ;  /* 0x0000000804041981 */ /* 0x0002a2000c1e1900 */
[----:B------:R-:W-:-:S03]  /*3870*/  IMAD.U32 R180, RZ, RZ, UR37 ;  /* 0x00000025ffb47e24 */ /* 0x000fc6000f8e00ff */
[----:B------:R-:W2:Y:S04]  /*3880*/  LDSM.16.M88.4 R120, [R149+0x8400] ;  /* 0x008400009578783b */ /* 0x000ea80000000200 */
[----:B------:R-:W2:Y:S04]  /*3890*/  LDSM.16.M88.4 R124, [R149+0x8800] ;  /* 0x00880000957c783b */ /* 0x000ea80000000200 */
[----:B------:R-:W2:Y:S04]  /*38a0*/  LDSM.16.M88.4 R128, [R149+0x8c00] ;  /* 0x008c00009580783b */ /* 0x000ea80000000200 */
[----:B------:R-:W2:Y:S04]  /*38b0*/  LDSM.16.M88.4 R132, [R150+0x8000] ;  /* 0x008000009684783b */ /* 0x000ea80000000200 */
[----:B------:R-:W2:Y:S04]  /*38c0*/  LDSM.16.M88.4 R136, [R150+0x8400] ;  /* 0x008400009688783b */ /* 0x000ea80000000200 */
[----:B------:R-:W2:Y:S01]  /*38d0*/  LDSM.16.M88.4 R140, [R150+0x8800] ;  /* 0x00880000968c783b */ /* 0x000ea20000000200 */
[----:B-1----:R-:W-:-:S03]  /*38e0*/  VIADD R5, R12, 0x1 ;  /* 0x000000010c057836 */ /* 0x002fc60000000000 */
[----:B------:R-:W1:Y:S02]  /*38f0*/  LDSM.16.M88.4 R144, [R150+0x8c00] ;  /* 0x008c00009690783b */ /* 0x000e640000000200 */
[----:B------:R-:W-:-:S05]  /*3900*/  IADD3 R3, R5, UR10, -R3 ;  /* 0x0000000a05037c10 */ /* 0x000fca000fffe803 */
[----:B------:R1:W-:Y:S04]  /*3910*/  STL [R1+0x34], R3 ;  /* 0x0000340301007387 */ /* 0x0003e80000100800 */
[----:B-1----:R-:W5:Y:S01]  /*3920*/  LDL R3, [R1+0x54] ;  /* 0x0000540001037983 */ /* 0x002f620000100800 */
[----:B------:R-:W2:Y:S01]  /*3930*/  @P1 MUFU.RCP R0, UR5 ;  /* 0x0000000500001d08 */ /* 0x000ea20008001000 */
[----:B------:R-:W-:Y:S02]  /*3940*/  VIADD R6, R156, 0x1000 ;  /* 0x000010009c067836 */ /* 0x000fe40000000000 */
[C---:B------:R-:W-:Y:S01]  /*3950*/  VIADD R148, R161.reuse, 0x1000 ;  /* 0x00001000a1947836 */ /* 0x040fe20000000000 */
[----:B------:R-:W-:Y:S01]  /*3960*/  UIADD3 UR34, UR36, 0x80, UR34 ;  /* 0x0000008024227890 */ /* 0x000fe2000fffe022 */
[----:B------:R-:W-:Y:S01]  /*3970*/  IMAD.SHL.U32 R154, R161, 0x2, RZ ;  /* 0x00000002a19a7824 */ /* 0x000fe200078e00ff */
[----:B------:R-:W-:-:S02]  /*3980*/  CS2R R94, SRZ ;  /* 0x00000000005e7805 */ /* 0x000fc4000001ff00 */
[----:B------:R-:W-:Y:S02]  /*3990*/  CS2R R92, SRZ ;  /* 0x00000000005c7805 */ /* 0x000fe4000001ff00 */
        /* <DEDUP_REMOVED lines=15> */
[----:B------:R-:W-:Y:S01]  /*3a90*/  LEA R148, R148, UR4, 0x1 ;  /* 0x0000000494947c11 */ /* 0x000fe2000f8e08ff */
[----:B------:R-:W-:Y:S01]  /*3aa0*/  UMOV UR5, URZ ;  /* 0x0000003f00057c82 */ /* 0x000fe20008000000 */
[----:B------:R-:W-:-:S02]  /*3ab0*/  UIADD3 UR18, -UR26, URZ, URZ ;  /* 0x0000003f1a127290 */ /* 0x000fc4000fffe13f */
[----:B------:R-:W-:Y:S02]  /*3ac0*/  USHF.L.U32 UR33, UR19, 0x3, URZ ;  /* 0x0000000313217899 */ /* 0x000fe4000800063f */
[----:B------:R-:W-:Y:S02]  /*3ad0*/  USHF.L.U32 UR32, UR19, 0x4, URZ ;  /* 0x0000000413207899 */ /* 0x000fe4000800063f */
[----:B------:R-:W-:Y:S02]  /*3ae0*/  UIMAD UR31, UR19, 0x18, URZ ;  /* 0x00000018131f78a4 */ /* 0x000fe4000f8e023f */
[----:B------:R-:W-:Y:S02]  /*3af0*/  USHF.L.U32 UR30, UR19, 0x5, URZ ;  /* 0x00000005131e7899 */ /* 0x000fe4000800063f */
[----:B------:R-:W-:Y:S02]  /*3b00*/  UIMAD UR29, UR19, 0x28, URZ ;  /* 0x00000028131d78a4 */ /* 0x000fe4000f8e023f */
[----:B------:R-:W-:-:S02]  /*3b10*/  UIMAD UR28, UR19, 0x30, URZ ;  /* 0x00000030131c78a4 */ /* 0x000fc4000f8e023f */
[----:B------:R-:W-:Y:S02]  /*3b20*/  UIMAD UR27, UR19, 0x38, URZ ;  /* 0x00000038131b78a4 */ /* 0x000fe4000f8e023f */
[----:B------:R-:W-:Y:S02]  /*3b30*/  USHF.L.U32 UR26, UR19, 0x6, URZ ;  /* 0x00000006131a7899 */ /* 0x000fe4000800063f */
[----:B------:R-:W-:Y:S02]  /*3b40*/  UIMAD UR25, UR19, 0x48, URZ ;  /* 0x00000048131978a4 */ /* 0x000fe4000f8e023f */
[----:B------:R-:W-:Y:S02]  /*3b50*/  UIMAD UR24, UR19, 0x50, URZ ;  /* 0x00000050131878a4 */ /* 0x000fe4000f8e023f */
[----:B------:R-:W-:Y:S02]  /*3b60*/  UIMAD UR23, UR19, 0x58, URZ ;  /* 0x00000058131778a4 */ /* 0x000fe4000f8e023f */
[----:B------:R-:W-:-:S02]  /*3b70*/  UIMAD UR22, UR19, 0x60, URZ ;  /* 0x00000060131678a4 */ /* 0x000fc4000f8e023f */
[----:B------:R-:W-:Y:S02]  /*3b80*/  UIMAD UR21, UR19, 0x68, URZ ;  /* 0x00000068131578a4 */ /* 0x000fe4000f8e023f */
[----:B------:R-:W-:Y:S02]  /*3b90*/  UIMAD UR20, UR19, 0x70, URZ ;  /* 0x00000070131478a4 */ /* 0x000fe4000f8e023f */
[----:B------:R-:W-:Y:S02]  /*3ba0*/  UIMAD UR19, UR19, 0x78, URZ ;  /* 0x00000078131378a4 */ /* 0x000fe4000f8e023f */
[----:B------:R-:W-:Y:S01]  /*3bb0*/  UIADD3 UR34, UR34, -UR10, URZ ;  /* 0x8000000a22227290 */ /* 0x000fe2000fffe03f */
[----:B------:R-:W-:Y:S01]  /*3bc0*/  ULDC UR36, c[0x0][0x2d0] ;  /* 0x0000b40000247ab9 */ /* 0x000fe20000000800 */
[----:B--2---:R-:W-:Y:S01]  /*3bd0*/  @P1 FMUL.FTZ R0, R4, R0 ;  /* 0x0000000004001220 */ /* 0x004fe20000410000 */
[----:B------:R-:W-:-:S04]  /*3be0*/  IMAD.SHL.U32 R4, R12, 0x4, RZ ;  /* 0x000000040c047824 */ /* 0x000fc800078e00ff */
[----:B------:R-:W-:Y:S01]  /*3bf0*/  @P1 R2UR UR6, R0 ;  /* 0x00000000000612ca */ /* 0x000fe200000e0000 */
[----:B------:R-:W-:Y:S01]  /*3c00*/  VIADD R0, R12, 0xffffff80 ;  /* 0xffffff800c007836 */ /* 0x000fe20000000000 */
[----:B------:R1:W-:Y:S04]  /*3c10*/  STL [R1+0x30], R4 ;  /* 0x0000300401007387 */ /* 0x0003e80000100800 */
[----:B---3--:R-:W-:Y:S04]  /*3c20*/  STL [R1+0x20], R14 ;  /* 0x0000200e01007387 */ /* 0x008fe80000100800 */
[----:B----4-:R-:W-:Y:S04]  /*3c30*/  STL [R1+0x24], R13 ;  /* 0x0000240d01007387 */ /* 0x010fe80000100800 */
[----:B-----5:R-:W-:Y:S04]  /*3c40*/  STL [R1+0x18], R11 ;  /* 0x0000180b01007387 */ /* 0x020fe80000100800 */
[----:B------:R-:W-:Y:S01]  /*3c50*/  STL [R1+0x1c], R9 ;  /* 0x00001c0901007387 */ /* 0x000fe20000100800 */
[----:B-1----:R-:W-:-:S02]  /*3c60*/  IMAD.SHL.U32 R4, R0, 0x4, RZ ;  /* 0x0000000400047824 */ /* 0x002fc400078e00ff */
[----:B------:R-:W-:Y:S01]  /*3c70*/  IMAD R180, R180, 0x80, R3 ;  /* 0x00000080b4b47824 */ /* 0x000fe200078e0203 */
[----:B------:R-:W-:-:S03]  /*3c80*/  SHF.L.U64.HI R3, R12, 0x2, R8 ;  /* 0x000000020c037819 */ /* 0x000fc60000010208 */
[C---:B------:R-:W-:Y:S02]  /*3c90*/  VIADD R0, R180.reuse, 0x9 ;  /* 0x00000009b4007836 */ /* 0x040fe40000000000 */
[----:B------:R1:W-:Y:S03]  /*3ca0*/  STL [R1+0x2c], R3 ;  /* 0x00002c0301007387 */ /* 0x0003e60000100800 */
[----:B------:R-:W-:Y:S01]  /*3cb0*/  I2FP.F32.S32 R0, R0 ;  /* 0x0000000000007245 */ /* 0x000fe20000201400 */
[----:B------:R2:W-:Y:S04]  /*3cc0*/  STL [R1+0x28], R4 ;  /* 0x0000280401007387 */ /* 0x0005e80000100800 */
[----:B------:R3:W-:Y:S01]  /*3cd0*/  STL [R1+0x8], R0 ;  /* 0x0000080001007387 */ /* 0x0007e20000100800 */
[----:B-1----:R-:W-:-:S02]  /*3ce0*/  VIADD R3, R180, 0x8 ;  /* 0x00000008b4037836 */ /* 0x002fc40000000000 */
[----:B--2---:R-:W-:-:S03]  /*3cf0*/  VIADD R4, R180, 0x1 ;  /* 0x00000001b4047836 */ /* 0x004fc60000000000 */
[----:B------:R-:W-:Y:S02]  /*3d00*/  I2FP.F32.S32 R3, R3 ;  /* 0x0000000300037245 */ /* 0x000fe40000201400 */
[----:B---3--:R-:W-:-:S03]  /*3d10*/  I2FP.F32.S32 R0, R4 ;  /* 0x0000000400007245 */ /* 0x008fc60000201400 */
[----:B------:R1:W-:Y:S04]  /*3d20*/  STL [R1+0x4], R3 ;  /* 0x0000040301007387 */ /* 0x0003e80000100800 */
[----:B------:R2:W-:Y:S04]  /*3d30*/  STL [R1], R0 ;  /* 0x0000000001007387 */ /* 0x0005e80000100800 */
[----:B------:R2:W-:Y:S01]  /*3d40*/  STL [R1+0xc], R165 ;  /* 0x00000ca501007387 */ /* 0x0005e20000100800 */
[C---:B------:R-:W-:Y:S02]  /*3d50*/  VIADD R233, R180.reuse, 0x10 ;  /* 0x00000010b4e97836 */ /* 0x040fe40000000000 */
[----:B------:R-:W-:-:S02]  /*3d60*/  VIADD R232, R180, 0x11 ;  /* 0x00000011b4e87836 */ /* 0x000fc40000000000 */
[C---:B------:R-:W-:Y:S02]  /*3d70*/  VIADD R239, R180.reuse, 0x39 ;  /* 0x00000039b4ef7836 */ /* 0x040fe40000000000 */
[C---:B------:R-:W-:Y:S02]  /*3d80*/  VIADD R238, R180.reuse, 0x38 ;  /* 0x00000038b4ee7836 */ /* 0x040fe40000000000 */
[C---:B------:R-:W-:Y:S02]  /*3d90*/  VIADD R235, R180.reuse, 0x31 ;  /* 0x00000031b4eb7836 */ /* 0x040fe40000000000 */
[C---:B------:R-:W-:Y:S02]  /*3da0*/  VIADD R234, R180.reuse, 0x30 ;  /* 0x00000030b4ea7836 */ /* 0x040fe40000000000 */
[C---:B------:R-:W-:Y:S02]  /*3db0*/  VIADD R231, R180.reuse, 0x29 ;  /* 0x00000029b4e77836 */ /* 0x040fe40000000000 */
[----:B------:R-:W-:-:S02]  /*3dc0*/  VIADD R230, R180, 0x28 ;  /* 0x00000028b4e67836 */ /* 0x000fc40000000000 */
[----:B------:R-:W-:Y:S01]  /*3dd0*/  VIADD R229, R180, 0x21 ;  /* 0x00000021b4e57836 */ /* 0x000fe20000000000 */
[----:B-1----:R-:W-:Y:S01]  /*3de0*/  SEL R3, R6, R156, !P0 ;  /* 0x0000009c06037207 */ /* 0x002fe20004000000 */
[C---:B------:R-:W-:Y:S02]  /*3df0*/  VIADD R228, R180.reuse, 0x20 ;  /* 0x00000020b4e47836 */ /* 0x040fe40000000000 */
[C---:B------:R-:W-:Y:S02]  /*3e00*/  VIADD R227, R180.reuse, 0x19 ;  /* 0x00000019b4e37836 */ /* 0x040fe40000000000 */
[----:B------:R-:W-:Y:S01]  /*3e10*/  VIADD R226, R180, 0x18 ;  /* 0x00000018b4e27836 */ /* 0x000fe20000000000 */
[----:B------:R-:W-:Y:S02]  /*3e20*/  I2FP.F32.S32 R252, R180 ;  /* 0x000000b400fc7245 */ /* 0x000fe40000201400 */
[----:B------:R-:W-:Y:S02]  /*3e30*/  I2FP.F32.S32 R251, R233 ;  /* 0x000000e900fb7245 */ /* 0x000fe40000201400 */
[----:B------:R-:W-:-:S02]  /*3e40*/  I2FP.F32.S32 R250, R232 ;  /* 0x000000e800fa7245 */ /* 0x000fc40000201400 */
[----:B------:R-:W-:Y:S02]  /*3e50*/  I2FP.F32.S32 R249, R239 ;  /* 0x000000ef00f97245 */ /* 0x000fe40000201400 */
[----:B------:R-:W-:Y:S02]  /*3e60*/  I2FP.F32.S32 R248, R238 ;  /* 0x000000ee00f87245 */ /* 0x000fe40000201400 */
[----:B------:R-:W-:Y:S02]  /*3e70*/  I2FP.F32.S32 R247, R235 ;  /* 0x000000eb00f77245 */ /* 0x000fe40000201400 */
[----:B------:R-:W-:Y:S02]  /*3e80*/  I2FP.F32.S32 R246, R234 ;  /* 0x000000ea00f67245 */ /* 0x000fe40000201400 */
[----:B------:R-:W-:Y:S02]  /*3e90*/  I2FP.F32.S32 R245, R231 ;  /* 0x000000e700f57245 */ /* 0x000fe40000201400 */
[----:B------:R-:W-:-:S02]  /*3ea0*/  I2FP.F32.S32 R244, R230 ;  /* 0x000000e600f47245 */ /* 0x000fc40000201400 */
[----:B------:R-:W-:Y:S02]  /*3eb0*/  I2FP.F32.S32 R243, R229 ;  /* 0x000000e500f37245 */ /* 0x000fe40000201400 */
[----:B------:R-:W-:Y:S02]  /*3ec0*/  I2FP.F32.S32 R242, R228 ;  /* 0x000000e400f27245 */ /* 0x000fe40000201400 */
[----:B------:R-:W-:Y:S02]  /*3ed0*/  I2FP.F32.S32 R241, R227 ;  /* 0x000000e300f17245 */ /* 0x000fe40000201400 */
[----:B------:R-:W-:Y:S02]  /*3ee0*/  I2FP.F32.S32 R240, R226 ;  /* 0x000000e200f07245 */ /* 0x000fe40000201400 */
[----:B------:R-:W-:Y:S01]  /*3ef0*/  LEA R3, R3, UR4, 0x1 ;  /* 0x0000000403037c11 */ /* 0x000fe2000f8e08ff */
[----:B------:R-:W-:Y:S01]  /*3f00*/  @UP1 UMOV UR5, UR6 ;  /* 0x0000000600051c82 */ /* 0x000fe20008000000 */
[----:B--2---:R-:W-:-:S05]  /*3f10*/  ULDC UR6, c[0x0][0x2ec] ;  /* 0x0000bb0000067ab9 */ /* 0x004fca0000000800 */
.L_x_120:
[----:B------:R-:W2:Y:S01]  /*3f20*/  LDL R0, [R1+0x34] ;  /* 0x0000340001007983 */ /* 0x000ea20000100800 */
[----:B------:R-:W-:Y:S01]  /*3f30*/  IMAD.IADD R112, R155, 0x1, R148 ;  /* 0x000000019b707824 */ /* 0x000fe200078e0294 */
[----:B------:R-:W-:Y:S01]  /*3f40*/  USHF.L.U32 UR11, UR7, 0x7, URZ ;  /* 0x00000007070b7899 */ /* 0x000fe2000800063f */
[----:B------:R-:W-:Y:S01]  /*3f50*/  IMAD.MOV.U32 R168, RZ, RZ, 0x8 ;  /* 0x00000008ffa87424 */ /* 0x000fe200078e00ff */
[----:B------:R-:W3:Y:S01]  /*3f60*/  LDL R164, [R1+0x20] ;  /* 0x0000200001a47983 */ /* 0x000ee20000100800 */
[----:B------:R-:W-:Y:S02]  /*3f70*/  USHF.L.U32 UR16, UR37, 0x7, URZ ;  /* 0x0000000725107899 */ /* 0x000fe4000800063f */
[----:B------:R-:W-:Y:S01]  /*3f80*/  UISETP.GE.AND UP0, UPT, UR11, UR34, UPT ;  /* 0x000000220b00728c */ /* 0x000fe2000bf06270 */
[----:B------:R-:W4:Y:S01]  /*3f90*/  LDL R169, [R1+0x24] ;  /* 0x0000240001a97983 */ /* 0x000f220000100800 */
[----:B------:R-:W-:Y:S02]  /*3fa0*/  UIADD3 UR16, UR16, 0x80, URZ ;  /* 0x0000008010107890 */ /* 0x000fe4000fffe03f */
[----:B------:R-:W-:Y:S01]  /*3fb0*/  UISETP.GT.AND UP3, UPT, UR7, UR17, UPT ;  /* 0x000000110700728c */ /* 0x000fe2000bf64270 */
[----:B------:R-:W4:Y:S01]  /*3fc0*/  LDL R167, [R1+0x18] ;  /* 0x0000180001a77983 */ /* 0x000f220000100800 */
[----:B------:R-:W-:Y:S03]  /*3fd0*/  UISETP.LT.AND UP0, UPT, UR16, UR10, UP0 ;  /* 0x0000000a1000728c */ /* 0x000fe60008701270 */
[----:B------:R-:W4:Y:S03]  /*3fe0*/  LDL R166, [R1] ;  /* 0x0000000001a67983 */ /* 0x000f260000100800 */
[----:B------:R-:W-:Y:S01]  /*3ff0*/  PLOP3.LUT P0, PT, PT, PT, UP0, 0x80, 0x0 ;  /* 0x000000000000781c */ /* 0x000fe20003f0f008 */
[----:B------:R-:W-:Y:S04]  /*4000*/  STL [R1+0x7c], R75 ;  /* 0x00007c4b01007387 */ /* 0x000fe80000100800 */
[----:B------:R-:W-:Y:S04]  /*4010*/  STL [R1+0x78], R74 ;  /* 0x0000784a01007387 */ /* 0x000fe80000100800 */
[----:B------:R-:W-:Y:S04]  /*4020*/  STL [R1+0x74], R73 ;  /* 0x0000744901007387 */ /* 0x000fe80000100800 */
[----:B------:R-:W-:Y:S04]  /*4030*/  STL [R1+0x70], R72 ;  /* 0x0000704801007387 */ /* 0x000fe80000100800 */
[----:B------:R-:W-:Y:S04]  /*4040*/  STL [R1+0x6c], R71 ;  /* 0x00006c4701007387 */ /* 0x000fe80000100800 */
[----:B------:R-:W-:Y:S04]  /*4050*/  STL [R1+0x68], R70 ;  /* 0x0000684601007387 */ /* 0x000fe80000100800 */
[----:B------:R1:W-:Y:S04]  /*4060*/  STL [R1+0x64], R69 ;  /* 0x0000644501007387 */ /* 0x0003e80000100800 */
[----:B------:R1:W-:Y:S04]  /*4070*/  STL [R1+0x60], R68 ;  /* 0x0000604401007387 */ /* 0x0003e80000100800 */
[----:B------:R1:W-:Y:S04]  /*4080*/  STL [R1+0x5c], R3 ;  /* 0x00005c0301007387 */ /* 0x0003e80000100800 */
[----:B------:R1:W-:Y:S04]  /*4090*/  STL [R1+0x58], R2 ;  /* 0x0000580201007387 */ /* 0x0003e80000100800 */
[----:B------:R-:W0:Y:S01]  /*40a0*/  LDGDEPBAR ;  /* 0x00000000000079af */ /* 0x000e220000000000 */
[----:B-1----:R-:W-:Y:S07]  /*40b0*/  IMAD.MOV.U32 R69, RZ, RZ, 0x48 ;  /* 0x00000048ff457424 */ /* 0x002fee00078e00ff */
[----:B------:R-:W4:Y:S04]  /*40c0*/  LDL R68, [R1+0x1c] ;  /* 0x00001c0001447983 */ /* 0x000f280000100800 */
[----:B------:R-:W4:Y:S04]  /*40d0*/  LDL R3, [R1+0x4] ;  /* 0x0000040001037983 */ /* 0x000f280000100800 */
[----:B------:R-:W4:Y:S01]  /*40e0*/  LDL R2, [R1+0x8] ;  /* 0x0000080001027983 */ /* 0x000f220000100800 */
[----:B------:R-:W-:Y:S04]  /*40f0*/  DEPBAR.LE SB0, 0x0 ;  /* 0x000080000000791a */ /* 0x000fe80000000000 */
[----:B------:R-:W-:Y:S06]  /*4100*/  BAR.SYNC.DEFER_BLOCKING 0x0 ;  /* 0x0000000000007b1d */ /* 0x000fec0000010000 */
[----:B------:R-:W-:Y:S08]  /*4110*/  LDSM.16.M88.4 R64, [R148] ;  /* 0x000000009440783b */ /* 0x000ff00000000200 */
[----:B------:R-:W1:Y:S08]  /*4120*/  LDSM.16.M88.4 R16, [R149+0x6000] ;  /* 0x006000009510783b */ /* 0x000e700000000200 */
[----:B------:R-:W1:Y:S08]  /*4130*/  LDSM.16.M88.4 R60, [R148+0x1000] ;  /* 0x00100000943c783b */ /* 0x000e700000000200 */
[----:B------:R-:W1:Y:S08]  /*4140*/  LDSM.16.M88.4 R32, [R149+0x6400] ;  /* 0x006400009520783b */ /* 0x000e700000000200 */
[----:B------:R-:W1:Y:S08]  /*4150*/  LDSM.16.M88.4 R48, [R149+0x6800] ;  /* 0x006800009530783b */ /* 0x000e700000000200 */
[----:B------:R-:W1:Y:S02]  /*4160*/  LDSM.16.M88.4 R100, [R149+0x6c00] ;  /* 0x006c00009564783b */ /* 0x000e640000000200 */
[-C--:B-1----:R-:W-:Y:S06]  /*4170*/  HMMA.16816.F32.BF16 R4, R64, R16.reuse, RZ ;  /* 0x000000104004723c */ /* 0x082fec00000418ff */
[----:B------:R-:W-:Y:S01]  /*4180*/  LDSM.16.M88.4 R104, [R112] ;  /* 0x000000007068783b */ /* 0x000fe20000000200 */
[C---:B------:R-:W-:Y:S07]  /*4190*/  HMMA.16816.F32.BF16 R8, R60.reuse, R16, RZ ;  /* 0x000000103c08723c */ /* 0x040fee00000418ff */
[----:B------:R-:W1:Y:S01]  /*41a0*/  LDSM.16.M88.4 R108, [R150+0x6000] ;  /* 0x00600000966c783b */ /* 0x000e620000000200 */
[-C--:B------:R-:W-:Y:S07]  /*41b0*/  HMMA.16816.F32.BF16 R12, R60, R18.reuse, RZ ;  /* 0x000000123c0c723c */ /* 0x080fee00000418ff */
[----:B------:R-:W1:Y:S01]  /*41c0*/  LDSM.16.M88.4 R112, [R112+0x1000] ;  /* 0x001000007070783b */ /* 0x000e620000000200 */
        /* <DEDUP_REMOVED lines=13> */
[-C--:B-1----:R-:W-:Y:S06]  /*42a0*/  HMMA.16816.F32.BF16 R4, R104, R108.reuse, R4 ;  /* 0x0000006c6804723c */ /* 0x082fec0000041804 */
[C---:B------:R-:W-:Y:S06]  /*42b0*/  HMMA.16816.F32.BF16 R8, R112.reuse, R108, R8 ;  /* 0x0000006c7008723c */ /* 0x040fec0000041808 */
[-C--:B------:R-:W-:Y:S06]  /*42c0*/  HMMA.16816.F32.BF16 R12, R112, R110.reuse, R12 ;  /* 0x0000006e700c723c */ /* 0x080fec000004180c */
[C---:B------:R-:W-:Y:S06]  /*42d0*/  HMMA.16816.F32.BF16 R16, R104.reuse, R110, R16 ;  /* 0x0000006e6810723c */ /* 0x040fec0000041810 */
[C---:B------:R-:W-:Y:S01]  /*42e0*/  FFMA.FTZ R4, R252.reuse, UR5, R4 ;  /* 0x00000005fc047c23 */ /* 0x040fe20008010004 */
[C---:B------:R-:W-:Y:S05]  /*42f0*/  FFMA.FTZ R6, R252.reuse, UR5, R6 ;  /* 0x00000005fc067c23 */ /* 0x040fea0008010006 */
[C---:B------:R-:W-:Y:S01]  /*4300*/  FFMA.FTZ R8, R252.reuse, UR5, R8 ;  /* 0x00000005fc087c23 */ /* 0x040fe20008010008 */
[----:B------:R-:W-:Y:S01]  /*4310*/  FFMA.FTZ R10, R252, UR5, R10 ;  /* 0x00000005fc0a7c23 */ /* 0x000fe2000801000a */
[----:B--2---:R-:W-:Y:S02]  /*4320*/  @!P0 VIADD R0, R0, UR11 ;  /* 0x0000000b00008c36 */ /* 0x004fe40008000000 */
[----:B---3--:R-:W-:Y:S03]  /*4330*/  FMUL.FTZ R163, R164, 1.4426950216293334961 ;  /* 0x3fb8aa3ba4a37820 */ /* 0x008fe60000410000 */
[----:B------:R-:W-:Y:S02]  /*4340*/  @!P0 VIMNMX R162, R0, UR10, PT ;  /* 0x0000000a00a28c48 */ /* 0x000fe4000bfe0100 */
[----:B------:R-:W-:Y:S01]  /*4350*/  FSETP.NEU.FTZ.AND P1, PT, R164, -INF , PT ;  /* 0xff800000a400780b */ /* 0x000fe20003f3d000 */
[C---:B------:R-:W-:Y:S01]  /*4360*/  @!P0 VIADD R164, R180.reuse, 0x1 ;  /* 0x00000001b4a48836 */ /* 0x040fe20000000000 */
[----:B------:R-:W-:Y:S01]  /*4370*/  @!P0 ISETP.GE.AND P2, PT, R180, R162, PT ;  /* 0x000000a2b400820c */ /* 0x000fe20003f46270 */
[----:B----4-:R-:W-:Y:S01]  /*4380*/  FMUL.FTZ R108, R169, 1.4426950216293334961 ;  /* 0x3fb8aa3ba96c7820 */ /* 0x010fe20000410000 */
[----:B------:R-:W-:Y:S01]  /*4390*/  @!P0 VIADDMNMX R102, R0, R168, UR10, PT ;  /* 0x0000000a00668e46 */ /* 0x000fe2000b8001a8 */
[----:B------:R-:W-:Y:S01]  /*43a0*/  IMAD.MOV.U32 R168, RZ, RZ, 0x40 ;  /* 0x00000040ffa87424 */ /* 0x000fe200078e00ff */
[----:B------:R-:W-:Y:S01]  /*43b0*/  @!P0 FSEL R4, R4, -INF , !P2 ;  /* 0xff80000004048808 */ /* 0x000fe20005000000 */
[----:B------:R-:W-:Y:S01]  /*43c0*/  FMUL.FTZ R103, R167, 1.4426950216293334961 ;  /* 0x3fb8aa3ba7677820 */ /* 0x000fe20000410000 */
[----:B------:R-:W-:Y:S01]  /*43d0*/  @!P0 ISETP.GE.AND P2, PT, R164, R162, PT ;  /* 0x000000a2a400820c */ /* 0x000fe20003f46270 */
[C---:B------:R-:W-:Y:S01]  /*43e0*/  FFMA.FTZ R5, R166.reuse, UR5, R5 ;  /* 0x00000005a6057c23 */ /* 0x040fe20008010005 */
[----:B------:R-:W-:Y:S01]  /*43f0*/  FFMA.FTZ R7, R166, UR5, R7 ;  /* 0x00000005a6077c23 */ /* 0x000fe20008010007 */
[----:B------:R-:W-:Y:S01]  /*4400*/  @!P0 VIADDMNMX R101, R0, R168, UR10, PT ;  /* 0x0000000a00658e46 */ /* 0x000fe2000b8001a8 */
[C---:B------:R-:W-:Y:S01]  /*4410*/  FFMA.FTZ R9, R166.reuse, UR5, R9 ;  /* 0x00000005a6097c23 */ /* 0x040fe20008010009 */
[----:B------:R-:W-:Y:S01]  /*4420*/  FSEL R163, R163, RZ, P1 ;  /* 0x000000ffa3a37208 */ /* 0x000fe20000800000 */
[----:B------:R-:W-:Y:S01]  /*4430*/  FFMA.FTZ R11, R166, UR5, R11 ;  /* 0x00000005a60b7c23 */ /* 0x000fe2000801000b */
[----:B------:R-:W-:Y:S02]  /*4440*/  @!P0 FSEL R5, R5, -INF , !P2 ;  /* 0xff80000005058808 */ /* 0x000fe40005000000 */
[-C--:B------:R-:W-:Y:S01]  /*4450*/  @!P0 ISETP.GE.AND P2, PT, R180, R102.reuse, PT ;  /* 0x00000066b400820c */ /* 0x080fe20003f46270 */
[--C-:B------:R-:W-:Y:S01]  /*4460*/  FFMA.FTZ R4, R4, UR6, -R163.reuse ;  /* 0x0000000604047c23 */ /* 0x100fe200080108a3 */
[----:B------:R-:W-:Y:S01]  /*4470*/  FSETP.NEU.FTZ.AND P1, PT, R169, -INF , PT ;  /* 0xff800000a900780b */ /* 0x000fe20003f3d000 */
[----:B------:R-:W-:Y:S01]  /*4480*/  FFMA.FTZ R5, R5, UR6, -R163 ;  /* 0x0000000605057c23 */ /* 0x000fe200080108a3 */
[----:B------:R-:W-:Y:S01]  /*4490*/  @!P0 FSEL R6, R6, -INF , !P2 ;  /* 0xff80000006068808 */ /* 0x000fe20005000000 */
[----:B------:R-:W-:Y:S01]  /*44a0*/  MUFU.EX2 R75, R4 ;  /* 0x00000004004b7308 */ /* 0x000fe20000000800 */
[----:B------:R-:W-:Y:S02]  /*44b0*/  @!P0 ISETP.GE.AND P2, PT, R164, R102, PT ;  /* 0x00000066a400820c */ /* 0x000fe40003f46270 */
[----:B------:R-:W-:Y:S02]  /*44c0*/  FSEL R108, R108, RZ, P1 ;  /* 0x000000ff6c6c7208 */ /* 0x000fe40000800000 */
[----:B------:R-:W-:Y:S02]  /*44d0*/  @!P0 FSEL R7, R7, -INF , !P2 ;  /* 0xff80000007078808 */ /* 0x000fe40005000000 */
[-C--:B------:R-:W-:Y:S03]  /*44e0*/  @!P0 ISETP.GE.AND P2, PT, R180, R101.reuse, PT ;  /* 0x00000065b400820c */ /* 0x080fe60003f46270 */
[----:B------:R-:W1:Y:S01]  /*44f0*/  MUFU.EX2 R74, R5 ;  /* 0x00000005004a7308 */ /* 0x000e620000000800 */
[----:B------:R-:W-:Y:S01]  /*4500*/  FSETP.NEU.FTZ.AND P1, PT, R167, -INF , PT ;  /* 0xff800000a700780b */ /* 0x000fe20003f3d000 */
[--C-:B------:R-:W-:Y:S01]  /*4510*/  FFMA.FTZ R6, R6, UR6, -R108.reuse ;  /* 0x0000000606067c23 */ /* 0x100fe2000801086c */
[----:B------:R-:W-:Y:S01]  /*4520*/  @!P0 FSEL R8, R8, -INF , !P2 ;  /* 0xff80000008088808 */ /* 0x000fe20005000000 */
[----:B------:R-:W-:Y:S01]  /*4530*/  FFMA.FTZ R7, R7, UR6, -R108 ;  /* 0x0000000607077c23 */ /* 0x000fe2000801086c */
[----:B------:R-:W-:Y:S02]  /*4540*/  @!P0 ISETP.GE.AND P2, PT, R164, R101, PT ;  /* 0x00000065a400820c */ /* 0x000fe40003f46270 */
[----:B------:R-:W-:Y:S03]  /*4550*/  FSEL R103, R103, RZ, P1 ;  /* 0x000000ff67677208 */ /* 0x000fe60000800000 */
[----:B------:R-:W-:Y:S01]  /*4560*/  MUFU.EX2 R200, R6 ;  /* 0x0000000600c87308 */ /* 0x000fe20000000800 */
[----:B------:R-:W-:Y:S02]  /*4570*/  @!P0 FSEL R9, R9, -INF , !P2 ;  /* 0xff80000009098808 */ /* 0x000fe40005000000 */
[----:B------:R-:W-:Y:S01]  /*4580*/  @!P0 VIADDMNMX R0, R0, R69, UR10, PT ;  /* 0x0000000a00008e46 */ /* 0x000fe2000b800145 */
[--C-:B------:R-:W-:Y:S01]  /*4590*/  FFMA.FTZ R8, R8, UR6, -R103.reuse ;  /* 0x0000000608087c23 */ /* 0x100fe20008010867 */
[-C--:B------:R-:W-:Y:S01]  /*45a0*/  @!P0 ISETP.GE.AND P4, PT, R234, R101.reuse, PT ;  /* 0x00000065ea00820c */ /* 0x080fe20003f86270 */
[----:B------:R-:W-:Y:S01]  /*45b0*/  FFMA.FTZ R9, R9, UR6, -R103 ;  /* 0x0000000609097c23 */ /* 0x000fe20008010867 */
[-C--:B------:R-:W-:Y:S03]  /*45c0*/  @!P0 ISETP.GE.AND P3, PT, R235, R101.reuse, PT ;  /* 0x00000065eb00820c */ /* 0x080fe60003f66270 */
[----:B------:R2:W-:Y:S01]  /*45d0*/  MUFU.EX2 R212, R8 ;  /* 0x0000000800d47308 */ /* 0x0005e20000000800 */
[----:B------:R-:W-:Y:S02]  /*45e0*/  @!P0 ISETP.GE.AND P2, PT, R180, R0, PT ;  /* 0x00000000b400820c */ /* 0x000fe40003f46270 */
[----:B------:R-:W-:Y:S02]  /*45f0*/  @!P0 ISETP.GE.AND P6, PT, R238, R162, PT ;  /* 0x000000a2ee00820c */ /* 0x000fe40003fc6270 */
[----:B------:R-:W-:Y:S02]  /*4600*/  @!P0 FSEL R10, R10, -INF , !P2 ;  /* 0xff8000000a0a8808 */ /* 0x000fe40005000000 */
[----:B------:R-:W-:Y:S03]  /*4610*/  @!P0 ISETP.GE.AND P2, PT, R229, R0, PT ;  /* 0x00000000e500820c */ /* 0x000fe60003f46270 */
[----:B------:R3:W-:Y:S01]  /*4620*/  MUFU.EX2 R211, R9 ;  /* 0x0000000900d37308 */ /* 0x0007e20000000800 */
[----:B------:R-:W-:Y:S09]  /*4630*/  @!P0 ISETP.GE.AND P5, PT, R239, R162, PT ;  /* 0x000000a2ef00820c */ /* 0x000ff20003fa6270 */
[----:B------:R4:W-:Y:S01]  /*4640*/  MUFU.EX2 R198, R7 ;  /* 0x0000000700c67308 */ /* 0x0009e20000000800 */
[----:B--2---:R-:W-:Y:S02]  /*4650*/  @!P0 VIADD R8, R180, 0x9 ;  /* 0x00000009b4088836 */ /* 0x004fe40000000000 */
[C---:B------:R-:W-:Y:S01]  /*4660*/  FMUL.FTZ R100, R68.reuse, 1.4426950216293334961 ;  /* 0x3fb8aa3b44647820 */ /* 0x040fe20000410000 */
[----:B------:R-:W-:Y:S01]  /*4670*/  FSETP.NEU.FTZ.AND P1, PT, R68, -INF , PT ;  /* 0xff8000004400780b */ /* 0x000fe20003f3d000 */
[C---:B------:R-:W-:Y:S03]  /*4680*/  FFMA.FTZ R12, R3.reuse, UR5, R12 ;  /* 0x00000005030c7c23 */ /* 0x040fe6000801000c */
[----:B------:R-:W-:Y:S01]  /*4690*/  FSEL R100, R100, RZ, P1 ;  /* 0x000000ff64647208 */ /* 0x000fe20000800000 */
[----:B---3--:R-:W-:Y:S01]  /*46a0*/  @!P0 VIADD R9, R180, 0x8 ;  /* 0x00000008b4098836 */ /* 0x008fe20000000000 */
[-C--:B------:R-:W-:Y:S01]  /*46b0*/  @!P0 ISETP.GE.AND P1, PT, R164, R0.reuse, PT ;  /* 0x00000000a400820c */ /* 0x080fe20003f26270 */
[C---:B------:R-:W-:Y:S01]  /*46c0*/  FFMA.FTZ R13, R2.reuse, UR5, R13 ;  /* 0x00000005020d7c23 */ /* 0x040fe2000801000d */
[----:B------:R-:W-:Y:S01]  /*46d0*/  FFMA.FTZ R14, R3, UR5, R14 ;  /* 0x00000005030e7c23 */ /* 0x000fe2000801000e */
[C---:B------:R-:W-:Y:S01]  /*46e0*/  FFMA.FTZ R15, R2.reuse, UR5, R15 ;  /* 0x00000005020f7c23 */ /* 0x040fe2000801000f */
[----:B------:R-:W-:Y:S01]  /*46f0*/  @!P0 FSEL R11, R11, -INF , !P1 ;  /* 0xff8000000b0b8808 */ /* 0x000fe20004800000 */
[----:B------:R-:W-:Y:S01]  /*4700*/  FFMA.FTZ R16, R3, UR5, R16 ;  /* 0x0000000503107c23 */ /* 0x000fe20008010010 */
[-C--:B------:R-:W-:Y:S01]  /*4710*/  @!P0 ISETP.GE.AND P1, PT, R9, R101.reuse, PT ;  /* 0x000000650900820c */ /* 0x080fe20003f26270 */
[----:B----4-:R-:W2:Y:S01]  /*4720*/  LDSM.16.M88.4 R4, [R150+0x6400] ;  /* 0x006400009604783b */ /* 0x010ea20000000200 */
[----:B------:R-:W-:Y:S01]  /*4730*/  FFMA.FTZ R17, R2, UR5, R17 ;  /* 0x0000000502117c23 */ /* 0x000fe20008010011 */
[----:B------:R-:W-:Y:S01]  /*4740*/  FFMA.FTZ R18, R3, UR5, R18 ;  /* 0x0000000503127c23 */ /* 0x000fe20008010012 */
[----:B------:R-:W-:Y:S01]  /*4750*/  @!P0 FSEL R12, R12, -INF , !P1 ;  /* 0xff8000000c0c8808 */ /* 0x000fe20004800000 */
[--C-:B------:R-:W-:Y:S01]  /*4760*/  FFMA.FTZ R10, R10, UR6, -R100.reuse ;  /* 0x000000060a0a7c23 */ /* 0x100fe20008010864 */
[-C--:B------:R-:W-:Y:S01]  /*4770*/  @!P0 ISETP.GE.AND P1, PT, R8, R101.reuse, PT ;  /* 0x000000650800820c */ /* 0x080fe20003f26270 */
[--C-:B------:R-:W-:Y:S01]  /*4780*/  FFMA.FTZ R11, R11, UR6, -R100.reuse ;  /* 0x000000060b0b7c23 */ /* 0x100fe20008010864 */
[----:B------:R-:W-:Y:S01]  /*4790*/  FFMA.FTZ R19, R2, UR5, R19 ;  /* 0x0000000502137c23 */ /* 0x000fe20008010013 */
[----:B------:R-:W-:Y:S01]  /*47a0*/  MUFU.EX2 R216, R10 ;  /* 0x0000000a00d87308 */ /* 0x000fe20000000800 */
[----:B------:R-:W-:Y:S01]  /*47b0*/  @!P0 FSEL R13, R13, -INF , !P1 ;  /* 0xff8000000d0d8808 */ /* 0x000fe20004800000 */
[--C-:B------:R-:W-:Y:S01]  /*47c0*/  FFMA.FTZ R12, R12, UR6, -R103.reuse ;  /* 0x000000060c0c7c23 */ /* 0x100fe20008010867 */
[-C--:B------:R-:W-:Y:S03]  /*47d0*/  @!P0 ISETP.GE.AND P1, PT, R9, R0.reuse, PT ;  /* 0x000000000900820c */ /* 0x080fe60003f26270 */
[----:B------:R-:W-:Y:S01]  /*47e0*/  FFMA.FTZ R13, R13, UR6, -R103 ;  /* 0x000000060d0d7c23 */ /* 0x000fe20008010867 */
[----:B------:R-:W-:Y:S03]  /*47f0*/  @!P0 FSEL R14, R14, -INF , !P1 ;  /* 0xff8000000e0e8808 */ /* 0x000fe60004800000 */
[----:B------:R3:W-:Y:S01]  /*4800*/  MUFU.EX2 R210, R12 ;  /* 0x0000000c00d27308 */ /* 0x0007e20000000800 */
        /* <DEDUP_REMOVED lines=8> */
[----:B------:R4:W-:Y:S01]  /*4890*/  MUFU.EX2 R201, R13 ;  /* 0x0000000d00c97308 */ /* 0x0009e20000000800 */
[----:B---3--:R-:W3:Y:S01]  /*48a0*/  LDL R12, [R1+0x2c] ;  /* 0x00002c00010c7983 */ /* 0x008ee20000100800 */
[----:B------:R-:W-:Y:S01]  /*48b0*/  @!P0 FSEL R17, R17, -INF , !P1 ;  /* 0xff80000011118808 */ /* 0x000fe20004800000 */
[--C-:B------:R-:W-:Y:S01]  /*48c0*/  FFMA.FTZ R16, R16, UR6, -R163.reuse ;  /* 0x0000000610107c23 */ /* 0x100fe200080108a3 */
[-C--:B------:R-:W-:Y:S03]  /*48d0*/  @!P0 ISETP.GE.AND P1, PT, R9, R102.reuse, PT ;  /* 0x000000660900820c */ /* 0x080fe60003f26270 */
[----:B------:R-:W-:Y:S03]  /*48e0*/  FFMA.FTZ R17, R17, UR6, -R163 ;  /* 0x0000000611117c23 */ /* 0x000fe600080108a3 */
[----:B------:R-:W-:Y:S01]  /*48f0*/  MUFU.EX2 R73, R16 ;  /* 0x0000001000497308 */ /* 0x000fe20000000800 */
[-C--:B--2---:R-:W-:Y:S03]  /*4900*/  HMMA.16816.F32.BF16 R20, R104, R4.reuse, R20 ;  /* 0x000000046814723c */ /* 0x084fe60000041814 */
[----:B------:R-:W-:Y:S02]  /*4910*/  @!P0 FSEL R18, R18, -INF , !P1 ;  /* 0xff80000012128808 */ /* 0x000fe40004800000 */
[----:B------:R-:W-:Y:S01]  /*4920*/  @!P0 ISETP.GE.AND P1, PT, R8, R102, PT ;  /* 0x000000660800820c */ /* 0x000fe20003f26270 */
[C---:B------:R-:W-:Y:S03]  /*4930*/  HMMA.16816.F32.BF16 R24, R112.reuse, R4, R24 ;  /* 0x000000047018723c */ /* 0x040fe60000041818 */
[----:B------:R-:W2:Y:S01]  /*4940*/  MUFU.EX2 R72, R17 ;  /* 0x0000001100487308 */ /* 0x000ea20000000800 */
[----:B----4-:R-:W4:Y:S01]  /*4950*/  LDL R13, [R1+0x30] ;  /* 0x00003000010d7983 */ /* 0x010f220000100800 */
[----:B------:R-:W-:Y:S03]  /*4960*/  @!P0 FSEL R19, R19, -INF , !P1 ;  /* 0xff80000013138808 */ /* 0x000fe60004800000 */
[----:B------:R-:W1:Y:S01]  /*4970*/  LDSM.16.M88.4 R8, [R150+0x6800] ;  /* 0x006800009608783b */ /* 0x000e620000000200 */
[-C--:B------:R-:W-:Y:S01]  /*4980*/  @!P0 ISETP.GE.AND P1, PT, R233, R162.reuse, PT ;  /* 0x000000a2e900820c */ /* 0x080fe20003f26270 */
[-C--:B------:R-:W-:Y:S03]  /*4990*/  HMMA.16816.F32.BF16 R28, R112, R6.reuse, R28 ;  /* 0x00000006701c723c */ /* 0x080fe6000004181c */
[----:B------:R-:W-:Y:S01]  /*49a0*/  MUFU.EX2 R214, R14 ;  /* 0x0000000e00d67308 */ /* 0x000fe20000000800 */
[--C-:B------:R-:W-:Y:S01]  /*49b0*/  FFMA.FTZ R18, R18, UR6, -R108.reuse ;  /* 0x0000000612127c23 */ /* 0x100fe2000801086c */
[----:B------:R-:W-:Y:S01]  /*49c0*/  FFMA.FTZ R19, R19, UR6, -R108 ;  /* 0x0000000613137c23 */ /* 0x000fe2000801086c */
[C---:B------:R-:W-:Y:S01]  /*49d0*/  HMMA.16816.F32.BF16 R32, R104.reuse, R6, R32 ;  /* 0x000000066820723c */ /* 0x040fe20000041820 */
[----:B------:R-:W2:Y:S06]  /*49e0*/  LDSM.16.M88.4 R4, [R150+0x6c00] ;  /* 0x006c00009604783b */ /* 0x000eac0000000200 */
[----:B------:R-:W-:Y:S01]  /*49f0*/  MUFU.EX2 R192, R18 ;  /* 0x0000001200c07308 */ /* 0x000fe20000000800 */
[C---:B------:R-:W-:Y:S03]  /*4a00*/  FFMA.FTZ R20, R251.reuse, UR5, R20 ;  /* 0x00000005fb147c23 */ /* 0x040fe60008010014 */
[C---:B------:R-:W-:Y:S01]  /*4a10*/  FFMA.FTZ R21, R250.reuse, UR5, R21 ;  /* 0x00000005fa157c23 */ /* 0x040fe20008010015 */
[C---:B------:R-:W-:Y:S01]  /*4a20*/  FFMA.FTZ R22, R251.reuse, UR5, R22 ;  /* 0x00000005fb167c23 */ /* 0x040fe20008010016 */
[----:B------:R-:W-:Y:S04]  /*4a30*/  FFMA.FTZ R23, R250, UR5, R23 ;  /* 0x00000005fa177c23 */ /* 0x000fe80008010017 */
[----:B------:R-:W-:Y:S01]  /*4a40*/  MUFU.EX2 R188, R19 ;  /* 0x0000001300bc7308 */ /* 0x000fe20000000800 */
[----:B------:R-:W-:Y:S01]  /*4a50*/  @!P0 FSEL R20, R20, -INF , !P1 ;  /* 0xff80000014148808 */ /* 0x000fe20004800000 */
[C---:B------:R-:W-:Y:S01]  /*4a60*/  FFMA.FTZ R24, R251.reuse, UR5, R24 ;  /* 0x00000005fb187c23 */ /* 0x040fe20008010018 */
[----:B------:R-:W-:Y:S01]  /*4a70*/  @!P0 ISETP.GE.AND P1, PT, R232, R162, PT ;  /* 0x000000a2e800820c */ /* 0x000fe20003f26270 */
[C---:B------:R-:W-:Y:S01]  /*4a80*/  FFMA.FTZ R25, R250.reuse, UR5, R25 ;  /* 0x00000005fa197c23 */ /* 0x040fe20008010019 */
[----:B------:R-:W-:Y:S01]  /*4a90*/  FFMA.FTZ R26, R251, UR5, R26 ;  /* 0x00000005fb1a7c23 */ /* 0x000fe2000801001a */
[----:B------:R-:W-:Y:S01]  /*4aa0*/  FFMA.FTZ R27, R250, UR5, R27 ;  /* 0x00000005fa1b7c23 */ /* 0x000fe2000801001b */
[----:B------:R-:W-:Y:S03]  /*4ab0*/  @!P0 FSEL R21, R21, -INF , !P1 ;  /* 0xff80000015158808 */ /* 0x000fe60004800000 */
[----:B------:R-:W-:Y:S01]  /*4ac0*/  MUFU.EX2 R213, R15 ;  /* 0x0000000f00d57308 */ /* 0x000fe20000000800 */
[-C--:B------:R-:W-:Y:S01]  /*4ad0*/  @!P0 ISETP.GE.AND P1, PT, R233, R102.reuse, PT ;  /* 0x00000066e900820c */ /* 0x080fe20003f26270 */
[C---:B------:R-:W-:Y:S01]  /*4ae0*/  FFMA.FTZ R28, R240.reuse, UR5, R28 ;  /* 0x00000005f01c7c23 */ /* 0x040fe2000801001c */
[C---:B------:R-:W-:Y:S01]  /*4af0*/  FFMA.FTZ R29, R241.reuse, UR5, R29 ;  /* 0x00000005f11d7c23 */ /* 0x040fe2000801001d */
[----:B------:R-:W-:Y:S01]  /*4b00*/  FFMA.FTZ R30, R240, UR5, R30 ;  /* 0x00000005f01e7c23 */ /* 0x000fe2000801001e */
[----:B------:R-:W-:Y:S01]  /*4b10*/  @!P0 FSEL R22, R22, -INF , !P1 ;  /* 0xff80000016168808 */ /* 0x000fe20004800000 */
[C---:B------:R-:W-:Y:S01]  /*4b20*/  FFMA.FTZ R31, R241.reuse, UR5, R31 ;  /* 0x00000005f11f7c23 */ /* 0x040fe2000801001f */
[----:B------:R-:W-:Y:S01]  /*4b30*/  @!P0 ISETP.GE.AND P1, PT, R232, R102, PT ;  /* 0x00000066e800820c */ /* 0x000fe20003f26270 */
[C---:B------:R-:W-:Y:S01]  /*4b40*/  FFMA.FTZ R32, R240.reuse, UR5, R32 ;  /* 0x00000005f0207c23 */ /* 0x040fe20008010020 */
[----:B------:R-:W-:Y:S01]  /*4b50*/  FFMA.FTZ R33, R241, UR5, R33 ;  /* 0x00000005f1217c23 */ /* 0x000fe20008010021 */
[----:B------:R-:W-:Y:S01]  /*4b60*/  FFMA.FTZ R34, R240, UR5, R34 ;  /* 0x00000005f0227c23 */ /* 0x000fe20008010022 */
[----:B------:R-:W-:Y:S01]  /*4b70*/  @!P0 FSEL R23, R23, -INF , !P1 ;  /* 0xff80000017178808 */ /* 0x000fe20004800000 */
[----:B------:R-:W-:Y:S01]  /*4b80*/  FFMA.FTZ R35, R241, UR5, R35 ;  /* 0x00000005f1237c23 */ /* 0x000fe20008010023 */
[-C--:B------:R-:W-:Y:S01]  /*4b90*/  @!P0 ISETP.GE.AND P1, PT, R233, R101.reuse, PT ;  /* 0x00000065e900820c */ /* 0x080fe20003f26270 */
[-C--:B-1----:R-:W-:Y:S03]  /*4ba0*/  HMMA.16816.F32.BF16 R36, R104, R8.reuse, R36 ;  /* 0x000000086824723c */ /* 0x082fe60000041824 */
[----:B------:R-:W-:Y:S01]  /*4bb0*/  @!P0 FSEL R24, R24, -INF , !P1 ;  /* 0xff80000018188808 */ /* 0x000fe20004800000 */
[--C-:B------:R-:W-:Y:S01]  /*4bc0*/  FFMA.FTZ R20, R20, UR6, -R163.reuse ;  /* 0x0000000614147c23 */ /* 0x100fe200080108a3 */
[-C--:B------:R-:W-:Y:S01]  /*4bd0*/  @!P0 ISETP.GE.AND P1, PT, R232, R101.reuse, PT ;  /* 0x00000065e800820c */ /* 0x080fe20003f26270 */
[C---:B------:R-:W-:Y:S02]  /*4be0*/  HMMA.16816.F32.BF16 R40, R112.reuse, R8, R40 ;  /* 0x000000087028723c */ /* 0x040fe40000041828 */
[----:B------:R-:W-:Y:S03]  /*4bf0*/  MUFU.EX2 R71, R20 ;  /* 0x0000001400477308 */ /* 0x000fe60000000800 */
[----:B------:R-:W-:Y:S01]  /*4c00*/  @!P0 FSEL R25, R25, -INF , !P1 ;  /* 0xff80000019198808 */ /* 0x000fe20004800000 */
[-C--:B------:R-:W-:Y:S03]  /*4c10*/  HMMA.16816.F32.BF16 R44, R112, R10.reuse, R44 ;  /* 0x0000000a702c723c */ /* 0x080fe6000004182c */
[-C--:B------:R-:W-:Y:S02]  /*4c20*/  @!P0 ISETP.GE.AND P1, PT, R233, R0.reuse, PT ;  /* 0x00000000e900820c */ /* 0x080fe40003f26270 */
[----:B------:R-:W-:Y:S01]  /*4c30*/  FFMA.FTZ R21, R21, UR6, -R163 ;  /* 0x0000000615157c23 */ /* 0x000fe200080108a3 */
[C---:B------:R-:W-:Y:S03]  /*4c40*/  HMMA.16816.F32.BF16 R48, R104.reuse, R10, R48 ;  /* 0x0000000a6830723c */ /* 0x040fe60000041830 */
[----:B------:R-:W-:Y:S02]  /*4c50*/  MUFU.EX2 R70, R21 ;  /* 0x0000001500467308 */ /* 0x000fe40000000800 */
[----:B------:R-:W-:Y:S01]  /*4c60*/  @!P0 FSEL R26, R26, -INF , !P1 ;  /* 0xff8000001a1a8808 */ /* 0x000fe20004800000 */
[----:B------:R-:W-:Y:S01]  /*4c70*/  FFMA.FTZ R36, R242, UR5, R36 ;  /* 0x00000005f2247c23 */ /* 0x000fe20008010024 */
[-C--:B------:R-:W-:Y:S01]  /*4c80*/  @!P0 ISETP.GE.AND P1, PT, R232, R0.reuse, PT ;  /* 0x00000000e800820c */ /* 0x080fe20003f26270 */
[----:B------:R-:W-:Y:S01]  /*4c90*/  FFMA.FTZ R37, R243, UR5, R37 ;  /* 0x00000005f3257c23 */ /* 0x000fe20008010025 */
[-C--:B--2---:R-:W-:Y:S03]  /*4ca0*/  HMMA.16816.F32.BF16 R52, R104, R4.reuse, R52 ;  /* 0x000000046834723c */ /* 0x084fe60000041834 */
[----:B------:R-:W-:Y:S01]  /*4cb0*/  @!P0 FSEL R27, R27, -INF , !P1 ;  /* 0xff8000001b1b8808 */ /* 0x000fe20004800000 */
[----:B------:R-:W-:Y:S01]  /*4cc0*/  FFMA.FTZ R38, R242, UR5, R38 ;  /* 0x00000005f2267c23 */ /* 0x000fe20008010026 */
[-C--:B------:R-:W-:Y:S01]  /*4cd0*/  @!P0 ISETP.GE.AND P1, PT, R226, R101.reuse, PT ;  /* 0x00000065e200820c */ /* 0x080fe20003f26270 */
[C---:B------:R-:W-:Y:S01]  /*4ce0*/  FFMA.FTZ R39, R243.reuse, UR5, R39 ;  /* 0x00000005f3277c23 */ /* 0x040fe20008010027 */
[----:B------:R-:W-:Y:S01]  /*4cf0*/  FFMA.FTZ R40, R242, UR5, R40 ;  /* 0x00000005f2287c23 */ /* 0x000fe20008010028 */
[----:B------:R-:W-:Y:S01]  /*4d00*/  FFMA.FTZ R41, R243, UR5, R41 ;  /* 0x00000005f3297c23 */ /* 0x000fe20008010029 */
[C---:B------:R-:W-:Y:S04]  /*4d10*/  HMMA.16816.F32.BF16 R56, R112.reuse, R4, R56 ;  /* 0x000000047038723c */ /* 0x040fe80000041838 */
[----:B------:R-:W-:Y:S01]  /*4d20*/  @!P0 FSEL R28, R28, -INF , !P1 ;  /* 0xff8000001c1c8808 */ /* 0x000fe20004800000 */
[----:B------:R-:W-:Y:S01]  /*4d30*/  FFMA.FTZ R42, R242, UR5, R42 ;  /* 0x00000005f22a7c23 */ /* 0x000fe2000801002a */
[----:B------:R-:W-:Y:S01]  /*4d40*/  @!P0 ISETP.GE.AND P1, PT, R227, R101, PT ;  /* 0x00000065e300820c */ /* 0x000fe20003f26270 */
[C---:B------:R-:W-:Y:S01]  /*4d50*/  FFMA.FTZ R44, R244.reuse, UR5, R44 ;  /* 0x00000005f42c7c23 */ /* 0x040fe2000801002c */
[----:B------:R-:W-:Y:S01]  /*4d60*/  FFMA.FTZ R45, R245, UR5, R45 ;  /* 0x00000005f52d7c23 */ /* 0x000fe2000801002d */
[-C--:B------:R-:W-:Y:S03]  /*4d70*/  HMMA.16816.F32.BF16 R60, R112, R6.reuse, R60 ;  /* 0x00000006703c723c */ /* 0x080fe6000004183c */
[----:B------:R-:W-:Y:S01]  /*4d80*/  @!P0 FSEL R29, R29, -INF , !P1 ;  /* 0xff8000001d1d8808 */ /* 0x000fe20004800000 */
[----:B------:R-:W-:Y:S01]  /*4d90*/  FFMA.FTZ R46, R244, UR5, R46 ;  /* 0x00000005f42e7c23 */ /* 0x000fe2000801002e */
[-C--:B------:R-:W-:Y:S01]  /*4da0*/  @!P0 ISETP.GE.AND P1, PT, R226, R0.reuse, PT ;  /* 0x00000000e200820c */ /* 0x080fe20003f26270 */
[C---:B------:R-:W-:Y:S01]  /*4db0*/  FFMA.FTZ R47, R245.reuse, UR5, R47 ;  /* 0x00000005f52f7c23 */ /* 0x040fe2000801002f */
[----:B------:R-:W-:Y:S01]  /*4dc0*/  FFMA.FTZ R48, R244, UR5, R48 ;  /* 0x00000005f4307c23 */ /* 0x000fe20008010030 */
[----:B------:R-:W-:Y:S01]  /*4dd0*/  FFMA.FTZ R49, R245, UR5, R49 ;  /* 0x00000005f5317c23 */ /* 0x000fe20008010031 */
[----:B------:R-:W-:Y:S04]  /*4de0*/  HMMA.16816.F32.BF16 R64, R104, R6, R64 ;  /* 0x000000066840723c */ /* 0x000fe80000041840 */
[----:B------:R-:W-:Y:S01]  /*4df0*/  @!P0 FSEL R30, R30, -INF , !P1 ;  /* 0xff8000001e1e8808 */ /* 0x000fe20004800000 */
[----:B------:R-:W-:Y:S01]  /*4e00*/  FFMA.FTZ R50, R244, UR5, R50 ;  /* 0x00000005f4327c23 */ /* 0x000fe20008010032 */
[----:B------:R-:W-:Y:S01]  /*4e10*/  @!P0 ISETP.GE.AND P1, PT, R227, R0, PT ;  /* 0x00000000e300820c */ /* 0x000fe20003f26270 */
[----:B------:R-:W-:Y:S01]  /*4e20*/  FFMA.FTZ R51, R245, UR5, R51 ;  /* 0x00000005f5337c23 */ /* 0x000fe20008010033 */
[----:B------:R-:W-:Y:S03]  /*4e30*/  FFMA.FTZ R52, R246, UR5, R52 ;  /* 0x00000005f6347c23 */ /* 0x000fe60008010034 */
[----:B------:R-:W-:Y:S01]  /*4e40*/  @!P0 FSEL R31, R31, -INF , !P1 ;  /* 0xff8000001f1f8808 */ /* 0x000fe20004800000 */
[----:B------:R-:W-:Y:S01]  /*4e50*/  FFMA.FTZ R53, R247, UR5, R53 ;  /* 0x00000005f7357c23 */ /* 0x000fe20008010035 */
[-C--:B------:R-:W-:Y:S01]  /*4e60*/  @!P0 ISETP.GE.AND P1, PT, R226, R162.reuse, PT ;  /* 0x000000a2e200820c */ /* 0x080fe20003f26270 */
[----:B------:R-:W-:Y:S01]  /*4e70*/  FFMA.FTZ R54, R246, UR5, R54 ;  /* 0x00000005f6367c23 */ /* 0x000fe20008010036 */
[----:B------:R-:W-:Y:S01]  /*4e80*/  F2FP.BF16.F32.PACK_AB R4, R74, R75 ;  /* 0x0000004b4a04723e */ /* 0x000fe200000010ff */
[----:B------:R-:W-:Y:S01]  /*4e90*/  FFMA.FTZ R43, R243, UR5, R43 ;  /* 0x00000005f32b7c23 */ /* 0x000fe2000801002b */
[----:B------:R-:W-:Y:S01]  /*4ea0*/  @!P0 FSEL R32, R32, -INF , !P1 ;  /* 0xff80000020208808 */ /* 0x000fe20004800000 */
[----:B------:R-:W-:Y:S01]  /*4eb0*/  FFMA.FTZ R55, R247, UR5, R55 ;  /* 0x00000005f7377c23 */ /* 0x000fe20008010037 */
[----:B------:R-:W-:Y:S01]  /*4ec0*/  @!P0 ISETP.GE.AND P1, PT, R227, R162, PT ;  /* 0x000000a2e300820c */ /* 0x000fe20003f26270 */
[----:B------:R1:W-:Y:S01]  /*4ed0*/  STS [R208+0x10000], R4 ;  /* 0x01000004d0007388 */ /* 0x0003e20000000800 */
[----:B------:R-:W-:Y:S01]  /*4ee0*/  @!P0 FSEL R43, R43, -INF , !P2 ;  /* 0xff8000002b2b8808 */ /* 0x000fe20005000000 */
[----:B------:R-:W-:Y:S01]  /*4ef0*/  FFMA.FTZ R61, R249, UR5, R61 ;  /* 0x00000005f93d7c23 */ /* 0x000fe2000801003d */
[----:B------:R-:W-:Y:S01]  /*4f00*/  @!P0 FSEL R33, R33, -INF , !P1 ;  /* 0xff80000021218808 */ /* 0x000fe20004800000 */
[----:B------:R-:W-:Y:S01]  /*4f10*/  FFMA.FTZ R60, R248, UR5, R60 ;  /* 0x00000005f83c7c23 */ /* 0x000fe2000801003c */
[-C--:B------:R-:W-:Y:S01]  /*4f20*/  @!P0 ISETP.GE.AND P1, PT, R226, R102.reuse, PT ;  /* 0x00000066e200820c */ /* 0x080fe20003f26270 */
[----:B------:R-:W-:Y:S01]  /*4f30*/  FFMA.FTZ R56, R246, UR5, R56 ;  /* 0x00000005f6387c23 */ /* 0x000fe20008010038 */
[----:B------:R-:W-:Y:S01]  /*4f40*/  FFMA.FTZ R57, R247, UR5, R57 ;  /* 0x00000005f7397c23 */ /* 0x000fe20008010039 */
[-C--:B------:R-:W-:Y:S01]  /*4f50*/  @!P0 ISETP.GE.AND P2, PT, R238, R101.reuse, PT ;  /* 0x00000065ee00820c */ /* 0x080fe20003f46270 */
[--C-:B------:R-:W-:Y:S01]  /*4f60*/  FFMA.FTZ R22, R22, UR6, -R108.reuse ;  /* 0x0000000616167c23 */ /* 0x100fe2000801086c */
[----:B------:R-:W-:Y:S01]  /*4f70*/  @!P0 FSEL R34, R34, -INF , !P1 ;  /* 0xff80000022228808 */ /* 0x000fe20004800000 */
[--C-:B------:R-:W-:Y:S01]  /*4f80*/  FFMA.FTZ R23, R23, UR6, -R108.reuse ;  /* 0x0000000617177c23 */ /* 0x100fe2000801086c */
[----:B------:R-:W-:Y:S01]  /*4f90*/  @!P0 ISETP.GE.AND P1, PT, R227, R102, PT ;  /* 0x00000066e300820c */ /* 0x000fe20003f26270 */
[----:B------:R-:W-:Y:S01]  /*4fa0*/  MUFU.EX2 R186, R22 ;  /* 0x0000001600ba7308 */ /* 0x000fe20000000800 */
[----:B------:R-:W-:Y:S01]  /*4fb0*/  @!P0 FSEL R60, R60, -INF , !P2 ;  /* 0xff8000003c3c8808 */ /* 0x000fe20005000000 */
[--C-:B------:R-:W-:Y:S01]  /*4fc0*/  FFMA.FTZ R32, R32, UR6, -R163.reuse ;  /* 0x0000000620207c23 */ /* 0x100fe200080108a3 */
[----:B------:R-:W-:Y:S01]  /*4fd0*/  @!P0 FSEL R35, R35, -INF , !P1 ;  /* 0xff80000023238808 */ /* 0x000fe20004800000 */
[----:B------:R-:W-:Y:S01]  /*4fe0*/  FFMA.FTZ R33, R33, UR6, -R163 ;  /* 0x0000000621217c23 */ /* 0x000fe200080108a3 */
[-C--:B------:R-:W-:Y:S01]  /*4ff0*/  @!P0 ISETP.GE.AND P1, PT, R228, R162.reuse, PT ;  /* 0x000000a2e400820c */ /* 0x080fe20003f26270 */
[--C-:B------:R-:W-:Y:S01]  /*5000*/  FFMA.FTZ R60, R60, UR6, -R103.reuse ;  /* 0x000000063c3c7c23 */ /* 0x100fe20008010867 */
[----:B------:R-:W-:Y:S03]  /*5010*/  @!P0 FSEL R56, R56, -INF , !P4 ;  /* 0xff80000038388808 */ /* 0x000fe60006000000 */
[----:B------:R-:W-:Y:S01]  /*5020*/  MUFU.EX2 R185, R23 ;  /* 0x0000001700b97308 */ /* 0x000fe20000000800 */
[----:B------:R-:W-:Y:S01]  /*5030*/  @!P0 FSEL R36, R36, -INF , !P1 ;  /* 0xff80000024248808 */ /* 0x000fe20004800000 */
[--C-:B------:R-:W-:Y:S01]  /*5040*/  FFMA.FTZ R34, R34, UR6, -R108.reuse ;  /* 0x0000000622227c23 */ /* 0x100fe2000801086c */
[----:B------:R-:W-:Y:S01]  /*5050*/  @!P0 ISETP.GE.AND P1, PT, R229, R162, PT ;  /* 0x000000a2e500820c */ /* 0x000fe20003f26270 */
[----:B------:R-:W-:Y:S01]  /*5060*/  FFMA.FTZ R35, R35, UR6, -R108 ;  /* 0x0000000623237c23 */ /* 0x000fe2000801086c */
[----:B------:R-:W-:Y:S01]  /*5070*/  @!P0 FSEL R57, R57, -INF , !P3 ;  /* 0xff80000039398808 */ /* 0x000fe20005800000 */
[--C-:B------:R-:W-:Y:S01]  /*5080*/  FFMA.FTZ R24, R24, UR6, -R103.reuse ;  /* 0x0000000618187c23 */ /* 0x100fe20008010867 */
[----:B------:R-:W-:Y:S03]  /*5090*/  @!P0 FSEL R37, R37, -INF , !P1 ;  /* 0xff80000025258808 */ /* 0x000fe60004800000 */
[----:B------:R-:W-:Y:S01]  /*50a0*/  MUFU.EX2 R166, R60 ;  /* 0x0000003c00a67308 */ /* 0x000fe20000000800 */
[----:B------:R-:W-:Y:S01]  /*50b0*/  @!P0 ISETP.GE.AND P1, PT, R228, R102, PT ;  /* 0x00000066e400820c */ /* 0x000fe20003f26270 */
[--C-:B------:R-:W-:Y:S01]  /*50c0*/  FFMA.FTZ R25, R25, UR6, -R103.reuse ;  /* 0x0000000619197c23 */ /* 0x100fe20008010867 */
[----:B------:R-:W-:Y:S01]  /*50d0*/  @!P0 ISETP.GE.AND P4, PT, R234, R0, PT ;  /* 0x00000000ea00820c */ /* 0x000fe20003f86270 */
[--C-:B------:R-:W-:Y:S01]  /*50e0*/  FFMA.FTZ R26, R26, UR6, -R100.reuse ;  /* 0x000000061a1a7c23 */ /* 0x100fe20008010864 */
[----:B------:R-:W-:Y:S01]  /*50f0*/  @!P0 FSEL R38, R38, -INF , !P1 ;  /* 0xff80000026268808 */ /* 0x000fe20004800000 */
[--C-:B------:R-:W-:Y:S01]  /*5100*/  FFMA.FTZ R27, R27, UR6, -R100.reuse ;  /* 0x000000061b1b7c23 */ /* 0x100fe20008010864 */
[----:B------:R-:W-:Y:S03]  /*5110*/  @!P0 ISETP.GE.AND P1, PT, R229, R102, PT ;  /* 0x00000066e500820c */ /* 0x000fe60003f26270 */
[----:B------:R-:W-:Y:S01]  /*5120*/  MUFU.EX2 R69, R32 ;  /* 0x0000002000457308 */ /* 0x000fe20000000800 */
[-C--:B------:R-:W-:Y:S01]  /*5130*/  @!P0 ISETP.GE.AND P3, PT, R235, R0.reuse, PT ;  /* 0x00000000eb00820c */ /* 0x080fe20003f66270 */
[--C-:B------:R-:W-:Y:S01]  /*5140*/  FFMA.FTZ R28, R28, UR6, -R103.reuse ;  /* 0x000000061c1c7c23 */ /* 0x100fe20008010867 */
[----:B------:R-:W-:Y:S01]  /*5150*/  @!P0 FSEL R39, R39, -INF , !P1 ;  /* 0xff80000027278808 */ /* 0x000fe20004800000 */
[----:B------:R-:W-:Y:S01]  /*5160*/  FFMA.FTZ R29, R29, UR6, -R103 ;  /* 0x000000061d1d7c23 */ /* 0x000fe20008010867 */
[-C--:B------:R-:W-:Y:S01]  /*5170*/  @!P0 ISETP.GE.AND P1, PT, R228, R101.reuse, PT ;  /* 0x00000065e400820c */ /* 0x080fe20003f26270 */
[--C-:B------:R-:W-:Y:S01]  /*5180*/  FFMA.FTZ R30, R30, UR6, -R100.reuse ;  /* 0x000000061e1e7c23 */ /* 0x100fe20008010864 */
[-C--:B------:R-:W-:Y:S03]  /*5190*/  @!P0 ISETP.GE.AND P2, PT, R238, R0.reuse, PT ;  /* 0x00000000ee00820c */ /* 0x080fe60003f46270 */
[----:B------:R-:W-:Y:S01]  /*51a0*/  MUFU.EX2 R68, R33 ;  /* 0x0000002100447308 */ /* 0x000fe20000000800 */
[----:B------:R-:W-:Y:S01]  /*51b0*/  @!P0 FSEL R40, R40, -INF , !P1 ;  /* 0xff80000028288808 */ /* 0x000fe20004800000 */
[----:B------:R-:W-:Y:S01]  /*51c0*/  FFMA.FTZ R31, R31, UR6, -R100 ;  /* 0x000000061f1f7c23 */ /* 0x000fe20008010864 */
[----:B------:R-:W-:Y:S01]  /*51d0*/  @!P0 ISETP.GE.AND P1, PT, R229, R101, PT ;  /* 0x00000065e500820c */ /* 0x000fe20003f26270 */
[--C-:B------:R-:W-:Y:S01]  /*51e0*/  FFMA.FTZ R36, R36, UR6, -R163.reuse ;  /* 0x0000000624247c23 */ /* 0x100fe200080108a3 */
[----:B-1----:R-:W-:Y:S01]  /*51f0*/  F2FP.BF16.F32.PACK_AB R4, R72, R73 ;  /* 0x000000494804723e */ /* 0x002fe200000010ff */
[----:B------:R-:W-:Y:S01]  /*5200*/  FFMA.FTZ R37, R37, UR6, -R163 ;  /* 0x0000000625257c23 */ /* 0x000fe200080108a3 */
[----:B------:R-:W-:Y:S03]  /*5210*/  @!P0 FSEL R41, R41, -INF , !P1 ;  /* 0xff80000029298808 */ /* 0x000fe60004800000 */
[----:B------:R-:W-:Y:S01]  /*5220*/  MUFU.EX2 R177, R34 ;  /* 0x0000002200b17308 */ /* 0x000fe20000000800 */
[----:B------:R-:W-:Y:S01]  /*5230*/  @!P0 ISETP.GE.AND P1, PT, R228, R0, PT ;  /* 0x00000000e400820c */ /* 0x000fe20003f26270 */
[--C-:B------:R-:W-:Y:S01]  /*5240*/  FFMA.FTZ R38, R38, UR6, -R108.reuse ;  /* 0x0000000626267c23 */ /* 0x100fe2000801086c */
[----:B------:R-:W-:Y:S01]  /*5250*/  F2FP.BF16.F32.PACK_AB R6, R211, R212 ;  /* 0x000000d4d306723e */ /* 0x000fe200000010ff */
[----:B------:R-:W-:Y:S01]  /*5260*/  FFMA.FTZ R39, R39, UR6, -R108 ;  /* 0x0000000627277c23 */ /* 0x000fe2000801086c */
[----:B------:R-:W-:Y:S01]  /*5270*/  @!P0 FSEL R42, R42, -INF , !P1 ;  /* 0xff8000002a2a8808 */ /* 0x000fe20004800000 */
[--C-:B------:R-:W-:Y:S01]  /*5280*/  FFMA.FTZ R40, R40, UR6, -R103.reuse ;  /* 0x0000000628287c23 */ /* 0x100fe20008010867 */
[----:B------:R-:W-:Y:S03]  /*5290*/  F2FP.BF16.F32.PACK_AB R5, R215, R216 ;  /* 0x000000d8d705723e */ /* 0x000fe600000010ff */
[----:B------:R-:W-:Y:S01]  /*52a0*/  MUFU.EX2 R176, R35 ;  /* 0x0000002300b07308 */ /* 0x000fe20000000800 */
[----:B------:R-:W-:Y:S01]  /*52b0*/  FFMA.FTZ R41, R41, UR6, -R103 ;  /* 0x0000000629297c23 */ /* 0x000fe20008010867 */
[--C-:B------:R-:W-:Y:S01]  /*52c0*/  FFMA.FTZ R42, R42, UR6, -R100.reuse ;  /* 0x000000062a2a7c23 */ /* 0x100fe20008010864 */
[----:B------:R-:W-:Y:S01]  /*52d0*/  FFMA.FTZ R43, R43, UR6, -R100 ;  /* 0x000000062b2b7c23 */ /* 0x000fe20008010864 */
[C---:B------:R-:W-:Y:S01]  /*52e0*/  FFMA.FTZ R65, R249.reuse, UR5, R65 ;  /* 0x00000005f9417c23 */ /* 0x040fe20008010041 */
[C---:B------:R-:W-:Y:S01]  /*52f0*/  FFMA.FTZ R67, R249.reuse, UR5, R67 ;  /* 0x00000005f9437c23 */ /* 0x040fe20008010043 */
[----:B------:R-:W-:Y:S01]  /*5300*/  FFMA.FTZ R63, R249, UR5, R63 ;  /* 0x00000005f93f7c23 */ /* 0x000fe2000801003f */
[--C-:B------:R-:W-:Y:S03]  /*5310*/  FFMA.FTZ R56, R56, UR6, -R103.reuse ;  /* 0x0000000638387c23 */ /* 0x100fe60008010867 */
[----:B------:R-:W-:Y:S01]  /*5320*/  MUFU.EX2 R194, R24 ;  /* 0x0000001800c27308 */ /* 0x000fe20000000800 */
[----:B------:R-:W-:Y:S01]  /*5330*/  @!P0 FSEL R65, R65, -INF , !P5 ;  /* 0xff80000041418808 */ /* 0x000fe20006800000 */
[----:B------:R-:W-:Y:S01]  /*5340*/  FFMA.FTZ R57, R57, UR6, -R103 ;  /* 0x0000000639397c23 */ /* 0x000fe20008010867 */
[----:B------:R-:W-:Y:S01]  /*5350*/  FFMA.FTZ R64, R248, UR5, R64 ;  /* 0x00000005f8407c23 */ /* 0x000fe20008010040 */
[----:B------:R-:W-:Y:S01]  /*5360*/  FFMA.FTZ R58, R246, UR5, R58 ;  /* 0x00000005f63a7c23 */ /* 0x000fe2000801003a */
[----:B------:R-:W-:Y:S01]  /*5370*/  FFMA.FTZ R59, R247, UR5, R59 ;  /* 0x00000005f73b7c23 */ /* 0x000fe2000801003b */
[C---:B------:R-:W-:Y:S01]  /*5380*/  FFMA.FTZ R66, R248.reuse, UR5, R66 ;  /* 0x00000005f8427c23 */ /* 0x040fe20008010042 */
[----:B------:R-:W-:Y:S03]  /*5390*/  FFMA.FTZ R62, R248, UR5, R62 ;  /* 0x00000005f83e7c23 */ /* 0x000fe6000801003e */
[----:B------:R-:W-:Y:S01]  /*53a0*/  MUFU.EX2 R193, R25 ;  /* 0x0000001900c17308 */ /* 0x000fe20000000800 */
[----:B------:R-:W-:Y:S01]  /*53b0*/  @!P0 FSEL R64, R64, -INF , !P6 ;  /* 0xff80000040408808 */ /* 0x000fe20007000000 */
[----:B------:R-:W-:Y:S01]  /*53c0*/  IMAD.U32 R104, RZ, RZ, UR4 ;  /* 0x00000004ff687e24 */ /* 0x000fe2000f8e00ff */
[----:B------:R-:W-:Y:S02]  /*53d0*/  @!P0 FSEL R58, R58, -INF , !P4 ;  /* 0xff8000003a3a8808 */ /* 0x000fe40006000000 */
[-C--:B------:R-:W-:Y:S01]  /*53e0*/  @!P0 ISETP.GE.AND P4, PT, R238, R102.reuse, PT ;  /* 0x00000066ee00820c */ /* 0x080fe20003f86270 */
[----:B------:R-:W-:Y:S01]  /*53f0*/  FFMA.FTZ R64, R64, UR6, -R163 ;  /* 0x0000000640407c23 */ /* 0x000fe200080108a3 */
[----:B------:R-:W-:Y:S03]  /*5400*/  @!P0 FSEL R59, R59, -INF , !P3 ;  /* 0xff8000003b3b8808 */ /* 0x000fe60005800000 */
[----:B------:R-:W-:Y:S01]  /*5410*/  MUFU.EX2 R199, R26 ;  /* 0x0000001a00c77308 */ /* 0x000fe20000000800 */
[----:B------:R-:W-:Y:S01]  /*5420*/  @!P0 ISETP.GE.AND P3, PT, R239, R102, PT ;  /* 0x00000066ef00820c */ /* 0x000fe20003f66270 */
[--C-:B------:R-:W-:Y:S01]  /*5430*/  FFMA.FTZ R58, R58, UR6, -R100.reuse ;  /* 0x000000063a3a7c23 */ /* 0x100fe20008010864 */
[----:B------:R-:W-:Y:S01]  /*5440*/  @!P0 FSEL R66, R66, -INF , !P4 ;  /* 0xff80000042428808 */ /* 0x000fe20006000000 */
[----:B------:R-:W-:Y:S01]  /*5450*/  FFMA.FTZ R59, R59, UR6, -R100 ;  /* 0x000000063b3b7c23 */ /* 0x000fe20008010864 */
[----:B------:R-:W-:Y:S02]  /*5460*/  @!P0 FSEL R67, R67, -INF , !P3 ;  /* 0xff80000043438808 */ /* 0x000fe40005800000 */
[----:B------:R-:W-:Y:S03]  /*5470*/  @!P0 FSEL R62, R62, -INF , !P2 ;  /* 0xff8000003e3e8808 */ /* 0x000fe60005000000 */
[----:B------:R-:W-:Y:S01]  /*5480*/  MUFU.EX2 R217, R64 ;  /* 0x0000004000d97308 */ /* 0x000fe20000000800 */
[----:B------:R-:W-:Y:S01]  /*5490*/  FFMA.FTZ R66, R66, UR6, -R108 ;  /* 0x0000000642427c23 */ /* 0x000fe2000801086c */
[----:B------:R-:W-:Y:S01]  /*54a0*/  IADD3 R104, R154, 0x4000, R104 ;  /* 0x000040009a687810 */ /* 0x000fe20007ffe068 */
[--C-:B------:R-:W-:Y:S04]  /*54b0*/  FFMA.FTZ R62, R62, UR6, -R100.reuse ;  /* 0x000000063e3e7c23 */ /* 0x100fe80008010864 */
[----:B------:R-:W-:Y:S03]  /*54c0*/  IMAD.IADD R104, R104, 0x1, R155 ;  /* 0x0000000168687824 */ /* 0x000fe600078e029b */
[----:B------:R-:W-:Y:S10]  /*54d0*/  MUFU.EX2 R112, R66 ;  /* 0x0000004200707308 */ /* 0x000ff40000000800 */
        /* <DEDUP_REMOVED lines=8> */
[----:B------:R-:W-:Y:S01]  /*5560*/  MUFU.EX2 R175, R38 ;  /* 0x0000002600af7308 */ /* 0x000fe20000000800 */
[----:B----4-:R-:W-:Y:S09]  /*5570*/  IADD3 R8, P1, R13, UR15, RZ ;  /* 0x0000000f0d087c10 */ /* 0x010ff2000ff3e0ff */
[----:B------:R-:W-:Y:S01]  /*5580*/  MUFU.EX2 R174, R39 ;  /* 0x0000002700ae7308 */ /* 0x000fe20000000800 */
[----:B---3--:R-:W-:Y:S02]  /*5590*/  IADD3.X R9, R12, UR14, RZ, P1, !PT ;  /* 0x0000000e0c097c10 */ /* 0x008fe40008ffe4ff */
[-C--:B------:R-:W-:Y:S03]  /*55a0*/  @!P0 ISETP.GE.AND P1, PT, R230, R101.reuse, PT ;  /* 0x00000065e600820c */ /* 0x080fe60003f26270 */
[----:B------:R-:W2:Y:S01]  /*55b0*/  LDG.E R164, desc[UR8][R8.64] ;  /* 0x0000000808a47981 */ /* 0x000ea2000c1e1900 */
[----:B------:R-:W-:Y:S03]  /*55c0*/  @!P0 FSEL R44, R44, -INF , !P1 ;  /* 0xff8000002c2c8808 */ /* 0x000fe60004800000 */
[----:B------:R-:W-:Y:S01]  /*55d0*/  MUFU.EX2 R182, R40 ;  /* 0x0000002800b67308 */ /* 0x000fe20000000800 */
[-C--:B------:R-:W-:Y:S01]  /*55e0*/  @!P0 ISETP.GE.AND P1, PT, R231, R101.reuse, PT ;  /* 0x00000065e700820c */ /* 0x080fe20003f26270 */
[----:B------:R-:W3:Y:S01]  /*55f0*/  LDG.E R111, desc[UR8][R8.64+0x20] ;  /* 0x00002008086f7981 */ /* 0x000ee2000c1e1900 */
[--C-:B------:R-:W-:Y:S02]  /*5600*/  FFMA.FTZ R44, R44, UR6, -R103.reuse ;  /* 0x000000062c2c7c23 */ /* 0x100fe40008010867 */
[----:B------:R-:W-:Y:S01]  /*5610*/  @!P0 FSEL R45, R45, -INF , !P1 ;  /* 0xff8000002d2d8808 */ /* 0x000fe20004800000 */
[----:B------:R-:W5:Y:S01]  /*5620*/  LDG.E R110, desc[UR8][R8.64+0x100] ;  /* 0x00010008086e7981 */ /* 0x000f62000c1e1900 */
[-C--:B------:R-:W-:Y:S03]  /*5630*/  @!P0 ISETP.GE.AND P1, PT, R230, R0.reuse, PT ;  /* 0x00000000e600820c */ /* 0x080fe60003f26270 */
[----:B------:R-:W-:Y:S01]  /*5640*/  MUFU.EX2 R181, R41 ;  /* 0x0000002900b57308 */ /* 0x000fe20000000800 */
[----:B------:R1:W5:Y:S01]  /*5650*/  LDG.E R109, desc[UR8][R8.64+0x120] ;  /* 0x00012008086d7981 */ /* 0x000362000c1e1900 */
[----:B------:R-:W-:Y:S01]  /*5660*/  @!P0 FSEL R46, R46, -INF , !P1 ;  /* 0xff8000002e2e8808 */ /* 0x000fe20004800000 */
[----:B------:R-:W-:Y:S01]  /*5670*/  FFMA.FTZ R45, R45, UR6, -R103 ;  /* 0x000000062d2d7c23 */ /* 0x000fe20008010867 */
        /* <DEDUP_REMOVED lines=15> */
[----:B------:R-:W-:Y:S03]  /*5770*/  @!P0 ISETP.GE.AND P1, PT, R231, R102, PT ;  /* 0x00000066e700820c */ /* 0x000fe60003f26270 */
[--C-:B------:R-:W-:Y:S01]  /*5780*/  FFMA.FTZ R50, R50, UR6, -R108.reuse ;  /* 0x0000000632327c23 */ /* 0x100fe2000801086c */
[----:B------:R-:W-:Y:S02]  /*5790*/  @!P0 FSEL R51, R51, -INF , !P1 ;  /* 0xff80000033338808 */ /* 0x000fe40004800000 */
[----:B------:R-:W-:Y:S01]  /*57a0*/  MUFU.EX2 R236, R49 ;  /* 0x0000003100ec7308 */ /* 0x000fe20000000800 */
[-C--:B------:R-:W-:Y:S02]  /*57b0*/  @!P0 ISETP.GE.AND P1, PT, R234, R162.reuse, PT ;  /* 0x000000a2ea00820c */ /* 0x080fe40003f26270 */
[--C-:B------:R-:W-:Y:S02]  /*57c0*/  FFMA.FTZ R51, R51, UR6, -R108.reuse ;  /* 0x0000000633337c23 */ /* 0x100fe4000801086c */
[----:B------:R-:W-:Y:S02]  /*57d0*/  @!P0 FSEL R52, R52, -INF , !P1 ;  /* 0xff80000034348808 */ /* 0x000fe40004800000 */
[----:B------:R-:W-:Y:S03]  /*57e0*/  @!P0 ISETP.GE.AND P1, PT, R235, R162, PT ;  /* 0x000000a2eb00820c */ /* 0x000fe60003f26270 */
[----:B------:R-:W-:Y:S01]  /*57f0*/  MUFU.EX2 R168, R50 ;  /* 0x0000003200a87308 */ /* 0x000fe20000000800 */
[--C-:B------:R-:W-:Y:S01]  /*5800*/  FFMA.FTZ R52, R52, UR6, -R163.reuse ;  /* 0x0000000634347c23 */ /* 0x100fe200080108a3 */
[----:B------:R-:W-:Y:S02]  /*5810*/  @!P0 FSEL R53, R53, -INF , !P1 ;  /* 0xff80000035358808 */ /* 0x000fe40004800000 */
[-C--:B------:R-:W-:Y:S06]  /*5820*/  @!P0 ISETP.GE.AND P1, PT, R234, R102.reuse, PT ;  /* 0x00000066ea00820c */ /* 0x080fec0003f26270 */
[----:B------:R-:W-:Y:S01]  /*5830*/  MUFU.EX2 R167, R51 ;  /* 0x0000003300a77308 */ /* 0x000fe20000000800 */
[----:B------:R-:W-:Y:S01]  /*5840*/  @!P0 FSEL R54, R54, -INF , !P1 ;  /* 0xff80000036368808 */ /* 0x000fe20004800000 */
[--C-:B------:R-:W-:Y:S01]  /*5850*/  FFMA.FTZ R53, R53, UR6, -R163.reuse ;  /* 0x0000000635357c23 */ /* 0x100fe200080108a3 */
[----:B------:R-:W-:Y:S01]  /*5860*/  @!P0 ISETP.GE.AND P1, PT, R235, R102, PT ;  /* 0x00000066eb00820c */ /* 0x000fe20003f26270 */
[----:B------:R-:W-:Y:S02]  /*5870*/  FFMA.FTZ R163, R65, UR6, -R163 ;  /* 0x0000000641a37c23 */ /* 0x000fe400080108a3 */
[--C-:B------:R-:W-:Y:S01]  /*5880*/  FFMA.FTZ R54, R54, UR6, -R108.reuse ;  /* 0x0000000636367c23 */ /* 0x100fe2000801086c */
[----:B------:R-:W-:Y:S03]  /*5890*/  @!P0 FSEL R55, R55, -INF , !P1 ;  /* 0xff80000037378808 */ /* 0x000fe60004800000 */
[----:B------:R-:W-:Y:S01]  /*58a0*/  MUFU.EX2 R179, R44 ;  /* 0x0000002c00b37308 */ /* 0x000fe20000000800 */
[----:B------:R-:W-:Y:S01]  /*58b0*/  @!P0 ISETP.GE.AND P1, PT, R239, R101, PT ;  /* 0x00000065ef00820c */ /* 0x000fe20003f26270 */
[--C-:B------:R-:W-:Y:S03]  /*58c0*/  FFMA.FTZ R55, R55, UR6, -R108.reuse ;  /* 0x0000000637377c23 */ /* 0x100fe6000801086c */
[----:B------:R-:W-:Y:S01]  /*58d0*/  @!P0 FSEL R61, R61, -INF , !P1 ;  /* 0xff8000003d3d8808 */ /* 0x000fe20004800000 */
[----:B------:R-:W-:Y:S01]  /*58e0*/  FFMA.FTZ R108, R67, UR6, -R108 ;  /* 0x00000006436c7c23 */ /* 0x000fe2000801086c */
[----:B------:R-:W-:Y:S03]  /*58f0*/  @!P0 ISETP.GE.AND P1, PT, R239, R0, PT ;  /* 0x00000000ef00820c */ /* 0x000fe60003f26270 */
[----:B------:R-:W4:Y:S01]  /*5900*/  MUFU.EX2 R178, R45 ;  /* 0x0000002d00b27308 */ /* 0x000f220000000800 */
[----:B------:R-:W-:Y:S01]  /*5910*/  F2FP.BF16.F32.PACK_AB R0, R198, R200 ;  /* 0x000000c8c600723e */ /* 0x000fe200000010ff */
[----:B------:R-:W-:Y:S01]  /*5920*/  FFMA.FTZ R103, R61, UR6, -R103 ;  /* 0x000000063d677c23 */ /* 0x000fe20008010867 */
[----:B------:R-:W-:Y:S02]  /*5930*/  @!P0 FSEL R63, R63, -INF , !P1 ;  /* 0xff8000003f3f8808 */ /* 0x000fe40004800000 */
[----:B------:R-:W-:Y:S01]  /*5940*/  PLOP3.LUT P1, PT, PT, PT, UP3, 0x80, 0x0 ;  /* 0x000000000000781c */ /* 0x000fe20003f2f038 */
[----:B------:R1:W-:Y:S02]  /*5950*/  STS [R208+0x10400], R0 ;  /* 0x01040000d0007388 */ /* 0x0003e40000000800 */
[----:B------:R-:W-:Y:S02]  /*5960*/  FFMA.FTZ R100, R63, UR6, -R100 ;  /* 0x000000063f647c23 */ /* 0x000fe40008010864 */
[----:B------:R-:W-:Y:S01]  /*5970*/  MUFU.EX2 R115, R103 ;  /* 0x0000006700737308 */ /* 0x000fe20000000800 */
[----:B------:R1:W-:Y:S09]  /*5980*/  STS [R207+0x10000], R4 ;  /* 0x01000004cf007388 */ /* 0x0003f20000000800 */
[----:B------:R-:W-:Y:S01]  /*5990*/  MUFU.EX2 R184, R46 ;  /* 0x0000002e00b87308 */ /* 0x000fe20000000800 */
[----:B----4-:R-:W-:Y:S09]  /*59a0*/  F2FP.BF16.F32.PACK_AB R7, R178, R179 ;  /* 0x000000b3b207723e */ /* 0x010ff200000010ff */
[----:B------:R-:W4:Y:S01]  /*59b0*/  MUFU.EX2 R183, R47 ;  /* 0x0000002f00b77308 */ /* 0x000f220000000800 */
[----:B-1----:R-:W-:Y:S09]  /*59c0*/  F2FP.BF16.F32.PACK_AB R0, R188, R192 ;  /* 0x000000c0bc00723e */ /* 0x002ff200000010ff */
[----:B------:R-:W-:Y:S01]  /*59d0*/  MUFU.EX2 R162, R100 ;  /* 0x0000006400a27308 */ /* 0x000fe20000000800 */
[----:B------:R-:W-:Y:S01]  /*59e0*/  F2FP.BF16.F32.PACK_AB R4, R201, R210 ;  /* 0x000000d2c904723e */ /* 0x000fe200000010ff */
[----:B------:R1:W-:Y:S04]  /*59f0*/  STS [R207+0x10400], R0 ;  /* 0x01040000cf007388 */ /* 0x0003e80000000800 */
[----:B------:R4:W-:Y:S04]  /*5a00*/  STS [R208+0x12000], R6 ;  /* 0x01200006d0007388 */ /* 0x0009e80000000800 */
[----:B------:R-:W-:Y:S01]  /*5a10*/  MUFU.EX2 R223, R52 ;  /* 0x0000003400df7308 */ /* 0x000fe20000000800 */
[----:B------:R4:W-:Y:S04]  /*5a20*/  STS [R208+0x12400], R5 ;  /* 0x01240005d0007388 */ /* 0x0009e80000000800 */
[----:B------:R4:W-:Y:S05]  /*5a30*/  STS [R207+0x12000], R4 ;  /* 0x01200004cf007388 */ /* 0x0009ea0000000800 */
[----:B------:R-:W2:Y:S10]  /*5a40*/  MUFU.EX2 R222, R53 ;  /* 0x0000003500de7308 */ /* 0x000eb40000000800 */
[----:B------:R-:W-:Y:S01]  /*5a50*/  MUFU.EX2 R114, R54 ;  /* 0x0000003600727308 */ /* 0x000fe20000000800 */
[----:B-1----:R-:W-:Y:S02]  /*5a60*/  F2FP.BF16.F32.PACK_AB R0, R213, R214 ;  /* 0x000000d6d500723e */ /* 0x002fe400000010ff */
[----:B----4-:R-:W-:Y:S03]  /*5a70*/  F2FP.BF16.F32.PACK_AB R6, R236, R237 ;  /* 0x000000edec06723e */ /* 0x010fe600000010ff */
[----:B------:R1:W-:Y:S04]  /*5a80*/  STS [R207+0x12400], R0 ;  /* 0x01240000cf007388 */ /* 0x0003e80000000800 */
[----:B------:R-:W-:Y:S01]  /*5a90*/  MUFU.EX2 R113, R55 ;  /* 0x0000003700717308 */ /* 0x000fe20000000800 */
[----:B------:R-:W-:Y:S02]  /*5aa0*/  F2FP.BF16.F32.PACK_AB R5, R195, R196 ;  /* 0x000000c4c305723e */ /* 0x000fe400000010ff */
[----:B------:R-:W-:Y:S07]  /*5ab0*/  F2FP.BF16.F32.PACK_AB R4, R70, R71 ;  /* 0x000000474604723e */ /* 0x000fee00000010ff */
[----:B------:R-:W4:Y:S01]  /*5ac0*/  MUFU.EX2 R163, R163 ;  /* 0x000000a300a37308 */ /* 0x000f220000000800 */
[----:B------:R4:W-:Y:S09]  /*5ad0*/  STS [R209+0x10000], R4 ;  /* 0x01000004d1007388 */ /* 0x0009f20000000800 */
[----:B------:R-:W-:Y:S01]  /*5ae0*/  MUFU.EX2 R108, R108 ;  /* 0x0000006c006c7308 */ /* 0x000fe20000000800 */
[----:B-1----:R-:W-:Y:S09]  /*5af0*/  F2FP.BF16.F32.PACK_AB R0, R185, R186 ;  /* 0x000000bab900723e */ /* 0x002ff200000010ff */
[----:B------:R-:W-:Y:S01]  /*5b00*/  MUFU.EX2 R170, R56 ;  /* 0x0000003800aa7308 */ /* 0x000fe20000000800 */
[----:B------:R1:W-:Y:S09]  /*5b10*/  STS [R209+0x10400], R0 ;  /* 0x01040000d1007388 */ /* 0x0003f20000000800 */
[----:B------:R-:W2:Y:S01]  /*5b20*/  MUFU.EX2 R169, R57 ;  /* 0x0000003900a97308 */ /* 0x000ea20000000800 */
[----:B----4-:R-:W-:Y:S05]  /*5b30*/  F2FP.BF16.F32.PACK_AB R4, R68, R69 ;  /* 0x000000454404723e */ /* 0x010fea00000010ff */
[----:B------:R4:W-:Y:S04]  /*5b40*/  STS [R206+0x10000], R4 ;  /* 0x01000004ce007388 */ /* 0x0009e80000000800 */
[----:B------:R-:W-:Y:S10]  /*5b50*/  MUFU.EX2 R173, R58 ;  /* 0x0000003a00ad7308 */ /* 0x000ff40000000800 */
[----:B------:R-:W2:Y:S01]  /*5b60*/  MUFU.EX2 R172, R59 ;  /* 0x0000003b00ac7308 */ /* 0x000ea20000000800 */
[----:B-1----:R-:W-:Y:S05]  /*5b70*/  F2FP.BF16.F32.PACK_AB R0, R176, R177 ;  /* 0x000000b1b000723e */ /* 0x002fea00000010ff */
[----:B------:R1:W-:Y:S01]  /*5b80*/  STS [R206+0x10400], R0 ;  /* 0x01040000ce007388 */ /* 0x0003e20000000800 */
[----:B----4-:R-:W-:Y:S05]  /*5b90*/  F2FP.BF16.F32.PACK_AB R4, R193, R194 ;  /* 0x000000c2c104723e */ /* 0x010fea00000010ff */
[----:B------:R4:W-:Y:S01]  /*5ba0*/  STS [R209+0x12000], R4 ;  /* 0x01200004d1007388 */ /* 0x0009e20000000800 */
[----:B-1----:R-:W-:Y:S05]  /*5bb0*/  F2FP.BF16.F32.PACK_AB R0, R197, R199 ;  /* 0x000000c7c500723e */ /* 0x002fea00000010ff */
[----:B------:R1:W-:Y:S04]  /*5bc0*/  STS [R209+0x12400], R0 ;  /* 0x01240000d1007388 */ /* 0x0003e80000000800 */
[----:B------:R2:W-:Y:S01]  /*5bd0*/  STS [R206+0x12400], R5 ;  /* 0x01240005ce007388 */ /* 0x0005e20000000800 */
[----:B----4-:R-:W-:Y:S05]  /*5be0*/  F2FP.BF16.F32.PACK_AB R4, R190, R191 ;  /* 0x000000bfbe04723e */ /* 0x010fea00000010ff */
[----:B------:R4:W-:Y:S01]  /*5bf0*/  STS [R206+0x12000], R4 ;  /* 0x01200004ce007388 */ /* 0x0009e20000000800 */
[----:B-1----:R-:W-:Y:S02]  /*5c00*/  F2FP.BF16.F32.PACK_AB R0, R174, R175 ;  /* 0x000000afae00723e */ /* 0x002fe400000010ff */
[----:B--2---:R-:W-:Y:S03]  /*5c10*/  F2FP.BF16.F32.PACK_AB R5, R167, R168 ;  /* 0x000000a8a705723e */ /* 0x004fe600000010ff */
[----:B------:R1:W-:Y:S01]  /*5c20*/  STS [R203+0x10400], R0 ;  /* 0x01040000cb007388 */ /* 0x0003e20000000800 */
[----:B----4-:R-:W-:Y:S05]  /*5c30*/  F2FP.BF16.F32.PACK_AB R4, R2, R3 ;  /* 0x000000030204723e */ /* 0x010fea00000010ff */
[----:B------:R2:W-:Y:S04]  /*5c40*/  STS [R203+0x10000], R4 ;  /* 0x01000004cb007388 */ /* 0x0005e80000000800 */
[----:B------:R4:W-:Y:S04]  /*5c50*/  STS [R202+0x10000], R6 ;  /* 0x01000006ca007388 */ /* 0x0009e80000000800 */
[----:B------:R3:W-:Y:S01]  /*5c60*/  STS [R202+0x10400], R5 ;  /* 0x01040005ca007388 */ /* 0x0007e20000000800 */
[----:B-1----:R-:W-:Y:S05]  /*5c70*/  F2FP.BF16.F32.PACK_AB R0, R187, R189 ;  /* 0x000000bdbb00723e */ /* 0x002fea00000010ff */
[----:B------:R1:W-:Y:S01]  /*5c80*/  STS [R203+0x12400], R0 ;  /* 0x01240000cb007388 */ /* 0x0003e20000000800 */
[----:B--2---:R-:W-:Y:S02]  /*5c90*/  F2FP.BF16.F32.PACK_AB R4, R181, R182 ;  /* 0x000000b6b504723e */ /* 0x004fe400000010ff */
[----:B----4-:R-:W-:Y:S03]  /*5ca0*/  F2FP.BF16.F32.PACK_AB R6, R183, R184 ;  /* 0x000000b8b706723e */ /* 0x010fe600000010ff */
[----:B------:R2:W-:Y:S01]  /*5cb0*/  STS [R203+0x12000], R4 ;  /* 0x01200004cb007388 */ /* 0x0005e20000000800 */
[----:B---3--:R-:W-:Y:S03]  /*5cc0*/  F2FP.BF16.F32.PACK_AB R5, R222, R223 ;  /* 0x000000dfde05723e */ /* 0x008fe600000010ff */
[----:B------:R3:W-:Y:S04]  /*5cd0*/  STS [R202+0x12000], R7 ;  /* 0x01200007ca007388 */ /* 0x0007e80000000800 */
[----:B------:R4:W-:Y:S04]  /*5ce0*/  STS [R202+0x12400], R6 ;  /* 0x01240006ca007388 */ /* 0x0009e80000000800 */
[----:B------:R4:W-:Y:S01]  /*5cf0*/  STS [R205+0x10000], R5 ;  /* 0x01000005cd007388 */ /* 0x0009e20000000800 */
[----:B-1----:R-:W-:Y:S02]  /*5d00*/  F2FP.BF16.F32.PACK_AB R0, R163, R217 ;  /* 0x000000d9a300723e */ /* 0x002fe400000010ff */
[----:B--2---:R-:W-:Y:S02]  /*5d10*/  F2FP.BF16.F32.PACK_AB R4, R113, R114 ;  /* 0x000000727104723e */ /* 0x004fe400000010ff */
[----:B---3--:R-:W-:Y:S03]  /*5d20*/  F2FP.BF16.F32.PACK_AB R7, R169, R170 ;  /* 0x000000aaa907723e */ /* 0x008fe600000010ff */
[----:B------:R1:W-:Y:S01]  /*5d30*/  STS [R205+0x10400], R4 ;  /* 0x01040004cd007388 */ /* 0x0003e20000000800 */
[----:B----4-:R-:W-:Y:S03]  /*5d40*/  F2FP.BF16.F32.PACK_AB R6, R172, R173 ;  /* 0x000000adac06723e */ /* 0x010fe600000010ff */
[----:B------:R2:W-:Y:S01]  /*5d50*/  STS [R204+0x10000], R0 ;  /* 0x01000000cc007388 */ /* 0x0005e20000000800 */
[----:B------:R-:W-:Y:S05]  /*5d60*/  F2FP.BF16.F32.PACK_AB R5, R108, R112 ;  /* 0x000000706c05723e */ /* 0x000fea00000010ff */
[----:B------:R-:W-:Y:S04]  /*5d70*/  STS [R204+0x10400], R5 ;  /* 0x01040005cc007388 */ /* 0x000fe80000000800 */
[----:B------:R-:W-:Y:S04]  /*5d80*/  STS [R205+0x12000], R7 ;  /* 0x01200007cd007388 */ /* 0x000fe80000000800 */
[----:B------:R-:W-:Y:S01]  /*5d90*/  STS [R205+0x12400], R6 ;  /* 0x01240006cd007388 */ /* 0x000fe20000000800 */
[----:B-1----:R-:W-:Y:S02]  /*5da0*/  F2FP.BF16.F32.PACK_AB R4, R115, R166 ;  /* 0x000000a67304723e */ /* 0x002fe400000010ff */
[----:B--2---:R-:W-:Y:S03]  /*5db0*/  F2FP.BF16.F32.PACK_AB R0, R162, R171 ;  /* 0x000000aba200723e */ /* 0x004fe600000010ff */
[----:B------:R-:W-:Y:S04]  /*5dc0*/  STS [R204+0x12000], R4 ;  /* 0x01200004cc007388 */ /* 0x000fe80000000800 */
        /* <DEDUP_REMOVED lines=36> */
[----:B------:R-:W-:Y:S01]  /*6010*/  FMUL.FTZ R5, R71, R5 ;  /* 0x0000000547057220 */ /* 0x000fe20000410000 */
[-C--:B------:R-:W-:Y:S05]  /*6020*/  HMMA.16816.F32.BF16 R44, R104, R142.reuse, R44 ;  /* 0x0000008e682c723c */ /* 0x080fea000004182c */
[C---:B------:R-:W-:Y:S01]  /*6030*/  FADD.FTZ R21, -R164.reuse, R21 ;  /* 0x00000015a4157221 */ /* 0x040fe20000010100 */
        /* <DEDUP_REMOVED lines=9> */
[----:B------:R-:W-:Y:S02]  /*60d0*/  FADD.FTZ R20, -R164, R48 ;  /* 0x00000030a4147221 */ /* 0x000fe40000010100 */
[----:B------:R-:W-:Y:S01]  /*60e0*/  FMUL.FTZ R101, R75, R4 ;  /* 0x000000044b657220 */ /* 0x000fe20000410000 */
[----:B------:R-:W-:Y:S01]  /*60f0*/  FMUL.FTZ R100, R70, R21 ;  /* 0x0000001546647220 */ /* 0x000fe20000410000 */
[----:B------:R1:W5:Y:S02]  /*6100*/  LDL.LU R75, [R1+0x7c] ;  /* 0x00007c00014b7983 */ /* 0x0003640000300800 */
[----:B------:R-:W-:Y:S01]  /*6110*/  FADD.FTZ R4, -R164, R16 ;  /* 0x00000010a4047221 */ /* 0x000fe20000010100 */
[----:B------:R-:W-:Y:S01]  /*6120*/  F2FP.BF16.F32.PACK_AB R0, R0, R101 ;  /* 0x000000650000723e */ /* 0x000fe200000010ff */
[----:B------:R1:W5:Y:S01]  /*6130*/  LDL.LU R74, [R1+0x78] ;  /* 0x00007800014a7983 */ /* 0x0003620000300800 */
[----:B------:R-:W-:Y:S01]  /*6140*/  FADD.FTZ R16, -R164, R17 ;  /* 0x00000011a4107221 */ /* 0x000fe20000010100 */
[----:B------:R-:W-:Y:S01]  /*6150*/  FMUL.FTZ R4, R73, R4 ;  /* 0x0000000449047220 */ /* 0x000fe20000410000 */
[----:B------:R-:W-:Y:S01]  /*6160*/  FMUL.FTZ R101, R69, R32 ;  /* 0x0000002045657220 */ /* 0x000fe20000410000 */
[----:B------:R1:W5:Y:S01]  /*6170*/  LDL.LU R73, [R1+0x74] ;  /* 0x0000740001497983 */ /* 0x0003620000300800 */
[----:B------:R-:W-:Y:S01]  /*6180*/  FMUL.FTZ R16, R72, R16 ;  /* 0x0000001048107220 */ /* 0x000fe20000410000 */
[C---:B------:R-:W-:Y:S01]  /*6190*/  FADD.FTZ R21, -R164.reuse, R33 ;  /* 0x00000021a4157221 */ /* 0x040fe20000010100 */
[----:B------:R-:W-:Y:S01]  /*61a0*/  FADD.FTZ R17, -R164, R36 ;  /* 0x00000024a4117221 */ /* 0x000fe20000010100 */
[----:B------:R1:W5:Y:S01]  /*61b0*/  LDL.LU R72, [R1+0x70] ;  /* 0x0000700001487983 */ /* 0x0003620000300800 */
[----:B------:R-:W-:Y:S01]  /*61c0*/  F2FP.BF16.F32.PACK_AB R100, R100, R5 ;  /* 0x000000056464723e */ /* 0x000fe200000010ff */
[----:B------:R-:W-:Y:S01]  /*61d0*/  FMUL.FTZ R21, R68, R21 ;  /* 0x0000001544157220 */ /* 0x000fe20000410000 */
[----:B------:R-:W-:Y:S01]  /*61e0*/  FMUL.FTZ R17, R3, R17 ;  /* 0x0000001103117220 */ /* 0x000fe20000410000 */
[----:B------:R1:W5:Y:S01]  /*61f0*/  LDL.LU R71, [R1+0x6c] ;  /* 0x00006c0001477983 */ /* 0x0003620000300800 */
[----:B------:R-:W-:Y:S01]  /*6200*/  F2FP.BF16.F32.PACK_AB R16, R16, R4 ;  /* 0x000000041010723e */ /* 0x000fe200000010ff */
[C---:B------:R-:W-:Y:S01]  /*6210*/  FADD.FTZ R36, -R164.reuse, R49 ;  /* 0x00000031a4247221 */ /* 0x040fe20000010100 */
[C---:B------:R-:W-:Y:S01]  /*6220*/  FADD.FTZ R4, -R164.reuse, R52 ;  /* 0x00000034a4047221 */ /* 0x040fe20000010100 */
[----:B------:R1:W5:Y:S01]  /*6230*/  LDL.LU R70, [R1+0x68] ;  /* 0x0000680001467983 */ /* 0x0003620000300800 */
[C---:B------:R-:W-:Y:S01]  /*6240*/  FADD.FTZ R33, -R164.reuse, R53 ;  /* 0x00000035a4217221 */ /* 0x040fe20000010100 */
[C---:B------:R-:W-:Y:S01]  /*6250*/  FADD.FTZ R5, -R164.reuse, R64 ;  /* 0x00000040a4057221 */ /* 0x040fe20000010100 */
[----:B------:R-:W-:Y:S01]  /*6260*/  FADD.FTZ R32, -R164, R65 ;  /* 0x00000041a4207221 */ /* 0x000fe20000010100 */
[----:B------:R1:W5:Y:S01]  /*6270*/  LDL.LU R69, [R1+0x64] ;  /* 0x0000640001457983 */ /* 0x0003620000300800 */
[----:B------:R-:W-:Y:S01]  /*6280*/  FMUL.FTZ R20, R237, R20 ;  /* 0x00000014ed147220 */ /* 0x000fe20000410000 */
[----:B------:R-:W-:Y:S01]  /*6290*/  FMUL.FTZ R36, R236, R36 ;  /* 0x00000024ec247220 */ /* 0x000fe20000410000 */
[----:B------:R-:W-:Y:S01]  /*62a0*/  FMUL.FTZ R4, R223, R4 ;  /* 0x00000004df047220 */ /* 0x000fe20000410000 */
[----:B------:R1:W5:Y:S01]  /*62b0*/  LDL.LU R68, [R1+0x60] ;  /* 0x0000600001447983 */ /* 0x0003620000300800 */
[----:B------:R-:W-:Y:S01]  /*62c0*/  FMUL.FTZ R33, R222, R33 ;  /* 0x00000021de217220 */ /* 0x000fe20000410000 */
[----:B------:R-:W-:Y:S01]  /*62d0*/  FMUL.FTZ R5, R217, R5 ;  /* 0x00000005d9057220 */ /* 0x000fe20000410000 */
[----:B------:R-:W-:Y:S01]  /*62e0*/  FMUL.FTZ R32, R163, R32 ;  /* 0x00000020a3207220 */ /* 0x000fe20000410000 */
[----:B------:R1:W5:Y:S01]  /*62f0*/  LDL.LU R3, [R1+0x5c] ;  /* 0x00005c0001037983 */ /* 0x0003620000300800 */
[----:B------:R-:W-:Y:S02]  /*6300*/  F2FP.BF16.F32.PACK_AB R48, R21, R101 ;  /* 0x000000651530723e */ /* 0x000fe400000010ff */
[----:B------:R-:W-:Y:S01]  /*6310*/  F2FP.BF16.F32.PACK_AB R37, R37, R17 ;  /* 0x000000112525723e */ /* 0x000fe200000010ff */
[----:B------:R1:W5:Y:S01]  /*6320*/  LDL.LU R2, [R1+0x58] ;  /* 0x0000580001027983 */ /* 0x0003620000300800 */
[----:B------:R-:W-:Y:S02]  /*6330*/  F2FP.BF16.F32.PACK_AB R36, R36, R20 ;  /* 0x000000142424723e */ /* 0x000fe400000010ff */
[----:B------:R-:W-:Y:S01]  /*6340*/  F2FP.BF16.F32.PACK_AB R33, R33, R4 ;  /* 0x000000042121723e */ /* 0x000fe200000010ff */
[----:B------:R1:W5:Y:S01]  /*6350*/  LDL.64 R102, [R1+0x10] ;  /* 0x0000100001667983 */ /* 0x0003620000100a00 */
[----:B------:R-:W-:Y:S01]  /*6360*/  F2FP.BF16.F32.PACK_AB R32, R32, R5 ;  /* 0x000000052020723e */ /* 0x000fe200000010ff */
[----:B------:R-:W-:Y:S06]  /*6370*/  @!P1 BRA `(.L_x_118) ;  /* 0x00000000008c9947 */ /* 0x000fec0003800000 */
[----:B------:R-:W2:Y:S01]  /*6380*/  LDL.LU R49, [R1+0xc] ;  /* 0x00000c0001317983 */ /* 0x000ea20000300800 */
[----:B------:R-:W3:Y:S01]  /*6390*/  LDC R20, c[0x0][0x240] ;  /* 0x00009000ff147b82 */ /* 0x000ee20000000800 */
[----:B-----5:R-:W-:Y:S01]  /*63a0*/  ISETP.GE.AND P2, PT, R102, UR36, PT ;  /* 0x0000002466007c0c */ /* 0x020fe2000bf46270 */
[----:B------:R-:W-:Y:S04]  /*63b0*/  ULOP3.LUT UR11, UR7, 0x1, URZ, 0xc0, !UPT ;  /* 0x00000001070b7892 */ /* 0x000fe8000f8ec03f */
[----:B------:R-:W-:Y:S04]  /*63c0*/  UISETP.NE.U32.AND UP0, UPT, UR11, 0x1, UPT ;  /* 0x000000010b00788c */ /* 0x000fe8000bf05070 */
[----:B------:R-:W-:Y:S04]  /*63d0*/  USEL UR11, UR61, 0x2000, !UP0 ;  /* 0x000020003d0b7887 */ /* 0x000fe8000c000000 */
[----:B------:R-:W4:Y:S02]  /*63e0*/  @!P2 LDC R17, c[0x0][0x244] ;  /* 0x00009100ff11ab82 */ /* 0x000f240000000800 */
[----:B------:R-:W-:Y:S01]  /*63f0*/  VIADD R165, R165, UR11 ;  /* 0x0000000ba5a57c36 */ /* 0x000fe20008000000 */
[----:B------:R-:W-:Y:S04]  /*6400*/  IADD3 R148, R148, UR11, RZ ;  /* 0x0000000b94947c10 */ /* 0x000fe8000fffe0ff */
[----:B------:R1:W-:Y:S04]  /*6410*/  @P2 STS [R165], RZ ;  /* 0x000000ffa5002388 */ /* 0x0003e80000000800 */
[----:B------:R1:W-:Y:S04]  /*6420*/  @P2 STS [R165+0x4], RZ ;  /* 0x000004ffa5002388 */ /* 0x0003e80000000800 */
[----:B------:R1:W-:Y:S04]  /*6430*/  @P2 STS [R165+0x8], RZ ;  /* 0x000008ffa5002388 */ /* 0x0003e80000000800 */
[----:B------:R1:W-:Y:S01]  /*6440*/  @P2 STS [R165+0xc], RZ ;  /* 0x00000cffa5002388 */ /* 0x0003e20000000800 */
[----:B--2---:R-:W-:Y:S02]  /*6450*/  VIADD R49, R49, UR11 ;  /* 0x0000000b31317c36 */ /* 0x004fe40008000000 */
[----:B---3--:R-:W-:Y:S03]  /*6460*/  IMAD.U32 R4, R20, -0x80, RZ ;  /* 0xffffff8014047824 */ /* 0x008fe600078e00ff */
[----:B------:R1:W-:Y:S02]  /*6470*/  STL [R1+0xc], R49 ;  /* 0x00000c3101007387 */ /* 0x0003e40000100800 */
        /* <DEDUP_REMOVED lines=9> */
[----:B----4-:R-:W-:Y:S03]  /*6510*/  @!P2 LEA.HI.X R5, R20, R221, R17, 0x7, P0 ;  /* 0x000000dd1405a211 */ /* 0x010fe600000f3c11 */
        /* <DEDUP_REMOVED lines=9> */
.L_x_118:
[----:B-1----:R-:W2:Y:S01]  /*65b0*/  LDL R49, [R1+0x38] ;  /* 0x0000380001317983 */ /* 0x002ea20000100800 */
[C---:B-----5:R-:W-:Y:S01]  /*65c0*/  FADD.FTZ R15, -R109.reuse, R15 ;  /* 0x0000000f6d0f7221 */ /* 0x060fe20000010100 */
[----:B------:R-:W-:Y:S01]  /*65d0*/  FADD.FTZ R25, -R110, R25 ;  /* 0x000000196e197221 */ /* 0x000fe20000010100 */
[----:B------:R-:W-:Y:S01]  /*65e0*/  FADD.FTZ R27, -R109, R27 ;  /* 0x0000001b6d1b7221 */ /* 0x000fe20000010100 */
[----:B------:R1:W-:Y:S01]  /*65f0*/  STS [R208+0x8000], R0 ;  /* 0x00800000d0007388 */ /* 0x0003e20000000800 */
[----:B------:R-:W-:Y:S01]  /*6600*/  FMUL.FTZ R6, R200, R6 ;  /* 0x00000006c8067220 */ /* 0x000fe20000410000 */
[----:B------:R-:W-:Y:S01]  /*6610*/  FMUL.FTZ R4, R198, R7 ;  /* 0x00000007c6047220 */ /* 0x000fe20000410000 */
[C---:B------:R-:W-:Y:S01]  /*6620*/  FADD.FTZ R19, -R111.reuse, R19 ;  /* 0x000000136f137221 */ /* 0x040fe20000010100 */
[----:B------:R-:W-:Y:S01]  /*6630*/  FADD.FTZ R18, -R111, R18 ;  /* 0x000000126f127221 */ /* 0x000fe20000010100 */
[C---:B------:R-:W-:Y:S01]  /*6640*/  FADD.FTZ R12, -R110.reuse, R12 ;  /* 0x0000000c6e0c7221 */ /* 0x040fe20000010100 */
[----:B------:R-:W-:Y:S01]  /*6650*/  FADD.FTZ R13, -R110, R13 ;  /* 0x0000000d6e0d7221 */ /* 0x000fe20000010100 */
[----:B------:R-:W-:Y:S01]  /*6660*/  F2FP.BF16.F32.PACK_AB R4, R4, R6 ;  /* 0x000000060404723e */ /* 0x000fe200000010ff */
[----:B------:R-:W-:Y:S01]  /*6670*/  FMUL.FTZ R18, R192, R18 ;  /* 0x00000012c0127220 */ /* 0x000fe20000410000 */
[----:B------:R-:W-:Y:S01]  /*6680*/  FMUL.FTZ R12, R210, R12 ;  /* 0x0000000cd20c7220 */ /* 0x000fe20000410000 */
[----:B------:R-:W-:Y:S01]  /*6690*/  FMUL.FTZ R13, R201, R13 ;  /* 0x0000000dc90d7220 */ /* 0x000fe20000410000 */
[C---:B------:R-:W-:Y:S01]  /*66a0*/  FADD.FTZ R14, -R109.reuse, R14 ;  /* 0x0000000e6d0e7221 */ /* 0x040fe20000010100 */
[----:B------:R3:W-:Y:S01]  /*66b0*/  STS [R208+0x8400], R4 ;  /* 0x00840004d0007388 */ /* 0x0007e20000000800 */
[C---:B------:R-:W-:Y:S01]  /*66c0*/  FADD.FTZ R8, -R110.reuse, R8 ;  /* 0x000000086e087221 */ /* 0x040fe20000010100 */
[----:B------:R-:W-:Y:S01]  /*66d0*/  FADD.FTZ R9, -R110, R9 ;  /* 0x000000096e097221 */ /* 0x000fe20000010100 */
[----:B------:R-:W-:Y:S01]  /*66e0*/  FADD.FTZ R10, -R109, R10 ;  /* 0x0000000a6d0a7221 */ /* 0x000fe20000010100 */
[----:B------:R-:W-:Y:S01]  /*66f0*/  STS [R207+0x8000], R16 ;  /* 0x00800010cf007388 */ /* 0x000fe20000000800 */
[----:B------:R-:W-:Y:S01]  /*6700*/  FMUL.FTZ R8, R212, R8 ;  /* 0x00000008d4087220 */ /* 0x000fe20000410000 */
[----:B------:R-:W-:Y:S01]  /*6710*/  FMUL.FTZ R9, R211, R9 ;  /* 0x00000009d3097220 */ /* 0x000fe20000410000 */
[----:B------:R-:W-:Y:S01]  /*6720*/  FMUL.FTZ R10, R216, R10 ;  /* 0x0000000ad80a7220 */ /* 0x000fe20000410000 */
[C---:B------:R-:W-:Y:S01]  /*6730*/  FADD.FTZ R22, -R111.reuse, R22 ;  /* 0x000000166f167221 */ /* 0x040fe20000010100 */
[C---:B------:R-:W-:Y:S01]  /*6740*/  FADD.FTZ R23, -R111.reuse, R23 ;  /* 0x000000176f177221 */ /* 0x040fe20000010100 */
[----:B------:R-:W-:Y:S01]  /*6750*/  FMUL.FTZ R14, R214, R14 ;  /* 0x0000000ed60e7220 */ /* 0x000fe20000410000 */
[----:B------:R-:W-:Y:S01]  /*6760*/  FADD.FTZ R34, -R111, R34 ;  /* 0x000000226f227221 */ /* 0x000fe20000010100 */
[----:B------:R-:W-:Y:S01]  /*6770*/  FMUL.FTZ R22, R186, R22 ;  /* 0x00000016ba167220 */ /* 0x000fe20000410000 */
[----:B-1----:R-:W-:Y:S01]  /*6780*/  FMUL.FTZ R0, R188, R19 ;  /* 0x00000013bc007220 */ /* 0x002fe20000410000 */
[----:B------:R-:W-:Y:S01]  /*6790*/  F2FP.BF16.F32.PACK_AB R19, R13, R12 ;  /* 0x0000000c0d13723e */ /* 0x000fe200000010ff */
[----:B------:R-:W-:Y:S01]  /*67a0*/  FADD.FTZ R12, -R110, R57 ;  /* 0x000000396e0c7221 */ /* 0x000fe20000010100 */
[----:B------:R-:W-:Y:S01]  /*67b0*/  FMUL.FTZ R23, R185, R23 ;  /* 0x00000017b9177220 */ /* 0x000fe20000410000 */
[----:B------:R-:W-:Y:S01]  /*67c0*/  FADD.FTZ R35, -R111, R35 ;  /* 0x000000236f237221 */ /* 0x000fe20000010100 */
[----:B------:R-:W-:Y:S01]  /*67d0*/  F2FP.BF16.F32.PACK_AB R0, R0, R18 ;  /* 0x000000120000723e */ /* 0x000fe200000010ff */
[----:B------:R-:W-:Y:S01]  /*67e0*/  FMUL.FTZ R18, R193, R25 ;  /* 0x00000019c1127220 */ /* 0x000fe20000410000 */
[----:B------:R-:W-:Y:S01]  /*67f0*/  FMUL.FTZ R12, R169, R12 ;  /* 0x0000000ca90c7220 */ /* 0x000fe20000410000 */
[----:B------:R-:W-:Y:S01]  /*6800*/  F2FP.BF16.F32.PACK_AB R23, R23, R22 ;  /* 0x000000161717723e */ /* 0x000fe200000010ff */
[----:B------:R-:W-:Y:S01]  /*6810*/  FMUL.FTZ R34, R177, R34 ;  /* 0x00000022b1227220 */ /* 0x000fe20000410000 */
[----:B------:R1:W-:Y:S01]  /*6820*/  STS [R207+0x8400], R0 ;  /* 0x00840000cf007388 */ /* 0x0003e20000000800 */
[C---:B------:R-:W-:Y:S01]  /*6830*/  FADD.FTZ R17, -R111.reuse, R54 ;  /* 0x000000366f117221 */ /* 0x040fe20000010100 */
[----:B---3--:R-:W-:Y:S01]  /*6840*/  FADD.FTZ R4, -R110, R56 ;  /* 0x000000386e047221 */ /* 0x008fe20000010100 */
[C---:B------:R-:W-:Y:S01]  /*6850*/  FADD.FTZ R7, -R111.reuse, R55 ;  /* 0x000000376f077221 */ /* 0x040fe20000010100 */
[C---:B------:R-:W-:Y:S01]  /*6860*/  FADD.FTZ R6, -R111.reuse, R66 ;  /* 0x000000426f067221 */ /* 0x040fe20000010100 */
[----:B------:R-:W-:Y:S01]  /*6870*/  FADD.FTZ R5, -R111, R67 ;  /* 0x000000436f057221 */ /* 0x000fe20000010100 */
[----:B------:R-:W-:Y:S01]  /*6880*/  FMUL.FTZ R4, R170, R4 ;  /* 0x00000004aa047220 */ /* 0x000fe20000410000 */
[----:B------:R-:W-:Y:S01]  /*6890*/  FMUL.FTZ R22, R176, R35 ;  /* 0x00000023b0167220 */ /* 0x000fe20000410000 */
[----:B------:R-:W-:Y:S01]  /*68a0*/  FADD.FTZ R24, -R110, R24 ;  /* 0x000000186e187221 */ /* 0x000fe20000010100 */
[C---:B------:R-:W-:Y:S01]  /*68b0*/  FADD.FTZ R26, -R109.reuse, R26 ;  /* 0x0000001a6d1a7221 */ /* 0x040fe20000010100 */
[----:B------:R-:W-:Y:S01]  /*68c0*/  FMUL.FTZ R17, R114, R17 ;  /* 0x0000001172117220 */ /* 0x000fe20000410000 */
[----:B------:R-:W-:Y:S01]  /*68d0*/  F2FP.BF16.F32.PACK_AB R12, R12, R4 ;  /* 0x000000040c0c723e */ /* 0x000fe200000010ff */
[----:B------:R-:W-:Y:S01]  /*68e0*/  FADD.FTZ R4, -R109, R11 ;  /* 0x0000000b6d047221 */ /* 0x000fe20000010100 */
[----:B------:R-:W-:Y:S01]  /*68f0*/  FMUL.FTZ R7, R113, R7 ;  /* 0x0000000771077220 */ /* 0x000fe20000410000 */
[----:B------:R-:W-:Y:S01]  /*6900*/  FMUL.FTZ R6, R112, R6 ;  /* 0x0000000670067220 */ /* 0x000fe20000410000 */
[----:B------:R-:W-:Y:S01]  /*6910*/  FMUL.FTZ R5, R108, R5 ;  /* 0x000000056c057220 */ /* 0x000fe20000410000 */
[----:B------:R-:W-:Y:S01]  /*6920*/  FMUL.FTZ R4, R215, R4 ;  /* 0x00000004d7047220 */ /* 0x000fe20000410000 */
[----:B------:R-:W-:Y:S01]  /*6930*/  FMUL.FTZ R24, R194, R24 ;  /* 0x00000018c2187220 */ /* 0x000fe20000410000 */
[----:B------:R-:W-:Y:S01]  /*6940*/  FMUL.FTZ R26, R199, R26 ;  /* 0x0000001ac71a7220 */ /* 0x000fe20000410000 */
[C---:B------:R-:W-:Y:S01]  /*6950*/  FADD.FTZ R28, -R110.reuse, R28 ;  /* 0x0000001c6e1c7221 */ /* 0x040fe20000010100 */
[----:B------:R-:W-:Y:S01]  /*6960*/  FADD.FTZ R29, -R110, R29 ;  /* 0x0000001d6e1d7221 */ /* 0x000fe20000010100 */
[----:B------:R-:W-:Y:S01]  /*6970*/  F2FP.BF16.F32.PACK_AB R10, R4, R10 ;  /* 0x0000000a040a723e */ /* 0x000fe200000010ff */
[----:B------:R-:W-:Y:S01]  /*6980*/  FADD.FTZ R30, -R109, R30 ;  /* 0x0000001e6d1e7221 */ /* 0x000fe20000010100 */
[----:B------:R-:W-:Y:S01]  /*6990*/  F2FP.BF16.F32.PACK_AB R22, R22, R34 ;  /* 0x000000221616723e */ /* 0x000fe200000010ff */
[----:B------:R-:W-:Y:S01]  /*69a0*/  FMUL.FTZ R28, R191, R28 ;  /* 0x0000001cbf1c7220 */ /* 0x000fe20000410000 */
        /* <DEDUP_REMOVED lines=11> */
[----:B------:R-:W-:Y:S01]  /*6a60*/  FMUL.FTZ R30, R196, R30 ;  /* 0x0000001ec41e7220 */ /* 0x000fe20000410000 */
[----:B------:R-:W-:Y:S01]  /*6a70*/  F2FP.BF16.F32.PACK_AB R8, R8, R26 ;  /* 0x0000001a0808723e */ /* 0x000fe200000010ff */
[----:B------:R-:W-:Y:S01]  /*6a80*/  STS [R207+0xa400], R9 ;  /* 0x00a40009cf007388 */ /* 0x000fe20000000800 */
[----:B------:R-:W-:Y:S01]  /*6a90*/  FADD.FTZ R31, -R109, R31 ;  /* 0x0000001f6d1f7221 */ /* 0x000fe20000010100 */
[----:B------:R-:W-:Y:S01]  /*6aa0*/  F2FP.BF16.F32.PACK_AB R17, R17, R28 ;  /* 0x0000001c1111723e */ /* 0x000fe200000010ff */
[C---:B------:R-:W-:Y:S01]  /*6ab0*/  FADD.FTZ R40, -R110.reuse, R40 ;  /* 0x000000286e287221 */ /* 0x040fe20000010100 */
[----:B------:R-:W-:Y:S01]  /*6ac0*/  STS [R209+0x8000], R100 ;  /* 0x00800064d1007388 */ /* 0x000fe20000000800 */
[----:B------:R-:W-:Y:S01]  /*6ad0*/  FMUL.FTZ R6, R195, R31 ;  /* 0x0000001fc3067220 */ /* 0x000fe20000410000 */
[----:B------:R-:W-:Y:S01]  /*6ae0*/  FADD.FTZ R41, -R110, R41 ;  /* 0x000000296e297221 */ /* 0x000fe20000010100 */
        /* <DEDUP_REMOVED lines=12> */
[----:B------:R-:W-:Y:S01]  /*6bb0*/  FADD.FTZ R42, -R109, R42 ;  /* 0x0000002a6d2a7221 */ /* 0x000fe20000010100 */
[----:B------:R-:W-:Y:S01]  /*6bc0*/  STS [R209+0xa000], R18 ;  /* 0x00a00012d1007388 */ /* 0x000fe20000000800 */
[----:B------:R-:W-:Y:S01]  /*6bd0*/  FMUL.FTZ R50, R168, R50 ;  /* 0x00000032a8327220 */ /* 0x000fe20000410000 */
[----:B------:R-:W-:Y:S01]  /*6be0*/  FMUL.FTZ R51, R167, R51 ;  /* 0x00000033a7337220 */ /* 0x000fe20000410000 */
[----:B------:R-:W-:Y:S01]  /*6bf0*/  FADD.FTZ R43, -R109, R43 ;  /* 0x0000002b6d2b7221 */ /* 0x000fe20000010100 */
        /* <DEDUP_REMOVED lines=8> */
[----:B------:R-:W-:Y:S01]  /*6c80*/  STS [R206+0xa400], R6 ;  /* 0x00a40006ce007388 */ /* 0x000fe20000000800 */
[----:B------:R-:W-:Y:S01]  /*6c90*/  FADD.FTZ R47, -R109, R47 ;  /* 0x0000002f6d2f7221 */ /* 0x000fe20000010100 */
[----:B------:R-:W-:Y:S01]  /*6ca0*/  F2FP.BF16.F32.PACK_AB R50, R51, R50 ;  /* 0x000000323332723e */ /* 0x000fe200000010ff */
[----:B------:R-:W-:Y:S01]  /*6cb0*/  FMUL.FTZ R44, R179, R44 ;  /* 0x0000002cb32c7220 */ /* 0x000fe20000410000 */
[----:B------:R-:W-:Y:S01]  /*6cc0*/  STS [R203+0x8000], R37 ;  /* 0x00800025cb007388 */ /* 0x000fe20000000800 */
[----:B------:R-:W-:Y:S01]  /*6cd0*/  FMUL.FTZ R13, R178, R45 ;  /* 0x0000002db20d7220 */ /* 0x000fe20000410000 */
[----:B------:R-:W-:Y:S01]  /*6ce0*/  FMUL.FTZ R46, R184, R46 ;  /* 0x0000002eb82e7220 */ /* 0x000fe20000410000 */
[----:B------:R-:W-:Y:S01]  /*6cf0*/  FMUL.FTZ R4, R183, R47 ;  /* 0x0000002fb7047220 */ /* 0x000fe20000410000 */
[----:B------:R-:W-:Y:S01]  /*6d00*/  STS [R203+0x8400], R38 ;  /* 0x00840026cb007388 */ /* 0x000fe20000000800 */
[----:B------:R-:W-:Y:S01]  /*6d10*/  F2FP.BF16.F32.PACK_AB R16, R16, R40 ;  /* 0x000000281010723e */ /* 0x000fe200000010ff */
[----:B------:R-:W-:Y:S01]  /*6d20*/  FADD.FTZ R58, -R109, R58 ;  /* 0x0000003a6d3a7221 */ /* 0x000fe20000010100 */
        /* <DEDUP_REMOVED lines=24> */
[----:B------:R-:W-:Y:S02]  /*6eb0*/  MOV R52, R225 ;  /* 0x000000e100347202 */ /* 0x000fe40000000f00 */
[----:B------:R-:W-:Y:S01]  /*6ec0*/  MOV R53, R224 ;  /* 0x000000e000357202 */ /* 0x000fe20000000f00 */
[----:B------:R-:W-:Y:S04]  /*6ed0*/  STS [R205+0x8400], R21 ;  /* 0x00840015cd007388 */ /* 0x000fe80000000800 */
        /* <DEDUP_REMOVED lines=10> */
[----:B------:R-:W3:Y:S04]  /*6f80*/  LDSM.16.MT88.4 R12, [R2+0x14000] ;  /* 0x01400000020c783b */ /* 0x000ee80000004200 */
[----:B------:R-:W-:Y:S04]  /*6f90*/  LDSM.16.MT88.4 R16, [R2+0x10800] ;  /* 0x010800000210783b */ /* 0x000fe80000004200 */
[----:B------:R-:W4:Y:S04]  /*6fa0*/  LDSM.16.MT88.4 R20, [R0+0x4400] ;  /* 0x004400000014783b */ /* 0x000f280000004200 */
[----:B------:R-:W4:Y:S01]  /*6fb0*/  LDSM.16.MT88.4 R24, [R2+0x14800] ;  /* 0x014800000218783b */ /* 0x000f220000004200 */
[-C--:B-1----:R-:W-:Y:S06]  /*6fc0*/  HMMA.16816.F32.BF16 R68, R4, R8.reuse, R68 ;  /* 0x000000080444723c */ /* 0x082fec0000041844 */
[C---:B---3--:R-:W-:Y:S06]  /*6fd0*/  HMMA.16816.F32.BF16 R72, R12.reuse, R8, R72 ;  /* 0x000000080c48723c */ /* 0x048fec0000041848 */
[-C--:B------:R-:W-:Y:S01]  /*6fe0*/  HMMA.16816.F32.BF16 R76, R12, R10.reuse, R76 ;  /* 0x0000000a0c4c723c */ /* 0x080fe2000004184c */
[----:B------:R-:W-:Y:S05]  /*6ff0*/  LDSM.16.MT88.4 R12, [R2+0x15000] ;  /* 0x01500000020c783b */ /* 0x000fea0000004200 */
[----:B------:R-:W-:Y:S01]  /*7000*/  HMMA.16816.F32.BF16 R80, R4, R10, R80 ;  /* 0x0000000a0450723c */ /* 0x000fe20000041850 */
[----:B------:R-:W-:Y:S04]  /*7010*/  LDSM.16.MT88.4 R4, [R2+0x11000] ;  /* 0x011000000204783b */ /* 0x000fe80000004200 */
[----:B------:R-:W1:Y:S01]  /*7020*/  LDSM.16.MT88.4 R8, [R0+0x4800] ;  /* 0x004800000008783b */ /* 0x000e620000004200 */
[-C--:B----4-:R-:W-:Y:S06]  /*7030*/  HMMA.16816.F32.BF16 R68, R16, R20.reuse, R68 ;  /* 0x000000141044723c */ /* 0x090fec0000041844 */
[C---:B------:R-:W-:Y:S06]  /*7040*/  HMMA.16816.F32.BF16 R72, R24.reuse, R20, R72 ;  /* 0x000000141848723c */ /* 0x040fec0000041848 */
[-C--:B------:R-:W-:Y:S01]  /*7050*/  HMMA.16816.F32.BF16 R76, R24, R22.reuse, R76 ;  /* 0x00000016184c723c */ /* 0x080fe2000004184c */
[----:B------:R-:W-:Y:S05]  /*7060*/  LDSM.16.MT88.4 R24, [R2+0x15800] ;  /* 0x015800000218783b */ /* 0x000fea0000004200 */
[----:B------:R-:W-:Y:S01]  /*7070*/  HMMA.16816.F32.BF16 R80, R16, R22, R80 ;  /* 0x000000161050723c */ /* 0x000fe20000041850 */
[----:B------:R-:W-:Y:S04]  /*7080*/  LDSM.16.MT88.4 R16, [R2+0x11800] ;  /* 0x011800000210783b */ /* 0x000fe80000004200 */
[----:B------:R-:W3:Y:S01]  /*7090*/  LDSM.16.MT88.4 R20, [R0+0x4c00] ;  /* 0x004c00000014783b */ /* 0x000ee20000004200 */
[----:B--2---:R-:W-:Y:S01]  /*70a0*/  LEA R59, R49, UR4, 0x1 ;  /* 0x00000004313b7c11 */ /* 0x004fe2000f8e08ff */
[-C--:B-1----:R-:W-:Y:S06]  /*70b0*/  HMMA.16816.F32.BF16 R68, R4, R8.reuse, R68 ;  /* 0x000000080444723c */ /* 0x082fec0000041844 */
[C---:B------:R-:W-:Y:S06]  /*70c0*/  HMMA.16816.F32.BF16 R72, R12.reuse, R8, R72 ;  /* 0x000000080c48723c */ /* 0x040fec0000041848 */
[-C--:B------:R-:W-:Y:S01]  /*70d0*/  HMMA.16816.F32.BF16 R76, R12, R10.reuse, R76 ;  /* 0x0000000a0c4c723c */ /* 0x080fe2000004184c */
[----:B------:R-:W-:Y:S05]  /*70e0*/  LDSM.16.MT88.4 R12, [R2+0x16000] ;  /* 0x01600000020c783b */ /* 0x000fea0000004200 */
[----:B------:R-:W-:Y:S01]  /*70f0*/  HMMA.16816.F32.BF16 R80, R4, R10, R80 ;  /* 0x0000000a0450723c */ /* 0x000fe20000041850 */
[----:B------:R-:W-:Y:S04]  /*7100*/  LDSM.16.MT88.4 R4, [R2+0x12000] ;  /* 0x012000000204783b */ /* 0x000fe80000004200 */
[----:B------:R-:W1:Y:S01]  /*7110*/  LDSM.16.MT88.4 R8, [R0+0x5000] ;  /* 0x005000000008783b */ /* 0x000e620000004200 */
[-C--:B---3--:R-:W-:Y:S06]  /*7120*/  HMMA.16816.F32.BF16 R68, R16, R20.reuse, R68 ;  /* 0x000000141044723c */ /* 0x088fec0000041844 */
        /* <DEDUP_REMOVED lines=56> */
.L_x_119:
[----:B------:R-:W3:Y:S01]  /*74b0*/  LDL R60, [R1+0x28] ;  /* 0x00002800013c7983 */ /* 0x000ee20000100800 */
[----:B------:R-:W-:Y:S02]  /*74c0*/  ULOP3.LUT UR11, UR7, 0x1, URZ, 0xc0, !UPT ;  /* 0x00000001070b7892 */ /* 0x000fe4000f8ec03f */
[----:B------:R-:W-:Y:S01]  /*74d0*/  UISETP.GT.AND UP2, UPT, UR7, UR17, UPT ;  /* 0x000000110700728c */ /* 0x000fe2000bf44270 */
[----:B------:R-:W4:Y:S01]  /*74e0*/  LDL R58, [R1+0x3c] ;  /* 0x00003c00013a7983 */ /* 0x000f220000100800 */
[----:B------:R-:W-:Y:S02]  /*74f0*/  UISETP.NE.U32.AND UP0, UPT, UR11, 0x1, UPT ;  /* 0x000000010b00788c */ /* 0x000fe4000bf05070 */
[----:B------:R-:W-:Y:S01]  /*7500*/  UIADD3 UR7, UR7, -0x1, URZ ;  /* 0xffffffff07077890 */ /* 0x000fe2000fffe03f */
[----:B------:R-:W5:Y:S04]  /*7510*/  LDL R57, [R1+0x20] ;  /* 0x0000200001397983 */ /* 0x000f680000100800 */
[----:B------:R-:W5:Y:S04]  /*7520*/  LDL R56, [R1+0x24] ;  /* 0x0000240001387983 */ /* 0x000f680000100800 */
[----:B------:R-:W5:Y:S04]  /*7530*/  LDL R55, [R1+0x18] ;  /* 0x0000180001377983 */ /* 0x000f680000100800 */
[----:B------:R-:W5:Y:S04]  /*7540*/  LDL R54, [R1+0x1c] ;  /* 0x00001c0001367983 */ /* 0x000f680000100800 */
[----:B------:R-:W-:Y:S04]  /*7550*/  LDSM.16.M88.4 R16, [R151] ;  /* 0x000000009710783b */ /* 0x000fe80000000200 */
[----:B------:R-:W2:Y:S04]  /*7560*/  LDSM.16.MT88.4 R20, [R0+0x6000] ;  /* 0x006000000014783b */ /* 0x000ea80000004200 */
[----:B------:R-:W1:Y:S04]  /*7570*/  LDSM.16.M88.4 R12, [R151+0x2000] ;  /* 0x00200000970c783b */ /* 0x000e680000000200 */
[----:B------:R-:W-:Y:S04]  /*7580*/  LDSM.16.M88.4 R24, [R157] ;  /* 0x000000009d18783b */ /* 0x000fe80000000200 */
[----:B------:R-:W1:Y:S04]  /*7590*/  LDSM.16.MT88.4 R28, [R0+0x6400] ;  /* 0x00640000001c783b */ /* 0x000e680000004200 */
[----:B------:R-:W1:Y:S04]  /*75a0*/  LDSM.16.M88.4 R32, [R160] ;  /* 0x00000000a020783b */ /* 0x000e680000000200 */
[----:B------:R-:W-:Y:S04]  /*75b0*/  LDSM.16.M88.4 R36, [R153] ;  /* 0x000000009924783b */ /* 0x000fe80000000200 */
[----:B------:R-:W1:Y:S04]  /*75c0*/  LDSM.16.MT88.4 R40, [R0+0x6800] ;  /* 0x006800000028783b */ /* 0x000e680000004200 */
[----:B------:R-:W1:Y:S04]  /*75d0*/  LDSM.16.M88.4 R44, [R153+0x2000] ;  /* 0x00200000992c783b */ /* 0x000e680000000200 */
[----:B------:R-:W-:Y:S01]  /*75e0*/  LDSM.16.MT88.4 R48, [R0+0x6c00] ;  /* 0x006c00000030783b */ /* 0x000fe20000004200 */
[-C--:B--2---:R-:W-:Y:S06]  /*75f0*/  HMMA.16816.F32.BF16 R4, R16, R20.reuse, RZ ;  /* 0x000000141004723c */ /* 0x084fec00000418ff */
[C---:B-1----:R-:W-:Y:S06]  /*7600*/  HMMA.16816.F32.BF16 R8, R12.reuse, R20, RZ ;  /* 0x000000140c08723c */ /* 0x042fec00000418ff */
[-C--:B------:R-:W-:Y:S06]  /*7610*/  HMMA.16816.F32.BF16 R12, R12, R22.reuse, RZ ;  /* 0x000000160c0c723c */ /* 0x080fec00000418ff */
[----:B------:R-:W-:Y:S01]  /*7620*/  HMMA.16816.F32.BF16 R16, R16, R22, RZ ;  /* 0x000000161010723c */ /* 0x000fe200000418ff */
[----:B------:R-:W1:Y:S05]  /*7630*/  LDSM.16.M88.4 R20, [R152] ;  /* 0x000000009814783b */ /* 0x000e6a0000000200 */
[-C--:B------:R-:W-:Y:S06]  /*7640*/  HMMA.16816.F32.BF16 R4, R24, R28.reuse, R4 ;  /* 0x0000001c1804723c */ /* 0x080fec0000041804 */
[C---:B------:R-:W-:Y:S06]  /*7650*/  HMMA.16816.F32.BF16 R8, R32.reuse, R28, R8 ;  /* 0x0000001c2008723c */ /* 0x040fec0000041808 */
[-C--:B------:R-:W-:Y:S01]  /*7660*/  HMMA.16816.F32.BF16 R12, R32, R30.reuse, R12 ;  /* 0x0000001e200c723c */ /* 0x080fe2000004180c */
[----:B------:R-:W2:Y:S05]  /*7670*/  LDSM.16.M88.4 R32, [R152+0x2000] ;  /* 0x002000009820783b */ /* 0x000eaa0000000200 */
[----:B------:R-:W-:Y:S01]  /*7680*/  HMMA.16816.F32.BF16 R16, R24, R30, R16 ;  /* 0x0000001e1810723c */ /* 0x000fe20000041810 */
[----:B------:R-:W-:Y:S04]  /*7690*/  LDSM.16.M88.4 R24, [R151+0x4000] ;  /* 0x004000009718783b */ /* 0x000fe80000000200 */
[----:B------:R-:W2:Y:S01]  /*76a0*/  LDSM.16.MT88.4 R28, [R0+0x7000] ;  /* 0x00700000001c783b */ /* 0x000ea20000004200 */
[-C--:B------:R-:W-:Y:S06]  /*76b0*/  HMMA.16816.F32.BF16 R4, R36, R40.reuse, R4 ;  /* 0x000000282404723c */ /* 0x080fec0000041804 */
[C---:B------:R-:W-:Y:S06]  /*76c0*/  HMMA.16816.F32.BF16 R8, R44.reuse, R40, R8 ;  /* 0x000000282c08723c */ /* 0x040fec0000041808 */
[-C--:B------:R-:W-:Y:S01]  /*76d0*/  HMMA.16816.F32.BF16 R12, R44, R42.reuse, R12 ;  /* 0x0000002a2c0c723c */ /* 0x080fe2000004180c */
[----:B------:R-:W2:Y:S05]  /*76e0*/  LDSM.16.M88.4 R44, [R151+0x6000] ;  /* 0x00600000972c783b */ /* 0x000eaa0000000200 */
[----:B------:R-:W-:Y:S01]  /*76f0*/  HMMA.16816.F32.BF16 R16, R36, R42, R16 ;  /* 0x0000002a2410723c */ /* 0x000fe20000041810 */
[----:B------:R-:W-:Y:S04]  /*7700*/  LDSM.16.M88.4 R36, [R159] ;  /* 0x000000009f24783b */ /* 0x000fe80000000200 */
[----:B------:R-:W2:Y:S01]  /*7710*/  LDSM.16.MT88.4 R40, [R0+0x7400] ;  /* 0x007400000028783b */ /* 0x000ea20000004200 */
[-C--:B-1----:R-:W-:Y:S06]  /*7720*/  HMMA.16816.F32.BF16 R4, R20, R48.reuse, R4 ;  /* 0x000000301404723c */ /* 0x082fec0000041804 */
[C---:B--2---:R-:W-:Y:S06]  /*7730*/  HMMA.16816.F32.BF16 R8, R32.reuse, R48, R8 ;  /* 0x000000302008723c */ /* 0x044fec0000041808 */
[-C--:B------:R-:W-:Y:S01]  /*7740*/  HMMA.16816.F32.BF16 R12, R32, R50.reuse, R12 ;  /* 0x00000032200c723c */ /* 0x080fe2000004180c */
[----:B------:R-:W1:Y:S05]  /*7750*/  LDSM.16.M88.4 R32, [R158] ;  /* 0x000000009e20783b */ /* 0x000e6a0000000200 */
        /* <DEDUP_REMOVED lines=8> */
[----:B------:R2:W-:Y:S04]  /*77e0*/  LDSM.16.MT88.4 R28, [R0+0x7c00] ;  /* 0x007c0000001c783b */ /* 0x0005e80000004200 */
[----:B------:R-:W2:Y:S01]  /*77f0*/  LDSM.16.M88.4 R24, [R152+0x4000] ;  /* 0x004000009818783b */ /* 0x000ea20000000200 */
[-C--:B------:R-:W-:Y:S06]  /*7800*/  HMMA.16816.F32.BF16 R4, R36, R40.reuse, R4 ;  /* 0x000000282404723c */ /* 0x080fec0000041804 */
[C---:B-1----:R-:W-:Y:S06]  /*7810*/  HMMA.16816.F32.BF16 R8, R32.reuse, R40, R8 ;  /* 0x000000282008723c */ /* 0x042fec0000041808 */
[-C--:B------:R-:W-:Y:S01]  /*7820*/  HMMA.16816.F32.BF16 R12, R32, R42.reuse, R12 ;  /* 0x0000002a200c723c */ /* 0x080fe2000004180c */
[----:B------:R-:W1:Y:S01]  /*7830*/  LDSM.16.M88.4 R32, [R152+0x6000] ;  /* 0x006000009820783b */ /* 0x000e620000000200 */
[----:B------:R-:W-:Y:S04]  /*7840*/  IMAD.U32 R40, RZ, RZ, UR28 ;  /* 0x0000001cff287e24 */ /* 0x000fe8000f8e00ff */
[----:B------:R-:W-:Y:S01]  /*7850*/  HMMA.16816.F32.BF16 R16, R36, R42, R16 ;  /* 0x0000002a2410723c */ /* 0x000fe20000041810 */
[----:B--2---:R-:W-:Y:S05]  /*7860*/  IMAD.U32 R0, RZ, RZ, UR18 ;  /* 0x00000012ff007e24 */ /* 0x004fea000f8e00ff */
[-C--:B------:R-:W-:Y:S01]  /*7870*/  HMMA.16816.F32.BF16 R4, R20, R48.reuse, R4 ;  /* 0x000000301404723c */ /* 0x080fe20000041804 */
[----:B------:R-:W-:Y:S04]  /*7880*/  IMAD.U32 R42, RZ, RZ, UR29 ;  /* 0x0000001dff2a7e24 */ /* 0x000fe8000f8e00ff */
[----:B------:R-:W-:Y:S01]  /*7890*/  IMAD.U32 R38, RZ, RZ, UR27 ;  /* 0x0000001bff267e24 */ /* 0x000fe2000f8e00ff */
[C---:B------:R-:W-:Y:S01]  /*78a0*/  HMMA.16816.F32.BF16 R8, R44.reuse, R48, R8 ;  /* 0x000000302c08723c */ /* 0x040fe20000041808 */
        /* <DEDUP_REMOVED lines=8> */
[----:B------:R-:W-:Y:S01]  /*7930*/  IMAD.U32 R50, RZ, RZ, UR33 ;  /* 0x00000021ff327e24 */ /* 0x000fe2000f8e00ff */
[C---:B-1----:R-:W-:Y:S01]  /*7940*/  HMMA.16816.F32.BF16 R8, R32.reuse, R28, R8 ;  /* 0x0000001c2008723c */ /* 0x042fe20000041808 */
[----:B------:R-:W-:Y:S04]  /*7950*/  IMAD.U32 R22, RZ, RZ, UR32 ;  /* 0x00000020ff167e24 */ /* 0x000fe8000f8e00ff */
[----:B------:R-:W-:Y:S01]  /*7960*/  LEA R225, P0, R21, R52, 0x2 ;  /* 0x0000003415e17211 */ /* 0x000fe200078010ff */
[-C--:B------:R-:W-:Y:S01]  /*7970*/  HMMA.16816.F32.BF16 R12, R32, R30.reuse, R12 ;  /* 0x0000001e200c723c */ /* 0x080fe2000004180c */
[----:B------:R-:W-:Y:S01]  /*7980*/  MOV R28, UR22 ;  /* 0x00000016001c7c02 */ /* 0x000fe20008000f00 */
[----:B------:R-:W-:Y:S03]  /*7990*/  IMAD.U32 R23, RZ, RZ, UR31 ;  /* 0x0000001fff177e24 */ /* 0x000fe6000f8e00ff */
[----:B------:R-:W-:Y:S01]  /*79a0*/  LEA.HI.X.SX32 R224, R0, R53, 0x2, P0 ;  /* 0x0000003500e07211 */ /* 0x000fe200000f16ff */
[----:B------:R-:W-:Y:S01]  /*79b0*/  HMMA.16816.F32.BF16 R16, R24, R30, R16 ;  /* 0x0000001e1810723c */ /* 0x000fe20000041810 */
[----:B------:R-:W-:Y:S04]  /*79c0*/  IMAD.U32 R0, RZ, RZ, UR33 ;  /* 0x00000021ff007e24 */ /* 0x000fe8000f8e00ff */
[----:B------:R-:W-:Y:S02]  /*79d0*/  IMAD.U32 R34, RZ, RZ, UR25 ;  /* 0x00000019ff227e24 */ /* 0x000fe4000f8e00ff */
[----:B------:R-:W-:Y:S04]  /*79e0*/  IMAD.U32 R24, RZ, RZ, UR30 ;  /* 0x0000001eff187e24 */ /* 0x000fe8000f8e00ff */
        /* <DEDUP_REMOVED lines=10> */
[----:B------:R-:W-:Y:S01]  /*7a90*/  IMAD.U32 R52, RZ, RZ, UR19 ;  /* 0x00000013ff347e24 */ /* 0x000fe2000f8e00ff */
[----:B---3--:R-:W-:Y:S01]  /*7aa0*/  @P1 IADD3 R20, P2, R60, UR13, RZ ;  /* 0x0000000d3c141c10 */ /* 0x008fe2000ff5e0ff */
[----:B------:R-:W-:Y:S03]  /*7ab0*/  @UP3 UIADD3 UR13, UP1, UR13, -0x200, URZ ;  /* 0xfffffe000d0d3890 */ /* 0x000fe6000ff3e03f */
[----:B----4-:R-:W-:Y:S01]  /*7ac0*/  @P1 IADD3.X R21, R58, UR12, RZ, P2, !PT ;  /* 0x0000000c3a151c10 */ /* 0x010fe200097fe4ff */
[----:B------:R-:W-:Y:S01]  /*7ad0*/  IMAD.U32 R58, RZ, RZ, UR25 ;  /* 0x00000019ff3a7e24 */ /* 0x000fe2000f8e00ff */
[----:B------:R-:W-:Y:S03]  /*7ae0*/  @UP3 UIADD3.X UR12, UR12, -0x1, URZ, UP1, !UPT ;  /* 0xffffffff0c0c3890 */ /* 0x000fe60008ffe43f */
[----:B-----5:R-:W2:Y:S04]  /*7af0*/  @P1 LDG.E R57, desc[UR8][R20.64] ;  /* 0x0000000814391981 */ /* 0x020ea8000c1e1900 */
[----:B------:R-:W3:Y:S04]  /*7b00*/  @P1 LDG.E R56, desc[UR8][R20.64+0x20] ;  /* 0x0000200814381981 */ /* 0x000ee8000c1e1900 */
[----:B------:R-:W4:Y:S04]  /*7b10*/  @P1 LDG.E R55, desc[UR8][R20.64+0x100] ;  /* 0x0001000814371981 */ /* 0x000f28000c1e1900 */
[----:B------:R1:W5:Y:S02]  /*7b20*/  @P1 LDG.E R54, desc[UR8][R20.64+0x120] ;  /* 0x0001200814361981 */ /* 0x000364000c1e1900 */
        /* <DEDUP_REMOVED lines=19> */
[-C--:B------:R-:W-:Y:S02]  /*7c60*/  LEA.HI.X.SX32 R41, R27, R21.reuse, 0x2, P2 ;  /* 0x000000151b297211 */ /* 0x080fe400010f16ff */
[-C--:B------:R-:W-:Y:S01]  /*7c70*/  LEA R36, P0, R36, R20.reuse, 0x2 ;  /* 0x0000001424247211 */ /* 0x080fe200078010ff */
[----:B------:R-:W-:Y:S01]  /*7c80*/  REDG.E.ADD.F32.FTZ.RN.STRONG.GPU desc[UR8][R42.64], R9 ;  /* 0x000000092a0079a6 */ /* 0x000fe2000c10f388 */
[-C--:B------:R-:W-:Y:S02]  /*7c90*/  LEA R34, P6, R34, R20.reuse, 0x2 ;  /* 0x0000001422227211 */ /* 0x080fe400078c10ff */
[-C--:B------:R-:W-:Y:S01]  /*7ca0*/  LEA.HI.X.SX32 R37, R35, R21.reuse, 0x2, P0 ;  /* 0x0000001523257211 */ /* 0x080fe200000f16ff */
[----:B------:R-:W-:Y:S01]  /*7cb0*/  REDG.E.ADD.F32.FTZ.RN.STRONG.GPU desc[UR8][R40.64], R10 ;  /* 0x0000000a280079a6 */ /* 0x000fe2000c10f388 */
[-C--:B------:R-:W-:Y:S02]  /*7cc0*/  LEA R32, P5, R32, R20.reuse, 0x2 ;  /* 0x0000001420207211 */ /* 0x080fe400078a10ff */
[-C--:B------:R-:W-:Y:S01]  /*7cd0*/  LEA.HI.X.SX32 R35, R58, R21.reuse, 0x2, P6 ;  /* 0x000000153a237211 */ /* 0x080fe200030f16ff */
[----:B------:R-:W-:Y:S01]  /*7ce0*/  LDSM.16.MT88.4 R4, [R2+0x8000] ;  /* 0x008000000204783b */ /* 0x000fe20000004200 */
[-C--:B------:R-:W-:Y:S02]  /*7cf0*/  LEA R22, P0, R33, R20.reuse, 0x2 ;  /* 0x0000001421167211 */ /* 0x080fe400078010ff */
[-C--:B------:R-:W-:Y:S02]  /*7d00*/  LEA R30, P4, R30, R20.reuse, 0x2 ;  /* 0x000000141e1e7211 */ /* 0x080fe400078810ff */
[-C--:B------:R-:W-:Y:S02]  /*7d10*/  LEA R28, P3, R28, R20.reuse, 0x2 ;  /* 0x000000141c1c7211 */ /* 0x080fe400078610ff */
[-C--:B------:R-:W-:Y:S02]  /*7d20*/  LEA R26, P2, R26, R20.reuse, 0x2 ;  /* 0x000000141a1a7211 */ /* 0x080fe400078410ff */
[-C--:B------:R-:W-:Y:S02]  /*7d30*/  LEA.HI.X.SX32 R23, R52, R21.reuse, 0x2, P0 ;  /* 0x0000001534177211 */ /* 0x080fe400000f16ff */
[----:B------:R-:W-:Y:S01]  /*7d40*/  PLOP3.LUT P0, PT, PT, PT, UP2, 0x80, 0x0 ;  /* 0x000000000000781c */ /* 0x000fe20003f0f028 */
[----:B--2---:R1:W-:Y:S04]  /*7d50*/  @P1 STL [R1+0x20], R57 ;  /* 0x0000203901001387 */ /* 0x0043e80000100800 */
[----:B---3--:R2:W-:Y:S04]  /*7d60*/  @P1 STL [R1+0x24], R56 ;  /* 0x0000243801001387 */ /* 0x0085e80000100800 */
[----:B----4-:R3:W-:Y:S04]  /*7d70*/  @P1 STL [R1+0x18], R55 ;  /* 0x0000183701001387 */ /* 0x0107e80000100800 */
[----:B-----5:R4:W-:Y:S01]  /*7d80*/  @P1 STL [R1+0x1c], R54 ;  /* 0x00001c3601001387 */ /* 0x0209e20000100800 */
[-C--:B------:R-:W-:Y:S04]  /*7d90*/  LEA R38, P1, R38, R20.reuse, 0x2 ;  /* 0x0000001426267211 */ /* 0x080fe800078210ff */
[-C--:B------:R-:W-:Y:S02]  /*7da0*/  LEA.HI.X.SX32 R39, R31, R21.reuse, 0x2, P1 ;  /* 0x000000151f277211 */ /* 0x080fe400008f16ff */
[----:B------:R-:W-:Y:S03]  /*7db0*/  LEA R24, P1, R29, R20, 0x2 ;  /* 0x000000141d187211 */ /* 0x000fe600078210ff */
[----:B------:R-:W-:Y:S01]  /*7dc0*/  REDG.E.ADD.F32.FTZ.RN.STRONG.GPU desc[UR8][R38.64], R11 ;  /* 0x0000000b260079a6 */ /* 0x000fe2000c10f388 */
[-C--:B------:R-:W-:Y:S01]  /*7dd0*/  LEA.HI.X.SX32 R25, R53, R21.reuse, 0x2, P1 ;  /* 0x0000001535197211 */ /* 0x080fe200008f16ff */
[----:B-1----:R-:W-:Y:S02]  /*7de0*/  IMAD.U32 R57, RZ, RZ, UR24 ;  /* 0x00000018ff397e24 */ /* 0x002fe4000f8e00ff */
[----:B------:R-:W-:Y:S01]  /*7df0*/  REDG.E.ADD.F32.FTZ.RN.STRONG.GPU desc[UR8][R36.64], R16 ;  /* 0x00000010240079a6 */ /* 0x000fe2000c10f388 */
[----:B------:R-:W-:Y:S01]  /*7e00*/  PLOP3.LUT P1, PT, PT, PT, UP0, 0x80, 0x0 ;  /* 0x000000000000781c */ /* 0x000fe20003f2f008 */
[----:B------:R-:W-:Y:S01]  /*7e10*/  @UP3 UIADD3 UR15, UP0, UR15, -0x200, URZ ;  /* 0xfffffe000f0f3890 */ /* 0x000fe2000ff1e03f */
[----:B--2---:R-:W-:Y:S01]  /*7e20*/  IMAD.U32 R56, RZ, RZ, UR23 ;  /* 0x00000017ff387e24 */ /* 0x004fe2000f8e00ff */
[-C--:B------:R-:W-:Y:S01]  /*7e30*/  LEA.HI.X.SX32 R33, R57, R21.reuse, 0x2, P5 ;  /* 0x0000001539217211 */ /* 0x080fe200028f16ff */
[----:B------:R-:W-:Y:S01]  /*7e40*/  REDG.E.ADD.F32.FTZ.RN.STRONG.GPU desc[UR8][R34.64], R17 ;  /* 0x00000011220079a6 */ /* 0x000fe2000c10f388 */
[----:B------:R-:W-:Y:S01]  /*7e50*/  @UP3 UIADD3.X UR14, UR14, -0x1, URZ, UP0, !UPT ;  /* 0xffffffff0e0e3890 */ /* 0x000fe200087fe43f */
[----:B---3--:R-:W-:Y:S02]  /*7e60*/  MOV R55, UR22 ;  /* 0x0000001600377c02 */ /* 0x008fe40008000f00 */
[-C--:B------:R-:W-:Y:S01]  /*7e70*/  LEA.HI.X.SX32 R31, R56, R21.reuse, 0x2, P4 ;  /* 0x00000015381f7211 */ /* 0x080fe200020f16ff */
[----:B------:R-:W-:Y:S01]  /*7e80*/  REDG.E.ADD.F32.FTZ.RN.STRONG.GPU desc[UR8][R32.64], R18 ;  /* 0x00000012200079a6 */ /* 0x000fe2000c10f388 */
[----:B----4-:R-:W-:Y:S01]  /*7e90*/  IMAD.U32 R54, RZ, RZ, UR21 ;  /* 0x00000015ff367e24 */ /* 0x010fe2000f8e00ff */
[-C--:B------:R-:W-:Y:S02]  /*7ea0*/  LEA.HI.X.SX32 R29, R55, R21.reuse, 0x2, P3 ;  /* 0x00000015371d7211 */ /* 0x080fe400018f16ff */
[----:B------:R-:W-:Y:S01]  /*7eb0*/  REDG.E.ADD.F32.FTZ.RN.STRONG.GPU desc[UR8][R30.64], R19 ;  /* 0x000000131e0079a6 */ /* 0x000fe2000c10f388 */
[----:B------:R-:W-:Y:S01]  /*7ec0*/  @P1 VIADD R0, R3, 0x2000 ;  /* 0x0000200003001836 */ /* 0x000fe20000000000 */
[----:B------:R-:W-:Y:S02]  /*7ed0*/  LEA.HI.X.SX32 R27, R54, R21, 0x2, P2 ;  /* 0x00000015361b7211 */ /* 0x000fe400010f16ff */
[----:B------:R-:W-:Y:S04]  /*7ee0*/  REDG.E.ADD.F32.FTZ.RN.STRONG.GPU desc[UR8][R28.64], R12 ;  /* 0x0000000c1c0079a6 */ /* 0x000fe8000c10f388 */
[----:B------:R-:W-:Y:S04]  /*7ef0*/  REDG.E.ADD.F32.FTZ.RN.STRONG.GPU desc[UR8][R26.64], R13 ;  /* 0x0000000d1a0079a6 */ /* 0x000fe8000c10f388 */
[----:B------:R-:W-:Y:S04]  /*7f00*/  REDG.E.ADD.F32.FTZ.RN.STRONG.GPU desc[UR8][R24.64], R14 ;  /* 0x0000000e180079a6 */ /* 0x000fe8000c10f388 */
[----:B------:R-:W-:Y:S04]  /*7f10*/  REDG.E.ADD.F32.FTZ.RN.STRONG.GPU desc[UR8][R22.64], R15 ;  /* 0x0000000f160079a6 */ /* 0x000fe8000c10f388 */
[----:B------:R-:W1:Y:S04]  /*7f20*/  LDSM.16.MT88.4 R8, [R3] ;  /* 0x000000000308783b */ /* 0x000e680000004200 */
        /* <DEDUP_REMOVED lines=46> */
[----:B-----5:R-:W-:Y:S01]  /*8210*/  IMAD.MOV.U32 R3, RZ, RZ, R0 ;  /* 0x000000ffff037224 */ /* 0x020fe200078e0000 */
[-C--:B-1----:R-:W-:Y:S06]  /*8220*/  HMMA.16816.F32.BF16 R84, R12, R24.reuse, R84 ;  /* 0x000000180c54723c */ /* 0x082fec0000041854 */
        /* <DEDUP_REMOVED lines=11> */
[----:B------:R-:W2:Y:S01]  /*82e0*/  LDL R61, [R1+0x44] ;  /* 0x00004400013d7983 */ /* 0x000ea20000100800 */
[----:B------:R-:W-:-:S03]  /*82f0*/  ULDC UR5, c[0x0][0x390] ;  /* 0x0000e40000057ab9 */ /* 0x000fc60000000800 */
[----:B------:R-:W3:Y:S01]  /*8300*/  LDL R60, [R1+0x48] ;  /* 0x00004800013c7983 */ /* 0x000ee20000100800 */
        /* <DEDUP_REMOVED lines=14> */
[----:B------:R-:W-:Y:S01]  /*83f0*/  FMUL.FTZ R92, R92, UR5 ;  /* 0x000000055c5c7c20 */ /* 0x000fe20008410000 */
[----:B------:R-:W-:Y:S01]  /*8400*/  FMUL.FTZ R3, R93, UR5 ;  /* 0x000000055d037c20 */ /* 0x000fe20008410000 */
[----:B------:R-:W-:Y:S01]  /*8410*/  F2FP.BF16.F32.PACK_AB R8, R8, R86 ;  /* 0x000000560808723e */ /* 0x000fe200000010ff */
[----:B------:R-:W-:Y:S01]  /*8420*/  FMUL.FTZ R94, R94, UR5 ;  /* 0x000000055e5e7c20 */ /* 0x000fe20008410000 */
[----:B------:R-:W-:Y:S01]  /*8430*/  FMUL.FTZ R0, R95, UR5 ;  /* 0x000000055f007c20 */ /* 0x000fe20008410000 */
        /* <DEDUP_REMOVED lines=17> */
[----:B------:R-:W-:Y:S01]  /*8550*/  @UP0 UIADD3 UR20, UR13, UR5, URZ ;  /* 0x000000050d140290 */ /* 0x000fe2000fffe03f */
[----:B------:R-:W-:Y:S01]  /*8560*/  F2FP.BF16.F32.PACK_AB R76, R77, R76 ;  /* 0x0000004c4d4c723e */ /* 0x000fe200000010ff */
[----:B------:R-:W-:Y:S01]  /*8570*/  @UP0 UMOV UR19, UR12 ;  /* 0x0000000c00130c82 */ /* 0x000fe20008000000 */
[----:B------:R-:W-:Y:S02]  /*8580*/  F2FP.BF16.F32.PACK_AB R78, R79, R78 ;  /* 0x0000004e4f4e723e */ /* 0x000fe400000010ff */
[----:B------:R-:W-:Y:S01]  /*8590*/  PLOP3.LUT P0, PT, PT, PT, UP0, 0x80, 0x0 ;  /* 0x000000000000781c */ /* 0x000fe20003f0f008 */
[----:B--2---:R1:W-:Y:S04]  /*85a0*/  STS [R61], R9 ;  /* 0x000000093d007388 */ /* 0x0043e80000000800 */
[----:B------:R1:W-:Y:S04]  /*85b0*/  STS [R61+0x200], R8 ;  /* 0x000200083d007388 */ /* 0x0003e80000000800 */
[----:B---3--:R1:W-:Y:S04]  /*85c0*/  STS [R60], R5 ;  /* 0x000000053c007388 */ /* 0x0083e80000000800 */
[----:B------:R1:W-:Y:S04]  /*85d0*/  STS [R60+0x200], R4 ;  /* 0x000200043c007388 */ /* 0x0003e80000000800 */
        /* <DEDUP_REMOVED lines=26> */
.L_x_121:
        /* <DEDUP_REMOVED lines=19> */
.L_x_122:
[----:B------:R-:W2:Y:S01]  /*88b0*/  S2R R25, SR_TID.X ;  /* 0x0000000000197919 */ /* 0x000ea20000002100 */
[----:B------:R-:W-:Y:S01]  /*88c0*/  USHF.R.S32.HI UR11, URZ, 0x1f, UR5 ;  /* 0x0000001f3f0b7899 */ /* 0x000fe20008011405 */
[--C-:B-1----:R-:W-:Y:S01]  /*88d0*/  SHF.R.S32.HI R5, RZ, 0x1f, R102.reuse ;  /* 0x0000001fff057819 */ /* 0x102fe20000011466 */
[----:B------:R-:W-:Y:S01]  /*88e0*/  IMAD.U32 R0, RZ, RZ, UR6 ;  /* 0x00000006ff007e24 */ /* 0x000fe2000f8e00ff */
[----:B------:R-:W1:Y:S01]  /*88f0*/  S2R R26, SR_TID.X ;  /* 0x00000000001a7919 */ /* 0x000e620000002100 */
[----:B------:R-:W-:Y:S01]  /*8900*/  UIMAD UR15, UR11, UR6, URZ ;  /* 0x000000060b0f72a4 */ /* 0x000fe2000f8e023f */
[----:B------:R-:W-:Y:S01]  /*8910*/  IMAD.MOV.U32 R4, RZ, RZ, R102 ;  /* 0x000000ffff047224 */ /* 0x000fe200078e0066 */
[----:B------:R-:W-:Y:S01]  /*8920*/  UIMAD UR10, UR37, -0x80, UR10 ;  /* 0xffffff80250a78a4 */ /* 0x000fe2000f8e020a */
[----:B------:R-:W-:Y:S01]  /*8930*/  BAR.SYNC.DEFER_BLOCKING 0x0 ;  /* 0x0000000000007b1d */ /* 0x000fe20000010000 */
[----:B------:R-:W-:Y:S01]  /*8940*/  UIMAD UR15, UR5, UR7, UR15 ;  /* 0x00000007050f72a4 */ /* 0x000fe2000f8e020f */
[----:B------:R-:W-:Y:S01]  /*8950*/  IMAD.WIDE.U32 R6, R0, UR5, R4 ;  /* 0x0000000500067c25 */ /* 0x000fe2000f8e0004 */
[----:B------:R-:W-:-:S03]  /*8960*/  USHF.R.S32.HI UR21, URZ, 0x1f, UR58 ;  /* 0x0000001f3f157899 */ /* 0x000fc6000801143a */
[----:B------:R-:W-:Y:S01]  /*8970*/  ULDC.64 UR16, c[0x0][0x468] ;  /* 0x00011a0000107ab9 */ /* 0x000fe20000000a00 */
[----:B------:R-:W-:Y:S01]  /*8980*/  IMAD.U32 R0, RZ, RZ, UR15 ;  /* 0x0000000fff007e24 */ /* 0x000fe2000f8e00ff */
[----:B------:R-:W-:Y:S01]  /*8990*/  ULDC UR15, c[0x0][0x2d0] ;  /* 0x0000b400000f7ab9 */ /* 0x000fe20000000800 */
[----:B------:R-:W-:Y:S01]  /*89a0*/  IADD3 R6, P0, R6, UR19, RZ ;  /* 0x0000001306067c10 */ /* 0x000fe2000ff1e0ff */
[----:B------:R-:W-:Y:S01]  /*89b0*/  BSSY B0, `(.L_x_123) ;  /* 0x000001d000007945 */ /* 0x000fe20003800000 */
[----:B------:R-:W-:Y:S01]  /*89c0*/  ISETP.GE.AND P2, PT, R102, UR15, PT ;  /* 0x0000000f66007c0c */ /* 0x000fe2000bf46270 */
[----:B------:R-:W-:Y:S01]  /*89d0*/  UIMAD UR15, UR21, UR16, URZ ;  /* 0x00000010150f72a4 */ /* 0x000fe2000f8e023f */
[----:B------:R-:W-:Y:S01]  /*89e0*/  IADD3.X R7, R7, UR20, R0, P0, !PT ;  /* 0x0000001407077c10 */ /* 0x000fe200087fe400 */
[----:B------:R-:W-:Y:S02]  /*89f0*/  IMAD.U32 R0, RZ, RZ, UR16 ;  /* 0x00000010ff007e24 */ /* 0x000fe4000f8e00ff */
[----:B------:R-:W-:-:S02]  /*8a00*/  UIMAD UR17, UR58, UR17, UR15 ;  /* 0x000000113a1172a4 */ /* 0x000fc4000f8e020f */
[----:B------:R-:W-:Y:S01]  /*8a10*/  IMAD.WIDE.U32 R6, R0, UR58, R6 ;  /* 0x0000003a00067c25 */ /* 0x000fe2000f8e0006 */
[----:B------:R3:W4:Y:S01]  /*8a20*/  LDS.128 R16, [R59+0x7000] ;  /* 0x007000003b107984 */ /* 0x0007220000000c00 */
[----:B--2---:R-:W-:-:S03]  /*8a30*/  SHF.R.S32.HI R25, RZ, 0x1f, R25 ;  /* 0x0000001fff197819 */ /* 0x004fc60000011419 */
[----:B------:R3:W2:Y:S01]  /*8a40*/  LDS.128 R20, [R59+0x9000] ;  /* 0x009000003b147984 */ /* 0x0006a20000000c00 */
[----:B-1----:R-:W-:-:S04]  /*8a50*/  LEA.HI R25, R25, R26, RZ, 0x2 ;  /* 0x0000001a19197211 */ /* 0x002fc800078f10ff */
[----:B------:R-:W-:-:S04]  /*8a60*/  SHF.R.S32.HI R25, RZ, 0x2, R25 ;  /* 0x00000002ff197819 */ /* 0x000fc80000011419 */
[----:B------:R-:W-:Y:S01]  /*8a70*/  SHF.R.S32.HI R24, RZ, 0x1f, R25 ;  /* 0x0000001fff187819 */ /* 0x000fe20000011419 */
[----:B------:R-:W-:-:S05]  /*8a80*/  VIADD R3, R25, 0x40 ;  /* 0x0000004019037836 */ /* 0x000fca0000000000 */
[----:B------:R-:W-:Y:S01]  /*8a90*/  ISETP.GE.OR P1, PT, R3, UR10, P2 ;  /* 0x0000000a03007c0c */ /* 0x000fe20009726670 */
[----:B------:R-:W-:Y:S01]  /*8aa0*/  VIADD R3, R7, UR17 ;  /* 0x0000001107037c36 */ /* 0x000fe20008000000 */
[----:B------:R-:W-:-:S13]  /*8ab0*/  ISETP.GE.OR P2, PT, R25, UR10, P2 ;  /* 0x0000000a19007c0c */ /* 0x000fda0009746670 */
[----:B---3--:R-:W-:Y:S05]  /*8ac0*/  @P2 BRA `(.L_x_124) ;  /* 0x00000000002c2947 */ /* 0x008fea0003800000 */
[----:B------:R-:W1:Y:S01]  /*8ad0*/  LDS.128 R12, [R59+0x6000] ;  /* 0x006000003b0c7984 */ /* 0x000e620000000c00 */
        /* <DEDUP_REMOVED lines=10> */
.L_x_124:
[----:B------:R-:W-:Y:S05]  /*8b80*/  BSYNC B0 ;  /* 0x0000000000007941 */ /* 0x000fea0003800000 */
.L_x_123:
[----:B------:R-:W-:Y:S04]  /*8b90*/  BSSY B0, `(.L_x_125) ;  /* 0x000000d000007945 */ /* 0x000fe80003800000 */
[----:B------:R-:W-:Y:S05]  /*8ba0*/  @P1 BRA `(.L_x_126) ;  /* 0x00000000002c1947 */ /* 0x000fea0003800000 */
[----:B------:R-:W-:Y:S01]  /*8bb0*/  IADD3 R0, P0, R25, 0x40, RZ ;  /* 0x0000004019007810 */ /* 0x000fe20007f1e0ff */
[----:B------:R-:W-:-:S03]  /*8bc0*/  ULDC.64 UR16, c[0x0][0x3f0] ;  /* 0x0000fc0000107ab9 */ /* 0x000fc60000000a00 */
[----:B------:R-:W-:-:S05]  /*8bd0*/  IADD3.X R7, RZ, R24, RZ, P0, !PT ;  /* 0x00000018ff077210 */ /* 0x000fca00007fe4ff */
[----:B-1----:R-:W-:Y:S01]  /*8be0*/  IMAD R10, R7, UR6, RZ ;  /* 0x00000006070a7c24 */ /* 0x002fe2000f8e02ff */
[----:B------:R-:W-:-:S03]  /*8bf0*/  MOV R7, R3 ;  /* 0x0000000300077202 */ /* 0x000fc60000000f00 */
[----:B------:R-:W-:-:S04]  /*8c00*/  IMAD.WIDE.U32 R8, R0, UR6, R6 ;  /* 0x0000000600087c25 */ /* 0x000fc8000f8e0006 */
[----:B------:R-:W-:Y:S01]  /*8c10*/  IMAD R0, R0, UR7, R10 ;  /* 0x0000000700007c24 */ /* 0x000fe2000f8e020a */
[----:B------:R-:W-:-:S04]  /*8c20*/  LEA R6, P0, R8, UR16, 0x1 ;  /* 0x0000001008067c11 */ /* 0x000fc8000f8008ff */
[----:B------:R-:W-:-:S04]  /*8c30*/  IADD3 R0, R0, R9, RZ ;  /* 0x0000000900007210 */ /* 0x000fc80007ffe0ff */
[----:B------:R-:W-:-:S05]  /*8c40*/  LEA.HI.X R7, R8, UR17, R0, 0x1, P0 ;  /* 0x0000001108077c11 */ /* 0x000fca00080f0c00 */
[----:B----4-:R3:W-:Y:S02]  /*8c50*/  STG.E.128 desc[UR8][R6.64], R16 ;  /* 0x0000001006007986 */ /* 0x0107e4000c101d08 */
.L_x_126:
[----:B------:R-:W-:Y:S05]  /*8c60*/  BSYNC B0 ;  /* 0x0000000000007941 */ /* 0x000fea0003800000 */
.L_x_125:
[----:B-1----:R1:W1:Y:S01]  /*8c70*/  LDS.128 R12, [R59+0x8000] ;  /* 0x008000003b0c7984 */ /* 0x0022620000000c00 */
[----:B------:R-:W-:Y:S01]  /*8c80*/  IMAD.U32 R0, RZ, RZ, UR12 ;  /* 0x0000000cff007e24 */ /* 0x000fe2000f8e00ff */
[----:B------:R-:W-:Y:S01]  /*8c90*/  UIMAD UR11, UR11, UR12, URZ ;  /* 0x0000000c0b0b72a4 */ /* 0x000fe2000f8e023f */
[----:B------:R-:W-:Y:S01]  /*8ca0*/  BSSY B0, `(.L_x_127) ;  /* 0x0000018000007945 */ /* 0x000fe20003800000 */
[----:B------:R-:W-:Y:S01]  /*8cb0*/  USHF.R.S32.HI UR10, URZ, 0x1f, UR58 ;  /* 0x0000001f3f0a7899 */ /* 0x000fe2000801143a */
[----:B------:R-:W-:Y:S01]  /*8cc0*/  IMAD.WIDE.U32 R4, R0, UR5, R4 ;  /* 0x0000000500047c25 */ /* 0x000fe2000f8e0004 */
[----:B------:R-:W-:Y:S01]  /*8cd0*/  UIMAD UR5, UR5, UR13, UR11 ;  /* 0x0000000d050572a4 */ /* 0x000fe2000f8e020b */
[----:B------:R-:W-:Y:S01]  /*8ce0*/  ULDC.64 UR6, c[0x0][0x470] ;  /* 0x00011c0000067ab9 */ /* 0x000fe20000000a00 */
[----:B------:R-:W-:-:S04]  /*8cf0*/  IADD3 R4, P0, R4, UR14, RZ ;  /* 0x0000000e04047c10 */ /* 0x000fc8000ff1e0ff */
        /* <DEDUP_REMOVED lines=8> */
[----:B---3--:R-:W-:Y:S01]  /*8d80*/  MOV R6, R4 ;  /* 0x0000000400067202 */ /* 0x008fe20000000f00 */
        /* <DEDUP_REMOVED lines=9> */
.L_x_128:
[----:B------:R-:W-:Y:S05]  /*8e20*/  BSYNC B0 ;  /* 0x0000000000007941 */ /* 0x000fea0003800000 */
.L_x_127:
[----:B------:R-:W-:Y:S05]  /*8e30*/  @P1 BRA `(.L_x_101) ;  /* 0x0000000000301947 */ /* 0x000fea0003800000 */
[----:B------:R-:W-:Y:S01]  /*8e40*/  IADD3 R0, P0, R25, 0x40, RZ ;  /* 0x0000004019007810 */ /* 0x000fe20007f1e0ff */
[----:B---3--:R-:W-:Y:S01]  /*8e50*/  IMAD.MOV.U32 R6, RZ, RZ, R4 ;  /* 0x000000ffff067224 */ /* 0x008fe200078e0004 */
        /* <DEDUP_REMOVED lines=9> */
[----:B--2---:R2:W-:Y:S02]  /*8ef0*/  STG.E.128 desc[UR8][R4.64], R20 ;  /* 0x0000001404007986 */ /* 0x0045e4000c101d08 */
.L_x_101:
[----:B------:R-:W-:Y:S05]  /*8f00*/  BSYNC B1 ;  /* 0x0000000000017941 */ /* 0x000fea0003800000 */
.L_x_87:
[----:B------:R-:W5:Y:S01]  /*8f10*/  LDL R3, [R1+0x50] ;  /* 0x0000500001037983 */ /* 0x000f620000100800 */
[----:B------:R-:W-:Y:S02]  /*8f20*/  ULDC UR5, c[0x0][0xc] ;  /* 0x0000030000057ab9 */ /* 0x000fe40000000800 */
[----:B------:R-:W-:Y:S01]  /*8f30*/  UIADD3 UR37, UR5, UR37, URZ ;  /* 0x0000002505257290 */ /* 0x000fe2000fffe03f */
[----:B-----5:R-:W-:-:S13]  /*8f40*/  R2UR UR6, R3 ;  /* 0x00000000030672ca */ /* 0x020fda00000e0000 */
[----:B------:R-:W-:-:S06]  /*8f50*/  UISETP.GE.AND UP0, UPT, UR37, UR6, UPT ;  /* 0x000000062500728c */ /* 0x000fcc000bf06270 */
[----:B------:R-:W-:-:S13]  /*8f60*/  PLOP3.LUT P0, PT, PT, PT, UP0, 0x80, 0x0 ;  /* 0x000000000000781c */ /* 0x000fda0003f0f008 */
[----:B------:R-:W-:Y:S05]  /*8f70*/  @P0 BRA `(.L_x_129) ;  /* 0x0000000000040947 */ /* 0x000fea0003800000 */
[----:B------:R-:W-:Y:S05]  /*8f80*/  BRA `(.L_x_130) ;  /* 0xffffff7c00407947 */ /* 0x000fea000383ffff */
.L_x_129:
[----:B------:R-:W-:Y:S05]  /*8f90*/  EXIT ;  /* 0x000000000000794d */ /* 0x000fea0003800000 */
.L_x_131:
        /* <DEDUP_REMOVED lines=14> */
.L_x_691:


//--------------------- .text._ZN5flash27flash_bwd_convert_dq_kernelI23Flash_bwd_kernel_traitsILi32ELi128ELi128ELi8ELi4ELi4ELi4ELb1ELb0EN7cutlass10bfloat16_tE19Flash_kernel_traitsILi32ELi128ELi128ELi8ES3_EEEEvNS_16Flash_bwd_paramsEi --------------------------
	.section	.text._ZN5flash27flash_bwd_convert_dq_kernelI23Flash_bwd_kernel_traitsILi32ELi128ELi128ELi8ELi4ELi4ELi4ELb1ELb0EN7cutlass10bfloat16_tE19Flash_kernel_traitsILi32ELi128ELi128ELi8ES3_EEEEvNS_16Flash_bwd_paramsEi,"ax",@progbits
	.align	128
        .global         _ZN5flash27flash_bwd_convert_dq_kernelI23Flash_bwd_kernel_traitsILi32ELi128ELi128ELi8ELi4ELi4ELi4ELb1ELb0EN7cutlass10bfloat16_tE19Flash_kernel_traitsILi32ELi128ELi128ELi8ES3_EEEEvNS_16Flash_bwd_paramsEi
        .type           _ZN5flash27flash_bwd_convert_dq_kernelI23Flash_bwd_kernel_traitsILi32ELi128ELi128ELi8ELi4ELi4ELi4ELb1ELb0EN7cutlass10bfloat16_tE19Flash_kernel_traitsILi32ELi128ELi128ELi8ES3_EEEEvNS_16Flash_bwd_paramsEi,@function
        .size           _ZN5flash27flash_bwd_convert_dq_kernelI23Flash_bwd_kernel_traitsILi32ELi128ELi128ELi8ELi4ELi4ELi4ELb1ELb0EN7cutlass10bfloat16_tE19Flash_kernel_traitsILi32ELi128ELi128ELi8ES3_EEEEvNS_16Flash_bwd_paramsEi,(.L_x_692 - _ZN5flash27flash_bwd_convert_dq_kernelI23Flash_bwd_kernel_traitsILi32ELi128ELi128ELi8ELi4ELi4ELi4ELb1ELb0EN7cutlass10bfloat16_tE19Flash_kernel_traitsILi32ELi128ELi128ELi8ES3_EEEEvNS_16Flash_bwd_paramsEi)
        .other          _ZN5flash27flash_bwd_convert_dq_kernelI23Flash_bwd_kernel_traitsILi32ELi128ELi128ELi8ELi4ELi4ELi4ELb1ELb0EN7cutlass10bfloat16_tE19Flash_kernel_traitsILi32ELi128ELi128ELi8ES3_EEEEvNS_16Flash_bwd_paramsEi,@"STO_CUDA_ENTRY STV_DEFAULT"
_ZN5flash27flash_bwd_convert_dq_kernelI23Flash_bwd_kernel_traitsILi32ELi128ELi128ELi8ELi4ELi4ELi4ELb1ELb0EN7cutlass10bfloat16_tE19Flash_kernel_traitsILi32ELi128ELi128ELi8ES3_EEEEvNS_16Flash_bwd_paramsEi:
.text._ZN5flash27flash_bwd_convert_dq_kernelI23Flash_bwd_kernel_traitsILi32ELi128ELi128ELi8ELi4ELi4ELi4ELb1ELb0EN7cutlass10bfloat16_tE19Flash_kernel_traitsILi32ELi128ELi128ELi8ES3_EEEEvNS_16Flash_bwd_paramsEi:
[----:B------:R-:W-:Y:S01]  /*0000*/  LDC R1, c[0x0][0x28] ;  /* 0x00000a00ff017b82 */ /* 0x000fe20000000800 */
[----:B------:R-:W0:Y:S07]  /*0010*/  S2R R2, SR_CTAID.Y ;  /* 0x0000000000027919 */ /* 0x000e2e0000002600 */
[----:B------:R-:W0:Y:S01]  /*0020*/  LDC.64 R6, c[0x0][0x2f0] ;  /* 0x0000bc00ff067b82 */ /* 0x000e220000000a00 */
[----:B------:R-:W-:Y:S01]  /*0030*/  ULDC.64 UR4, c[0x0][0x2f0] ;  /* 0x0000bc0000047ab9 */ /* 0x000fe20000000a00 */
[----:B------:R-:W-:Y:S01]  /*0040*/  MOV R3, 0xffffffff ;  /* 0xffffffff00037802 */ /* 0x000fe20000000f00 */
[----:B------:R-:W-:Y:S01]  /*0050*/  ULDC.64 UR6, c[0x0][0x208] ;  /* 0x0000820000067ab9 */ /* 0x000fe20000000a00 */
[----:B------:R-:W-:-:S04]  /*0060*/  ISETP.NE.U32.AND P0, PT, RZ, UR4, PT ;  /* 0x00000004ff007c0c */ /* 0x000fc8000bf05070 */
[----:B------:R-:W-:Y:S01]  /*0070*/  ISETP.NE.AND.EX P0, PT, RZ, UR5, PT, P0 ;  /* 0x00000005ff007c0c */ /* 0x000fe2000bf05300 */
[----:B0-----:R-:W-:-:S12]  /*0080*/  IMAD.WIDE R6, R2, 0x4, R6 ;  /* 0x0000000402067825 */ /* 0x001fd800078e0206 */
[----:B------:R-:W2:Y:S04]  /*0090*/  @P0 LDG.E R3, desc[UR6][R6.64] ;  /* 0x0000000606030981 */ /* 0x000ea8000c1e1900 */
[----:B------:R-:W2:Y:S01]  /*00a0*/  @P0 LDG.E R0, desc[UR6][R6.64+0x4] ;  /* 0x0000040606000981 */ /* 0x000ea2000c1e1900 */
[----:B------:R-:W0:Y:S01]  /*00b0*/  S2R R4, SR_CTAID.X ;  /* 0x0000000000047919 */ /* 0x000e220000002500 */
[----:B--2---:R-:W-:Y:S02]  /*00c0*/  @P0 IADD3 R5, R0, -R3, RZ ;  /* 0x8000000300050210 */ /* 0x004fe40007ffe0ff */
[----:B0-----:R-:W-:-:S04]  /*00d0*/  SHF.L.U32 R0, R4, 0x7, RZ ;  /* 0x0000000704007819 */ /* 0x001fc800000006ff */
[----:B------:R-:W0:Y:S02]  /*00e0*/  @!P0 LDC R5, c[0x0][0x2c4] ;  /* 0x0000b100ff058b82 */ /* 0x000e240000000800 */
[----:B0-----:R-:W-:-:S13]  /*00f0*/  ISETP.GT.AND P1, PT, R5, R0, PT ;  /* 0x000000000500720c */ /* 0x001fda0003f24270 */
[----:B------:R-:W-:Y:S05]  /*0100*/  @!P1 EXIT ;  /* 0x000000000000994d */ /* 0x000fea0003800000 */
[----:B------:R-:W0:Y:S01]  /*0110*/  S2R R23, SR_TID.X ;  /* 0x0000000000177919 */ /* 0x000e220000002100 */
[----:B------:R-:W-:Y:S01]  /*0120*/  ISETP.NE.AND P1, PT, R3, -0x1, PT ;  /* 0xffffffff0300780c */ /* 0x000fe20003f25270 */
[----:B------:R-:W1:Y:S01]  /*0130*/  LDC R17, c[0x0][0x2d4] ;  /* 0x0000b500ff117b82 */ /* 0x000e620000000800 */
[----:B------:R-:W-:Y:S01]  /*0140*/  IMAD.WIDE R6, R2, 0x80, RZ ;  /* 0x0000008002067825 */ /* 0x000fe200078e02ff */
[----:B------:R-:W-:Y:S02]  /*0150*/  SHF.R.S32.HI R15, RZ, 0x1f, R0 ;  /* 0x0000001fff0f7819 */ /* 0x000fe40000011400 */
[----:B------:R-:W-:-:S04]  /*0160*/  SEL R13, R6, RZ, P0 ;  /* 0x000000ff060d7207 */ /* 0x000fc80000000000 */
[----:B------:R-:W2:Y:S01]  /*0170*/  LDC R14, c[0x0][0x270] ;  /* 0x00009c00ff0e7b82 */ /* 0x000ea20000000800 */
[----:B------:R-:W3:Y:S01]  /*0180*/  S2R R6, SR_CTAID.Z ;  /* 0x0000000000067919 */ /* 0x000ee20000002700 */
[----:B------:R-:W-:Y:S02]  /*0190*/  SEL R8, R7, RZ, P0 ;  /* 0x000000ff07087207 */ /* 0x000fe40000000000 */
[----:B------:R-:W-:-:S04]  /*01a0*/  IADD3 R13, P0, R0, R13, RZ ;  /* 0x0000000d000d7210 */ /* 0x000fc80007f1e0ff */
[----:B------:R-:W4:Y:S01]  /*01b0*/  @P1 LDC.64 R10, c[0x0][0x448] ;  /* 0x00011200ff0a1b82 */ /* 0x000f220000000a00 */
[----:B------:R-:W-:-:S07]  /*01c0*/  IADD3.X R15, R15, R8, RZ, P0, !PT ;  /* 0x000000080f0f7210 */ /* 0x000fce00007fe4ff */
[----:B------:R-:W3:Y:S01]  /*01d0*/  LDC R9, c[0x0][0x2dc] ;  /* 0x0000b700ff097b82 */ /* 0x000ee20000000800 */
[----:B-1----:R-:W-:Y:S01]  /*01e0*/  IMAD.WIDE R16, R2, R17, RZ ;  /* 0x0000001102107225 */ /* 0x002fe200078e02ff */
[----:B0-----:R-:W-:Y:S02]  /*01f0*/  SHF.R.S32.HI R0, RZ, 0x1f, R23 ;  /* 0x0000001fff007819 */ /* 0x001fe40000011417 */
[----:B--2---:R-:W-:Y:S02]  /*0200*/  SHF.R.S32.HI R25, RZ, 0x1f, R14 ;  /* 0x0000001fff197819 */ /* 0x004fe4000001140e */
[CC--:B------:R-:W-:Y:S02]  /*0210*/  LEA.HI R22, R0.reuse, R23.reuse, RZ, 0x2 ;  /* 0x0000001700167211 */ /* 0x0c0fe400078f10ff */
[----:B------:R-:W-:Y:S02]  /*0220*/  LEA.HI R19, R0, R23, RZ, 0x5 ;  /* 0x0000001700137211 */ /* 0x000fe400078f28ff */
[----:B------:R-:W-:-:S02]  /*0230*/  LOP3.LUT R18, R22, 0xfffffffc, RZ, 0xc0, !PT ;  /* 0xfffffffc16127812 */ /* 0x000fc400078ec0ff */
[----:B------:R-:W-:Y:S01]  /*0240*/  LOP3.LUT R12, R19, 0xffffffe0, RZ, 0xc0, !PT ;  /* 0xffffffe0130c7812 */ /* 0x000fe200078ec0ff */
[----:B----4-:R-:W-:Y:S01]  /*0250*/  @P1 IMAD.WIDE.U32 R20, R3, R10, RZ ;  /* 0x0000000a03141225 */ /* 0x010fe200078e00ff */
[-C--:B------:R-:W-:Y:S02]  /*0260*/  LEA.HI R0, R0, R23.reuse, RZ, 0x7 ;  /* 0x0000001700007211 */ /* 0x080fe400078f38ff */
[----:B------:R-:W-:Y:S01]  /*0270*/  IADD3 R12, -R12, R23, RZ ;  /* 0x000000170c0c7210 */ /* 0x000fe20007ffe1ff */
[----:B------:R-:W-:Y:S01]  /*0280*/  IMAD R10, R17, R14, RZ ;  /* 0x0000000e110a7224 */ /* 0x000fe200078e02ff */
[----:B------:R-:W-:Y:S01]  /*0290*/  @P1 MOV R8, R20 ;  /* 0x0000001400081202 */ /* 0x000fe20000000f00 */
[----:B------:R-:W-:Y:S01]  /*02a0*/  IMAD.IADD R18, R23, 0x1, -R18 ;  /* 0x0000000117127824 */ /* 0x000fe200078e0a12 */
[--C-:B------:R-:W-:Y:S01]  /*02b0*/  SHF.R.S32.HI R23, RZ, 0x1f, R22.reuse ;  /* 0x0000001fff177819 */ /* 0x100fe20000011416 */
[----:B------:R-:W-:Y:S01]  /*02c0*/  @P1 IMAD R7, R3, R11, R21 ;  /* 0x0000000b03071224 */ /* 0x000fe200078e0215 */
[----:B------:R-:W-:Y:S01]  /*02d0*/  SHF.R.S32.HI R22, RZ, 0x2, R22 ;  /* 0x00000002ff167819 */ /* 0x000fe20000011416 */
[C---:B------:R-:W-:Y:S01]  /*02e0*/  IMAD R27, R16.reuse, R25, R10 ;  /* 0x00000019101b7224 */ /* 0x040fe200078e020a */
[----:B------:R-:W-:Y:S01]  /*02f0*/  @P1 MOV R21, R3 ;  /* 0x0000000300151202 */ /* 0x000fe20000000f00 */
[----:B------:R-:W-:Y:S01]  /*0300*/  IMAD.WIDE.U32 R10, R16, R14, RZ ;  /* 0x0000000e100a7225 */ /* 0x000fe200078e00ff */
[----:B---3--:R-:W-:Y:S06]  /*0310*/  @P1 BRA `(.L_x_132) ;  /* 0x0000000000201947 */ /* 0x008fec0003800000 */
[----:B------:R-:W0:Y:S01]  /*0320*/  LDC.64 R20, c[0x0][0x430] ;  /* 0x00010c00ff147b82 */ /* 0x000e220000000a00 */
[----:B------:R-:W-:-:S05]  /*0330*/  SHF.R.S32.HI R3, RZ, 0x1f, R2 ;  /* 0x0000001fff037819 */ /* 0x000fca0000011402 */
[-C--:B0-----:R-:W-:Y:S02]  /*0340*/  IMAD R3, R3, R20.reuse, RZ ;  /* 0x0000001403037224 */ /* 0x081fe400078e02ff */
[----:B------:R-:W-:-:S04]  /*0350*/  IMAD.WIDE.U32 R16, R2, R20, RZ ;  /* 0x0000001402107225 */ /* 0x000fc800078e00ff */
[----:B------:R-:W-:Y:S01]  /*0360*/  IMAD R3, R2, R21, R3 ;  /* 0x0000001502037224 */ /* 0x000fe200078e0203 */
[----:B------:R-:W-:Y:S01]  /*0370*/  MOV R21, 0xffffffff ;  /* 0xffffffff00157802 */ /* 0x000fe20000000f00 */
[----:B------:R-:W-:-:S03]  /*0380*/  IMAD.MOV.U32 R8, RZ, RZ, R16 ;  /* 0x000000ffff087224 */ /* 0x000fc600078e0010 */
[----:B------:R-:W-:-:S07]  /*0390*/  IADD3 R7, R17, R3, RZ ;  /* 0x0000000311077210 */ /* 0x000fce0007ffe0ff */
.L_x_132:
[----:B------:R-:W-:Y:S01]  /*03a0*/  HFMA2.MMA R25, -RZ, RZ, 0, 0 ;  /* 0x00000000ff197435 */ /* 0x000fe200000001ff */
[----:B------:R-:W-:Y:S01]  /*03b0*/  IADD3 R16, R11, R27, RZ ;  /* 0x0000001b0b107210 */ /* 0x000fe20007ffe0ff */
[-C--:B------:R-:W-:Y:S01]  /*03c0*/  IMAD.WIDE R2, R14, R9.reuse, RZ ;  /* 0x000000090e027225 */ /* 0x080fe200078e02ff */
[----:B------:R-:W-:Y:S01]  /*03d0*/  LEA.HI R23, R23, R22, RZ, 0x3 ;  /* 0x0000001617177211 */ /* 0x000fe200078f18ff */
[----:B------:R-:W-:Y:S01]  /*03e0*/  ULDC.64 UR4, c[0x0][0x400] ;  /* 0x0001000000047ab9 */ /* 0x000fe20000000a00 */
[----:B------:R-:W-:Y:S01]  /*03f0*/  SHF.R.S32.HI R17, RZ, 0x1f, R9 ;  /* 0x0000001fff117819 */ /* 0x000fe20000011409 */
[----:B------:R-:W-:Y:S01]  /*0400*/  IMAD R16, R16, R9, RZ ;  /* 0x0000000910107224 */ /* 0x000fe200078e02ff */
[--C-:B------:R-:W-:Y:S01]  /*0410*/  SHF.R.S32.HI R20, RZ, 0x5, R19.reuse ;  /* 0x00000005ff147819 */ /* 0x100fe20000011413 */
[----:B------:R-:W-:Y:S01]  /*0420*/  IMAD R11, R3, R21, RZ ;  /* 0x00000015030b7224 */ /* 0x000fe200078e02ff */
[----:B------:R-:W-:Y:S01]  /*0430*/  SHF.R.S32.HI R19, RZ, 0x1f, R19 ;  /* 0x0000001fff137819 */ /* 0x000fe20000011413 */
[----:B------:R-:W-:Y:S01]  /*0440*/  IMAD R27, R17, R10, R16 ;  /* 0x0000000a111b7224 */ /* 0x000fe200078e0210 */
[----:B------:R-:W-:Y:S01]  /*0450*/  LOP3.LUT R23, R23, 0xfffffff8, RZ, 0xc0, !PT ;  /* 0xfffffff817177812 */ /* 0x000fe200078ec0ff */
[----:B------:R-:W-:Y:S01]  /*0460*/  IMAD R25, R2, R25, R11 ;  /* 0x0000001902197224 */ /* 0x000fe200078e020b */
[----:B------:R-:W-:Y:S01]  /*0470*/  LEA.HI R19, R19, R20, RZ, 0x2 ;  /* 0x0000001413137211 */ /* 0x000fe200078f10ff */
[----:B------:R-:W-:Y:S01]  /*0480*/  IMAD.WIDE.U32 R10, R10, R9, RZ ;  /* 0x000000090a0a7225 */ /* 0x000fe200078e00ff */
[----:B------:R-:W-:-:S02]  /*0490*/  IADD3 R22, R22, -R23, RZ ;  /* 0x8000001716167210 */ /* 0x000fc40007ffe0ff */
[----:B------:R-:W-:Y:S02]  /*04a0*/  CS2R R28, SRZ ;  /* 0x00000000001c7805 */ /* 0x000fe4000001ff00 */
[----:B------:R-:W-:Y:S01]  /*04b0*/  LOP3.LUT R23, R19, 0x7ffffc, RZ, 0xc0, !PT ;  /* 0x007ffffc13177812 */ /* 0x000fe200078ec0ff */
[----:B------:R-:W-:Y:S01]  /*04c0*/  IMAD.WIDE.U32 R16, R2, R21, RZ ;  /* 0x0000001502107225 */ /* 0x000fe200078e00ff */
[----:B------:R-:W-:Y:S02]  /*04d0*/  LEA.HI R21, R22, R22, RZ, 0x1 ;  /* 0x0000001616157211 */ /* 0x000fe400078f08ff */
[----:B------:R-:W-:Y:S01]  /*04e0*/  IADD3 R24, R11, R27, RZ ;  /* 0x0000001b0b187210 */ /* 0x000fe20007ffe0ff */
[-C--:B------:R-:W-:Y:S01]  /*04f0*/  IMAD R19, R6, R9.reuse, RZ ;  /* 0x0000000906137224 */ /* 0x080fe200078e02ff */
[----:B------:R-:W-:Y:S01]  /*0500*/  SEL R10, R10, R16, !P1 ;  /* 0x000000100a0a7207 */ /* 0x000fe20004800000 */
[----:B------:R-:W-:Y:S01]  /*0510*/  IMAD R9, R14, R9, RZ ;  /* 0x000000090e097224 */ /* 0x000fe200078e02ff */
[----:B------:R-:W-:Y:S01]  /*0520*/  LOP3.LUT R11, R21, 0x7fffffe, RZ, 0xc0, !PT ;  /* 0x07fffffe150b7812 */ /* 0x000fe200078ec0ff */
[----:B------:R-:W-:Y:S01]  /*0530*/  IMAD R14, R15, R2, RZ ;  /* 0x000000020f0e7224 */ /* 0x000fe200078e02ff */
[----:B------:R-:W-:Y:S01]  /*0540*/  @P1 IADD3 R24, R17, R25, RZ ;  /* 0x0000001911181210 */ /* 0x000fe20007ffe0ff */
[----:B------:R-:W-:Y:S01]  /*0550*/  IMAD R15, R9, R20, R12 ;  /* 0x00000014090f7224 */ /* 0x000fe200078e020c */
[----:B------:R-:W-:Y:S01]  /*0560*/  IADD3 R10, P0, R19, R10, RZ ;  /* 0x0000000a130a7210 */ /* 0x000fe20007f1e0ff */
[----:B------:R-:W-:Y:S01]  /*0570*/  IMAD R12, R3, R13, R14 ;  /* 0x0000000d030c7224 */ /* 0x000fe200078e020e */
[----:B------:R-:W-:Y:S01]  /*0580*/  IADD3 R17, R22, -R11, RZ ;  /* 0x8000000b16117210 */ /* 0x000fe20007ffe0ff */
[----:B------:R-:W-:Y:S01]  /*0590*/  IMAD.IADD R23, R20, 0x1, -R23 ;  /* 0x0000000114177824 */ /* 0x000fe200078e0a17 */
[----:B------:R-:W-:Y:S01]  /*05a0*/  LEA.HI.X.SX32 R11, R19, R24, 0x1, P0 ;  /* 0x00000018130b7211 */ /* 0x000fe200000f0eff */
[----:B------:R-:W-:Y:S01]  /*05b0*/  HFMA2.MMA R24, -RZ, RZ, 0, 0 ;  /* 0x00000000ff187435 */ /* 0x000fe200000001ff */
[----:B------:R-:W-:Y:S01]  /*05c0*/  SHF.R.S32.HI R21, RZ, 0x1, R21 ;  /* 0x00000001ff157819 */ /* 0x000fe20000011415 */
[----:B------:R-:W-:Y:S01]  /*05d0*/  IMAD.MOV.U32 R25, RZ, RZ, RZ ;  /* 0x000000ffff197224 */ /* 0x000fe200078e00ff */
[----:B------:R-:W-:Y:S01]  /*05e0*/  SHF.R.U32.HI R0, RZ, 0x4, R0 ;  /* 0x00000004ff007819 */ /* 0x000fe20000011600 */
[----:B------:R-:W-:Y:S01]  /*05f0*/  IMAD.WIDE.U32 R2, R2, R13, R10 ;  /* 0x0000000d02027225 */ /* 0x000fe200078e000a */
[----:B------:R-:W-:Y:S01]  /*0600*/  SHF.R.S32.HI R13, RZ, 0x1f, R15 ;  /* 0x0000001fff0d7819 */ /* 0x000fe2000001140f */
[----:B------:R-:W0:Y:S01]  /*0610*/  LDC R11, c[0x0][0x490] ;  /* 0x00012400ff0b7b82 */ /* 0x000e220000000800 */
[----:B------:R-:W-:Y:S01]  /*0620*/  LEA R18, R23, R18, 0x8 ;  /* 0x0000001217127211 */ /* 0x000fe200078e40ff */
[----:B------:R-:W-:Y:S01]  /*0630*/  IMAD.SHL.U32 R21, R21, 0x40, RZ ;  /* 0x0000004015157824 */ /* 0x000fe200078e00ff */
[----:B------:R-:W-:-:S02]  /*0640*/  IADD3 R15, P0, R15, R2, RZ ;  /* 0x000000020f0f7210 */ /* 0x000fc40007f1e0ff */
[----:B------:R-:W-:Y:S02]  /*0650*/  CS2R R22, SRZ ;  /* 0x0000000000167805 */ /* 0x000fe4000001ff00 */
[----:B------:R-:W-:Y:S02]  /*0660*/  LEA R17, R17, R18, 0x4 ;  /* 0x0000001211117211 */ /* 0x000fe400078e20ff */
[----:B------:R-:W-:Y:S02]  /*0670*/  CS2R R26, SRZ ;  /* 0x00000000001a7805 */ /* 0x000fe4000001ff00 */
[----:B------:R-:W-:Y:S02]  /*0680*/  IADD3.X R12, R13, R3, R12, P0, !PT ;  /* 0x000000030d0c7210 */ /* 0x000fe400007fe40c */
[----:B------:R-:W-:Y:S02]  /*0690*/  LEA R2, P0, R15, UR4, 0x2 ;  /* 0x000000040f027c11 */ /* 0x000fe4000f8010ff */
[----:B------:R-:W-:-:S02]  /*06a0*/  LOP3.LUT R21, R21, 0xc0, RZ, 0xc0, !PT ;  /* 0x000000c015157812 */ /* 0x000fc400078ec0ff */
[----:B------:R-:W-:Y:S02]  /*06b0*/  LEA.HI.X R3, R15, UR5, R12, 0x2, P0 ;  /* 0x000000050f037c11 */ /* 0x000fe400080f140c */
[----:B------:R-:W-:Y:S02]  /*06c0*/  CS2R R14, SRZ ;  /* 0x00000000000e7805 */ /* 0x000fe4000001ff00 */
[----:B------:R-:W-:Y:S02]  /*06d0*/  LOP3.LUT R0, R21, 0x8, R0, 0xf8, !PT ;  /* 0x0000000815007812 */ /* 0x000fe400078ef800 */
[----:B------:R-:W-:Y:S02]  /*06e0*/  SHF.R.U32.HI R21, RZ, 0x3, R21 ;  /* 0x00000003ff157819 */ /* 0x000fe40000011615 */
[----:B------:R-:W-:Y:S02]  /*06f0*/  MOV R12, RZ ;  /* 0x000000ff000c7202 */ /* 0x000fe40000000f00 */
[----:B------:R-:W-:-:S02]  /*0700*/  LOP3.LUT R0, R0, R21, RZ, 0x3c, !PT ;  /* 0x0000001500007212 */ /* 0x000fc400078e3cff */
[----:B------:R-:W-:Y:S02]  /*0710*/  CS2R R20, SRZ ;  /* 0x0000000000147805 */ /* 0x000fe4000001ff00 */
[----:B0-----:R-:W-:Y:S02]  /*0720*/  ISETP.GE.AND P0, PT, R11, 0x1, PT ;  /* 0x000000010b00780c */ /* 0x001fe40003f06270 */
[----:B------:R-:W-:Y:S02]  /*0730*/  LEA R10, R17, R0, 0x1 ;  /* 0x00000000110a7211 */ /* 0x000fe400078e08ff */
[----:B------:R-:W-:Y:S02]  /*0740*/  CS2R R16, SRZ ;  /* 0x0000000000107805 */ /* 0x000fe4000001ff00 */
[----:B------:R-:W-:-:S07]  /*0750*/  MOV R0, RZ ;  /* 0x000000ff00007202 */ /* 0x000fce0000000f00 */
[----:B------:R-:W-:Y:S05]  /*0760*/  @!P0 BRA `(.L_x_133) ;  /* 0x0000000800b88947 */ /* 0x000fea0003800000 */
[----:B------:R-:W0:Y:S01]  /*0770*/  LDC R13, c[0x0][0x490] ;  /* 0x00012400ff0d7b82 */ /* 0x000e220000000800 */
[----:B------:R-:W-:Y:S02]  /*0780*/  ISETP.NE.AND P1, PT, R11, 0x1, PT ;  /* 0x000000010b00780c */ /* 0x000fe40003f25270 */
[----:B------:R-:W-:Y:S02]  /*0790*/  MOV R20, RZ ;  /* 0x000000ff00147202 */ /* 0x000fe40000000f00 */
[----:B0-----:R-:W-:-:S09]  /*07a0*/  LOP3.LUT P0, RZ, R13, 0x1, RZ, 0xc0, !PT ;  /* 0x000000010dff7812 */ /* 0x001fd2000780c0ff */
[----:B------:R-:W-:Y:S05]  /*07b0*/  @!P1 BRA `(.L_x_134) ;  /* 0x0000000400e09947 */ /* 0x000fea0003800000 */
[----:B------:R-:W0:Y:S01]  /*07c0*/  LDC.64 R18, c[0x0][0x488] ;  /* 0x00012200ff127b82 */ /* 0x000e220000000a00 */
[----:B------:R-:W-:Y:S01]  /*07d0*/  LOP3.LUT R0, R11, 0x1, RZ, 0xc0, !PT ;  /* 0x000000010b007812 */ /* 0x000fe200078ec0ff */
[----:B------:R-:W-:Y:S01]  /*07e0*/  HFMA2.MMA R12, -RZ, RZ, 0, 0 ;  /* 0x00000000ff0c7435 */ /* 0x000fe200000001ff */
[----:B------:R-:W-:Y:S02]  /*07f0*/  CS2R R20, SRZ ;  /* 0x0000000000147805 */ /* 0x000fe4000001ff00 */
[----:B------:R-:W-:Y:S02]  /*0800*/  CS2R R16, SRZ ;  /* 0x0000000000107805 */ /* 0x000fe4000001ff00 */
[----:B------:R-:W-:Y:S02]  /*0810*/  IADD3 R11, -R0, R11, RZ ;  /* 0x0000000b000b7210 */ /* 0x000fe40007ffe1ff */
[----:B------:R-:W-:Y:S02]  /*0820*/  CS2R R14, SRZ ;  /* 0x00000000000e7805 */ /* 0x000fe4000001ff00 */
[----:B------:R-:W-:-:S02]  /*0830*/  CS2R R22, SRZ ;  /* 0x0000000000167805 */ /* 0x000fc4000001ff00 */
[----:B------:R-:W-:Y:S02]  /*0840*/  CS2R R24, SRZ ;  /* 0x0000000000187805 */ /* 0x000fe4000001ff00 */
[----:B------:R-:W-:Y:S02]  /*0850*/  CS2R R26, SRZ ;  /* 0x00000000001a7805 */ /* 0x000fe4000001ff00 */
[----:B------:R-:W-:Y:S01]  /*0860*/  CS2R R28, SRZ ;  /* 0x00000000001c7805 */ /* 0x000fe2000001ff00 */
[----:B------:R-:W-:-:S07]  /*0870*/  IMAD.MOV.U32 R0, RZ, RZ, RZ ;  /* 0x000000ffff007224 */ /* 0x000fce00078e00ff */
.L_x_135:
[----:B------:R-:W-:-:S04]  /*0880*/  SHF.L.U32 R13, R9, 0x3, RZ ;  /* 0x00000003090d7819 */ /* 0x000fc800000006ff */
[----:B------:R-:W-:Y:S02]  /*0890*/  SHF.R.S32.HI R30, RZ, 0x1f, R13 ;  /* 0x0000001fff1e7819 */ /* 0x000fe4000001140d */
[C---:B------:R-:W-:Y:S02]  /*08a0*/  LEA R34, P1, R13.reuse, R2, 0x2 ;  /* 0x000000020d227211 */ /* 0x040fe400078210ff */
[----:B------:R-:W-:-:S04]  /*08b0*/  SHF.L.U64.HI R30, R13, 0x2, R30 ;  /* 0x000000020d1e7819 */ /* 0x000fc8000001021e */
[----:B------:R-:W-:-:S03]  /*08c0*/  IADD3.X R35, R3, R30, RZ, P1, !PT ;  /* 0x0000001e03237210 */ /* 0x000fc60000ffe4ff */
[C---:B------:R-:W-:Y:S02]  /*08d0*/  IMAD.WIDE R36, R9.reuse, 0x20, R34 ;  /* 0x0000002009247825 */ /* 0x040fe400078e0222 */
[----:B------:R-:W2:Y:S04]  /*08e0*/  LDG.E R34, desc[UR6][R34.64] ;  /* 0x0000000622227981 */ /* 0x000ea8000c1e1900 */
[----:B------:R-:W3:Y:S01]  /*08f0*/  LDG.E R35, desc[UR6][R36.64] ;  /* 0x0000000624237981 */ /* 0x000ee2000c1e1900 */
[----:B------:R-:W-:-:S05]  /*0900*/  IMAD.WIDE R32, R9, 0x20, R36 ;  /* 0x0000002009207825 */ /* 0x000fca00078e0224 */
[----:B------:R1:W4:Y:S02]  /*0910*/  LDG.E R30, desc[UR6][R32.64] ;  /* 0x00000006201e7981 */ /* 0x000324000c1e1900 */
[----:B-1----:R-:W-:-:S05]  /*0920*/  IMAD.WIDE R32, R9, 0x20, R32 ;  /* 0x0000002009207825 */ /* 0x002fca00078e0220 */
[----:B------:R-:W5:Y:S01]  /*0930*/  LDG.E R31, desc[UR6][R32.64] ;  /* 0x00000006201f7981 */ /* 0x000f62000c1e1900 */
[----:B--2---:R-:W-:Y:S01]  /*0940*/  FADD.FTZ R29, R34, R29 ;  /* 0x0000001d221d7221 */ /* 0x004fe20000010000 */
[----:B---3--:R-:W-:Y:S01]  /*0950*/  FADD.FTZ R28, R35, R28 ;  /* 0x0000001c231c7221 */ /* 0x008fe20000010000 */
[----:B------:R-:W-:-:S04]  /*0960*/  IMAD.WIDE R34, R9, 0x20, R32 ;  /* 0x0000002009227825 */ /* 0x000fc800078e0220 */
[----:B----4-:R-:W-:Y:S01]  /*0970*/  FADD.FTZ R27, R30, R27 ;  /* 0x0000001b1e1b7221 */ /* 0x010fe20000010000 */
[----:B------:R-:W-:Y:S02]  /*0980*/  IMAD.WIDE R36, R9, 0x20, R34 ;  /* 0x0000002009247825 */ /* 0x000fe400078e0222 */
[----:B------:R-:W2:Y:S04]  /*0990*/  LDG.E R34, desc[UR6][R34.64] ;  /* 0x0000000622227981 */ /* 0x000ea8000c1e1900 */
[----:B------:R1:W3:Y:S01]  /*09a0*/  LDG.E R35, desc[UR6][R36.64] ;  /* 0x0000000624237981 */ /* 0x0002e2000c1e1900 */
[----:B-----5:R-:W-:Y:S01]  /*09b0*/  FADD.FTZ R26, R31, R26 ;  /* 0x0000001a1f1a7221 */ /* 0x020fe20000010000 */
[----:B-1----:R-:W-:-:S05]  /*09c0*/  IMAD.WIDE R36, R9, 0x20, R36 ;  /* 0x0000002009247825 */ /* 0x002fca00078e0224 */
[----:B------:R1:W4:Y:S01]  /*09d0*/  LDG.E R32, desc[UR6][R36.64] ;  /* 0x0000000624207981 */ /* 0x000322000c1e1900 */
[----:B------:R-:W-:-:S05]  /*09e0*/  IMAD.WIDE R30, R9, 0x20, R36 ;  /* 0x00000020091e7825 */ /* 0x000fca00078e0224 */
[----:B------:R5:W4:Y:S01]  /*09f0*/  LDG.E R33, desc[UR6][R30.64] ;  /* 0x000000061e217981 */ /* 0x000b22000c1e1900 */
[----:B-1----:R-:W-:-:S04]  /*0a00*/  IMAD.WIDE R36, R9, 0x20, R30 ;  /* 0x0000002009247825 */ /* 0x002fc800078e021e */
[----:B-----5:R-:W-:-:S04]  /*0a10*/  IMAD.WIDE R30, R9, 0x20, R36 ;  /* 0x00000020091e7825 */ /* 0x020fc800078e0224 */
[----:B--2---:R-:W-:Y:S02]  /*0a20*/  FADD.FTZ R25, R34, R25 ;  /* 0x0000001922197221 */ /* 0x004fe40000010000 */
[----:B------:R1:W2:Y:S01]  /*0a30*/  LDG.E R34, desc[UR6][R36.64] ;  /* 0x0000000624227981 */ /* 0x0002a2000c1e1900 */
[----:B---3--:R-:W-:-:S03]  /*0a40*/  FADD.FTZ R24, R35, R24 ;  /* 0x0000001823187221 */ /* 0x008fc60000010000 */
[----:B------:R3:W5:Y:S01]  /*0a50*/  LDG.E R35, desc[UR6][R30.64] ;  /* 0x000000061e237981 */ /* 0x000762000c1e1900 */
[----:B-1----:R-:W-:-:S04]  /*0a60*/  IMAD.WIDE R36, R9, 0x20, R30 ;  /* 0x0000002009247825 */ /* 0x002fc800078e021e */
[----:B----4-:R-:W-:Y:S02]  /*0a70*/  FADD.FTZ R22, R33, R22 ;  /* 0x0000001621167221 */ /* 0x010fe40000010000 */
[----:B------:R1:W4:Y:S01]  /*0a80*/  LDG.E R33, desc[UR6][R36.64] ;  /* 0x0000000624217981 */ /* 0x000322000c1e1900 */
[----:B---3--:R-:W-:-:S04]  /*0a90*/  IMAD.WIDE R30, R9, 0x20, R36 ;  /* 0x00000020091e7825 */ /* 0x008fc800078e0224 */
[----:B------:R-:W-:Y:S02]  /*0aa0*/  FADD.FTZ R23, R32, R23 ;  /* 0x0000001720177221 */ /* 0x000fe40000010000 */
[----:B------:R-:W3:Y:S01]  /*0ab0*/  LDG.E R32, desc[UR6][R30.64] ;  /* 0x000000061e207981 */ /* 0x000ee2000c1e1900 */
[----:B--2---:R-:W-:Y:S01]  /*0ac0*/  FADD.FTZ R21, R34, R21 ;  /* 0x0000001522157221 */ /* 0x004fe20000010000 */
[----:B-----5:R-:W-:Y:S01]  /*0ad0*/  FADD.FTZ R12, R35, R12 ;  /* 0x0000000c230c7221 */ /* 0x020fe20000010000 */
[C---:B------:R-:W-:Y:S02]  /*0ae0*/  IMAD.WIDE R34, R9.reuse, 0x20, R30 ;  /* 0x0000002009227825 */ /* 0x040fe400078e021e */
[----:B------:R-:W2:Y:S02]  /*0af0*/  LDG.E R31, desc[UR6][R2.64] ;  /* 0x00000006021f7981 */ /* 0x000ea4000c1e1900 */
[----:B-1----:R-:W-:-:S05]  /*0b00*/  IMAD.WIDE R36, R9, 0x20, R34 ;  /* 0x0000002009247825 */ /* 0x002fca00078e0222 */
[----:B------:R1:W5:Y:S01]  /*0b10*/  LDG.E R30, desc[UR6][R36.64] ;  /* 0x00000006241e7981 */ /* 0x000362000c1e1900 */
[----:B----4-:R-:W-:-:S03]  /*0b20*/  FADD.FTZ R14, R33, R14 ;  /* 0x0000000e210e7221 */ /* 0x010fc60000010000 */
[----:B------:R-:W4:Y:S01]  /*0b30*/  LDG.E R33, desc[UR6][R34.64] ;  /* 0x0000000622217981 */ /* 0x000f22000c1e1900 */
[----:B-1----:R-:W-:-:S05]  /*0b40*/  IMAD.WIDE R36, R9, 0x20, R36 ;  /* 0x0000002009247825 */ /* 0x002fca00078e0224 */
[----:B------:R1:W2:Y:S01]  /*0b50*/  LDG.E R35, desc[UR6][R36.64] ;  /* 0x0000000624237981 */ /* 0x0002a2000c1e1900 */
[----:B---3--:R-:W-:Y:S01]  /*0b60*/  FADD.FTZ R15, R32, R15 ;  /* 0x0000000f200f7221 */ /* 0x008fe20000010000 */
[----:B0-----:R-:W-:Y:S01]  /*0b70*/  LEA R32, P1, R18, R2, 0x2 ;  /* 0x0000000212207211 */ /* 0x001fe200078210ff */
[----:B-----5:R-:W-:Y:S01]  /*0b80*/  FADD.FTZ R17, R30, R17 ;  /* 0x000000111e117221 */ /* 0x020fe20000010000 */
[C---:B------:R-:W-:Y:S01]  /*0b90*/  SHF.L.U64.HI R30, R18.reuse, 0x1, R19 ;  /* 0x00000001121e7819 */ /* 0x040fe20000010213 */
[----:B----4-:R-:W-:Y:S01]  /*0ba0*/  FADD.FTZ R16, R33, R16 ;  /* 0x0000001021107221 */ /* 0x010fe20000010000 */
[----:B------:R-:W-:-:S04]  /*0bb0*/  SHF.L.U32 R33, R18, 0x1, RZ ;  /* 0x0000000112217819 */ /* 0x000fc800000006ff */
[C---:B------:R-:W-:Y:S02]  /*0bc0*/  LEA R2, P2, R33.reuse, R2, 0x2 ;  /* 0x0000000221027211 */ /* 0x040fe400078410ff */
[----:B------:R-:W-:Y:S02]  /*0bd0*/  SHF.L.U64.HI R30, R33, 0x2, R30 ;  /* 0x00000002211e7819 */ /* 0x000fe4000001021e */
[----:B------:R-:W-:-:S03]  /*0be0*/  LEA.HI.X R33, R18, R3, R19, 0x2, P1 ;  /* 0x0000000312217211 */ /* 0x000fc600008f1413 */
[----:B-1----:R-:W-:Y:S02]  /*0bf0*/  IMAD.WIDE R36, R13, 0x4, R32 ;  /* 0x000000040d247825 */ /* 0x002fe400078e0220 */
[----:B------:R-:W3:Y:S04]  /*0c00*/  LDG.E R32, desc[UR6][R32.64] ;  /* 0x0000000620207981 */ /* 0x000ee8000c1e1900 */
[----:B------:R0:W4:Y:S01]  /*0c10*/  LDG.E R33, desc[UR6][R36.64] ;  /* 0x0000000624217981 */ /* 0x000122000c1e1900 */
[----:B--2---:R-:W-:Y:S01]  /*0c20*/  FADD.FTZ R20, R35, R20 ;  /* 0x0000001423147221 */ /* 0x004fe20000010000 */
[----:B0-----:R-:W-:Y:S01]  /*0c30*/  IMAD.WIDE R36, R13, 0x4, R36 ;  /* 0x000000040d247825 */ /* 0x001fe200078e0224 */
[----:B------:R-:W-:-:S03]  /*0c40*/  IADD3.X R3, R3, R30, RZ, P2, !PT ;  /* 0x0000001e03037210 */ /* 0x000fc600017fe4ff */
[----:B------:R-:W-:Y:S02]  /*0c50*/  FADD.FTZ R0, R31, R0 ;  /* 0x000000001f007221 */ /* 0x000fe40000010000 */
[----:B------:R-:W2:Y:S01]  /*0c60*/  LDG.E R31, desc[UR6][R36.64] ;  /* 0x00000006241f7981 */ /* 0x000ea2000c1e1900 */
[----:B------:R-:W-:-:S05]  /*0c70*/  IMAD.WIDE R34, R13, 0x4, R36 ;  /* 0x000000040d227825 */ /* 0x000fca00078e0224 */
[----:B------:R0:W5:Y:S02]  /*0c80*/  LDG.E R30, desc[UR6][R34.64] ;  /* 0x00000006221e7981 */ /* 0x000164000c1e1900 */
[----:B0-----:R-:W-:-:S04]  /*0c90*/  IMAD.WIDE R34, R13, 0x4, R34 ;  /* 0x000000040d227825 */ /* 0x001fc800078e0222 */
[----:B------:R-:W-:-:S04]  /*0ca0*/  IMAD.WIDE R36, R13, 0x4, R34 ;  /* 0x000000040d247825 */ /* 0x000fc800078e0222 */
[----:B---3--:R-:W-:Y:S02]  /*0cb0*/  FADD.FTZ R0, R0, R32 ;  /* 0x0000002000007221 */ /* 0x008fe40000010000 */
[----:B------:R0:W3:Y:S01]  /*0cc0*/  LDG.E R32, desc[UR6][R36.64] ;  /* 0x0000000624207981 */ /* 0x0000e2000c1e1900 */
[----:B----4-:R-:W-:-:S03]  /*0cd0*/  FADD.FTZ R29, R29, R33 ;  /* 0x000000211d1d7221 */ /* 0x010fc60000010000 */
[----:B------:R1:W4:Y:S01]  /*0ce0*/  LDG.E R33, desc[UR6][R34.64] ;  /* 0x0000000622217981 */ /* 0x000322000c1e1900 */
[----:B0-----:R-:W-:-:S04]  /*0cf0*/  IMAD.WIDE R36, R13, 0x4, R36 ;  /* 0x000000040d247825 */ /* 0x001fc800078e0224 */
[----:B-1----:R-:W-:-:S04]  /*0d00*/  IMAD.WIDE R34, R13, 0x4, R36 ;  /* 0x000000040d227825 */ /* 0x002fc800078e0224 */
[----:B--2---:R-:W-:Y:S02]  /*0d10*/  FADD.FTZ R28, R28, R31 ;  /* 0x0000001f1c1c7221 */ /* 0x004fe40000010000 */
[----:B------:R-:W2:Y:S01]  /*0d20*/  LDG.E R31, desc[UR6][R36.64] ;  /* 0x00000006241f7981 */ /* 0x000ea2000c1e1900 */
[----:B-----5:R-:W-:-:S03]  /*0d30*/  FADD.FTZ R27, R27, R30 ;  /* 0x0000001e1b1b7221 */ /* 0x020fc60000010000 */
[----:B------:R0:W5:Y:S01]  /*0d40*/  LDG.E R30, desc[UR6][R34.64] ;  /* 0x00000006221e7981 */ /* 0x000162000c1e1900 */
[----:B---3--:R-:W-:Y:S01]  /*0d50*/  FADD.FTZ R25, R25, R32 ;  /* 0x0000002019197221 */ /* 0x008fe20000010000 */
[----:B----4-:R-:W-:Y:S01]  /*0d60*/  FADD.FTZ R26, R26, R33 ;  /* 0x000000211a1a7221 */ /* 0x010fe20000010000 */
[----:B------:R-:W-:-:S04]  /*0d70*/  IMAD.WIDE R32, R13, 0x4, R34 ;  /* 0x000000040d207825 */ /* 0x000fc800078e0222 */
[C---:B0-----:R-:W-:Y:S02]  /*0d80*/  IMAD.WIDE R34, R13.reuse, 0x4, R32 ;  /* 0x000000040d227825 */ /* 0x041fe400078e0220 */
[----:B------:R-:W3:Y:S02]  /*0d90*/  LDG.E R33, desc[UR6][R32.64] ;  /* 0x0000000620217981 */ /* 0x000ee4000c1e1900 */
[----:B------:R-:W-:-:S04]  /*0da0*/  IMAD.WIDE R36, R13, 0x4, R34 ;  /* 0x000000040d247825 */ /* 0x000fc800078e0222 */
[----:B--2---:R-:W-:Y:S02]  /*0db0*/  FADD.FTZ R24, R24, R31 ;  /* 0x0000001f18187221 */ /* 0x004fe40000010000 */
[----:B------:R0:W2:Y:S01]  /*0dc0*/  LDG.E R31, desc[UR6][R36.64] ;  /* 0x00000006241f7981 */ /* 0x0000a2000c1e1900 */
[----:B-----5:R-:W-:-:S03]  /*0dd0*/  FADD.FTZ R23, R23, R30 ;  /* 0x0000001e17177221 */ /* 0x020fc60000010000 */
[----:B------:R-:W4:Y:S01]  /*0de0*/  LDG.E R30, desc[UR6][R34.64] ;  /* 0x00000006221e7981 */ /* 0x000f22000c1e1900 */
[----:B0-----:R-:W-:-:S05]  /*0df0*/  IMAD.WIDE R36, R13, 0x4, R36 ;  /* 0x000000040d247825 */ /* 0x001fca00078e0224 */
[----:B------:R-:W5:Y:S01]  /*0e00*/  LDG.E R35, desc[UR6][R36.64] ;  /* 0x0000000624237981 */ /* 0x000f62000c1e1900 */
[----:B---3--:R-:W-:Y:S01]  /*0e10*/  FADD.FTZ R22, R22, R33 ;  /* 0x0000002116167221 */ /* 0x008fe20000010000 */
[----:B------:R-:W-:-:S04]  /*0e20*/  IMAD.WIDE R32, R13, 0x4, R36 ;  /* 0x000000040d207825 */ /* 0x000fc800078e0224 */
[----:B--2---:R-:W-:Y:S01]  /*0e30*/  FADD.FTZ R12, R12, R31 ;  /* 0x0000001f0c0c7221 */ /* 0x004fe20000010000 */
[----:B----4-:R-:W-:Y:S01]  /*0e40*/  FADD.FTZ R21, R21, R30 ;  /* 0x0000001e15157221 */ /* 0x010fe20000010000 */
[C---:B------:R-:W-:Y:S02]  /*0e50*/  IMAD.WIDE R30, R13.reuse, 0x4, R32 ;  /* 0x000000040d1e7825 */ /* 0x040fe400078e0220 */
[----:B------:R-:W2:Y:S02]  /*0e60*/  LDG.E R32, desc[UR6][R32.64] ;  /* 0x0000000620207981 */ /* 0x000ea4000c1e1900 */
[----:B-----5:R-:W-:Y:S01]  /*0e70*/  FADD.FTZ R14, R14, R35 ;  /* 0x000000230e0e7221 */ /* 0x020fe20000010000 */
[C---:B------:R-:W-:Y:S01]  /*0e80*/  IMAD.WIDE R34, R13.reuse, 0x4, R30 ;  /* 0x000000040d227825 */ /* 0x040fe200078e021e */
[----:B------:R0:W3:Y:S03]  /*0e90*/  LDG.E R33, desc[UR6][R30.64] ;  /* 0x000000061e217981 */ /* 0x0000e6000c1e1900 */
[----:B0-----:R-:W-:-:S02]  /*0ea0*/  IMAD.WIDE R30, R13, 0x4, R34 ;  /* 0x000000040d1e7825 */ /* 0x001fc400078e0222 */
[----:B------:R-:W4:Y:S04]  /*0eb0*/  LDG.E R34, desc[UR6][R34.64] ;  /* 0x0000000622227981 */ /* 0x000f28000c1e1900 */
[----:B------:R-:W5:Y:S01]  /*0ec0*/  LDG.E R13, desc[UR6][R30.64] ;  /* 0x000000061e0d7981 */ /* 0x000f62000c1e1900 */
[----:B------:R-:W-:-:S05]  /*0ed0*/  VIADD R11, R11, 0xfffffffe ;  /* 0xfffffffe0b0b7836 */ /* 0x000fca0000000000 */
[----:B------:R-:W-:Y:S01]  /*0ee0*/  ISETP.NE.AND P1, PT, R11, RZ, PT ;  /* 0x000000ff0b00720c */ /* 0x000fe20003f25270 */
[----:B--2---:R-:W-:Y:S01]  /*0ef0*/  FADD.FTZ R15, R15, R32 ;  /* 0x000000200f0f7221 */ /* 0x004fe20000010000 */
[----:B---3--:R-:W-:Y:S01]  /*0f00*/  FADD.FTZ R16, R16, R33 ;  /* 0x0000002110107221 */ /* 0x008fe20000010000 */
[----:B----4-:R-:W-:Y:S01]  /*0f10*/  FADD.FTZ R17, R17, R34 ;  /* 0x0000002211117221 */ /* 0x010fe20000010000 */
[----:B-----5:R-:W-:-:S09]  /*0f20*/  FADD.FTZ R20, R20, R13 ;  /* 0x0000000d14147221 */ /* 0x020fd20000010000 */
[----:B------:R-:W-:Y:S05]  /*0f30*/  @P1 BRA `(.L_x_135) ;  /* 0xfffffff800501947 */ /* 0x000fea000383ffff */
.L_x_134:
[----:B------:R-:W-:Y:S05]  /*0f40*/  @!P0 BRA `(.L_x_133) ;  /* 0x0000000000c08947 */ /* 0x000fea0003800000 */
[----:B------:R-:W-:Y:S01]  /*0f50*/  SHF.L.U32 R35, R9, 0x3, RZ ;  /* 0x0000000309237819 */ /* 0x000fe200000006ff */
[----:B------:R-:W2:Y:S04]  /*0f60*/  LDG.E R31, desc[UR6][R2.64] ;  /* 0x00000006021f7981 */ /* 0x000ea8000c1e1900 */
[----:B------:R-:W-:-:S05]  /*0f70*/  IMAD.WIDE R34, R35, 0x4, R2 ;  /* 0x0000000423227825 */ /* 0x000fca00078e0202 */
[----:B------:R0:W3:Y:S02]  /*0f80*/  LDG.E R30, desc[UR6][R34.64] ;  /* 0x00000006221e7981 */ /* 0x0000e4000c1e1900 */
[----:B0-----:R-:W-:-:S05]  /*0f90*/  IMAD.WIDE R34, R9, 0x20, R34 ;  /* 0x0000002009227825 */ /* 0x001fca00078e0222 */
[----:B------:R-:W4:Y:S01]  /*0fa0*/  LDG.E R13, desc[UR6][R34.64] ;  /* 0x00000006220d7981 */ /* 0x000f22000c1e1900 */
[----:B------:R-:W-:-:S05]  /*0fb0*/  IMAD.WIDE R18, R9, 0x20, R34 ;  /* 0x0000002009127825 */ /* 0x000fca00078e0222 */
[----:B------:R-:W5:Y:S01]  /*0fc0*/  LDG.E R37, desc[UR6][R18.64] ;  /* 0x0000000612257981 */ /* 0x000f62000c1e1900 */
[----:B------:R-:W-:-:S05]  /*0fd0*/  IMAD.WIDE R32, R9, 0x20, R18 ;  /* 0x0000002009207825 */ /* 0x000fca00078e0212 */
[----:B------:R0:W5:Y:S02]  /*0fe0*/  LDG.E R3, desc[UR6][R32.64] ;  /* 0x0000000620037981 */ /* 0x000164000c1e1900 */
[----:B0-----:R-:W-:-:S05]  /*0ff0*/  IMAD.WIDE R32, R9, 0x20, R32 ;  /* 0x0000002009207825 */ /* 0x001fca00078e0220 */
[----:B------:R0:W5:Y:S02]  /*1000*/  LDG.E R2, desc[UR6][R32.64] ;  /* 0x0000000620027981 */ /* 0x000164000c1e1900 */
[----:B0-----:R-:W-:-:S05]  /*1010*/  IMAD.WIDE R32, R9, 0x20, R32 ;  /* 0x0000002009207825 */ /* 0x001fca00078e0220 */
[----:B------:R-:W5:Y:S01]  /*1020*/  LDG.E R11, desc[UR6][R32.64] ;  /* 0x00000006200b7981 */ /* 0x000f62000c1e1900 */
[----:B------:R-:W-:-:S05]  /*1030*/  IMAD.WIDE R18, R9, 0x20, R32 ;  /* 0x0000002009127825 */ /* 0x000fca00078e0220 */
[----:B------:R0:W5:Y:S01]  /*1040*/  LDG.E R36, desc[UR6][R18.64] ;  /* 0x0000000612247981 */ /* 0x000162000c1e1900 */
[----:B------:R-:W-:-:S04]  /*1050*/  IMAD.WIDE R34, R9, 0x20, R18 ;  /* 0x0000002009227825 */ /* 0x000fc800078e0212 */
[----:B0-----:R-:W-:Y:S02]  /*1060*/  IMAD.WIDE R18, R9, 0x20, R34 ;  /* 0x0000002009127825 */ /* 0x001fe400078e0222 */
[----:B------:R-:W5:Y:S04]  /*1070*/  LDG.E R35, desc[UR6][R34.64] ;  /* 0x0000000622237981 */ /* 0x000f68000c1e1900 */
[----:B------:R-:W5:Y:S01]  /*1080*/  LDG.E R34, desc[UR6][R18.64] ;  /* 0x0000000612227981 */ /* 0x000f62000c1e1900 */
[----:B--2---:R-:W-:Y:S01]  /*1090*/  FADD.FTZ R0, R0, R31 ;  /* 0x0000001f00007221 */ /* 0x004fe20000010000 */
[----:B---3--:R-:W-:Y:S01]  /*10a0*/  FADD.FTZ R29, R29, R30 ;  /* 0x0000001e1d1d7221 */ /* 0x008fe20000010000 */
[----:B------:R-:W-:-:S04]  /*10b0*/  IMAD.WIDE R30, R9, 0x20, R18 ;  /* 0x00000020091e7825 */ /* 0x000fc800078e0212 */
[----:B------:R-:W-:-:S04]  /*10c0*/  IMAD.WIDE R32, R9, 0x20, R30 ;  /* 0x0000002009207825 */ /* 0x000fc800078e021e */
[----:B----4-:R-:W-:Y:S02]  /*10d0*/  FADD.FTZ R28, R28, R13 ;  /* 0x0000000d1c1c7221 */ /* 0x010fe40000010000 */
[----:B------:R0:W2:Y:S02]  /*10e0*/  LDG.E R13, desc[UR6][R30.64] ;  /* 0x000000061e0d7981 */ /* 0x0000a4000c1e1900 */
[----:B0-----:R-:W-:-:S04]  /*10f0*/  IMAD.WIDE R30, R9, 0x20, R32 ;  /* 0x00000020091e7825 */ /* 0x001fc800078e0220 */
[----:B-----5:R-:W-:Y:S01]  /*1100*/  FADD.FTZ R26, R26, R3 ;  /* 0x000000031a1a7221 */ /* 0x020fe20000010000 */
[----:B------:R-:W3:Y:S01]  /*1110*/  LDG.E R33, desc[UR6][R32.64] ;  /* 0x0000000620217981 */ /* 0x000ee2000c1e1900 */
[----:B------:R-:W-:-:S04]  /*1120*/  IMAD.WIDE R18, R9, 0x20, R30 ;  /* 0x0000002009127825 */ /* 0x000fc800078e021e */
[----:B------:R-:W-:Y:S02]  /*1130*/  FADD.FTZ R27, R27, R37 ;  /* 0x000000251b1b7221 */ /* 0x000fe40000010000 */
[----:B------:R-:W4:Y:S04]  /*1140*/  LDG.E R37, desc[UR6][R30.64] ;  /* 0x000000061e257981 */ /* 0x000f28000c1e1900 */
[----:B------:R0:W5:Y:S01]  /*1150*/  LDG.E R32, desc[UR6][R18.64] ;  /* 0x0000000612207981 */ /* 0x000162000c1e1900 */
[----:B------:R-:W-:Y:S01]  /*1160*/  FADD.FTZ R25, R25, R2 ;  /* 0x0000000219197221 */ /* 0x000fe20000010000 */
[----:B------:R-:W-:-:S04]  /*1170*/  IMAD.WIDE R2, R9, 0x20, R18 ;  /* 0x0000002009027825 */ /* 0x000fc800078e0212 */
[----:B0-----:R-:W-:Y:S02]  /*1180*/  IMAD.WIDE R18, R9, 0x20, R2 ;  /* 0x0000002009127825 */ /* 0x001fe400078e0202 */
[----:B------:R-:W5:Y:S04]  /*1190*/  LDG.E R2, desc[UR6][R2.64] ;  /* 0x0000000602027981 */ /* 0x000f68000c1e1900 */
[----:B------:R-:W5:Y:S01]  /*11a0*/  LDG.E R9, desc[UR6][R18.64] ;  /* 0x0000000612097981 */ /* 0x000f62000c1e1900 */
[----:B------:R-:W-:Y:S01]  /*11b0*/  FADD.FTZ R24, R24, R11 ;  /* 0x0000000b18187221 */ /* 0x000fe20000010000 */
[----:B------:R-:W-:Y:S01]  /*11c0*/  FADD.FTZ R23, R23, R36 ;  /* 0x0000002417177221 */ /* 0x000fe20000010000 */
[----:B------:R-:W-:Y:S01]  /*11d0*/  FADD.FTZ R22, R22, R35 ;  /* 0x0000002316167221 */ /* 0x000fe20000010000 */
[----:B------:R-:W-:Y:S01]  /*11e0*/  FADD.FTZ R21, R21, R34 ;  /* 0x0000002215157221 */ /* 0x000fe20000010000 */
[----:B--2---:R-:W-:Y:S01]  /*11f0*/  FADD.FTZ R12, R12, R13 ;  /* 0x0000000d0c0c7221 */ /* 0x004fe20000010000 */
[----:B---3--:R-:W-:Y:S01]  /*1200*/  FADD.FTZ R14, R14, R33 ;  /* 0x000000210e0e7221 */ /* 0x008fe20000010000 */
[----:B----4-:R-:W-:Y:S01]  /*1210*/  FADD.FTZ R15, R15, R37 ;  /* 0x000000250f0f7221 */ /* 0x010fe20000010000 */
[----:B-----5:R-:W-:Y:S01]  /*1220*/  FADD.FTZ R16, R16, R32 ;  /* 0x0000002010107221 */ /* 0x020fe20000010000 */
[----:B------:R-:W-:Y:S01]  /*1230*/  FADD.FTZ R17, R17, R2 ;  /* 0x0000000211117221 */ /* 0x000fe20000010000 */
[----:B------:R-:W-:-:S07]  /*1240*/  FADD.FTZ R20, R20, R9 ;  /* 0x0000000914147221 */ /* 0x000fce0000010000 */
.L_x_133:
[----:B------:R-:W0:Y:S01]  /*1250*/  S2R R3, SR_TID.X ;  /* 0x0000000000037919 */ /* 0x000e220000002100 */
[----:B------:R-:W-:Y:S01]  /*1260*/  ULDC UR8, c[0x0][0x390] ;  /* 0x0000e40000087ab9 */ /* 0x000fe20000000800 */
[----:B------:R-:W1:Y:S01]  /*1270*/  S2UR UR5, SR_CgaCtaId ;  /* 0x00000000000579c3 */ /* 0x000e620000008800 */
        /* <DEDUP_REMOVED lines=8> */
[----:B------:R-:W-:Y:S01]  /*1300*/  F2FP.BF16.F32.PACK_AB R18, R27, R18 ;  /* 0x000000121b12723e */ /* 0x000fe200000010ff */
[----:B------:R-:W-:Y:S01]  /*1310*/  FMUL.FTZ R24, R24, UR8 ;  /* 0x0000000818187c20 */ /* 0x000fe20008410000 */
[----:B------:R-:W-:Y:S01]  /*1320*/  FMUL.FTZ R23, R23, UR8 ;  /* 0x0000000817177c20 */ /* 0x000fe20008410000 */
[----:B------:R-:W-:Y:S01]  /*1330*/  FMUL.FTZ R12, R12, UR8 ;  /* 0x000000080c0c7c20 */ /* 0x000fe20008410000 */
[----:B------:R-:W-:Y:S01]  /*1340*/  UMOV UR4, 0x400 ;  /* 0x0000040000047882 */ /* 0x000fe20000000000 */
[----:B------:R-:W-:Y:S01]  /*1350*/  FMUL.FTZ R15, R15, UR8 ;  /* 0x000000080f0f7c20 */ /* 0x000fe20008410000 */
[----:B------:R-:W-:Y:S01]  /*1360*/  FMUL.FTZ R16, R16, UR8 ;  /* 0x0000000810107c20 */ /* 0x000fe20008410000 */
[----:B------:R-:W-:Y:S01]  /*1370*/  FMUL.FTZ R17, R17, UR8 ;  /* 0x0000000811117c20 */ /* 0x000fe20008410000 */
[----:B------:R-:W-:Y:S01]  /*1380*/  FMUL.FTZ R20, R20, UR8 ;  /* 0x0000000814147c20 */ /* 0x000fe20008410000 */
[----:B------:R-:W-:Y:S01]  /*1390*/  F2FP.BF16.F32.PACK_AB R19, R26, R19 ;  /* 0x000000131a13723e */ /* 0x000fe200000010ff */
[----:B------:R-:W-:Y:S01]  /*13a0*/  IMAD R5, R4, -0x80, R5 ;  /* 0xffffff8004057824 */ /* 0x000fe200078e0205 */
[----:B------:R-:W-:Y:S01]  /*13b0*/  F2FP.BF16.F32.PACK_AB R16, R16, R15 ;  /* 0x0000000f1010723e */ /* 0x000fe200000010ff */
[----:B------:R-:W-:Y:S01]  /*13c0*/  BSSY B0, `(.L_x_136) ;  /* 0x0000051000007945 */ /* 0x000fe20003800000 */
[----:B------:R-:W-:Y:S01]  /*13d0*/  F2FP.BF16.F32.PACK_AB R17, R20, R17 ;  /* 0x000000111411723e */ /* 0x000fe200000010ff */
[----:B-1----:R-:W-:Y:S01]  /*13e0*/  ULEA UR4, UR5, UR4, 0x18 ;  /* 0x0000000405047291 */ /* 0x002fe2000f8ec03f */
[----:B0-----:R-:W-:-:S04]  /*13f0*/  SHF.R.S32.HI R2, RZ, 0x1f, R3 ;  /* 0x0000001fff027819 */ /* 0x001fc80000011403 */
[----:B------:R-:W-:-:S04]  /*1400*/  LEA.HI R9, R2, R3, RZ, 0x2 ;  /* 0x0000000302097211 */ /* 0x000fc800078f10ff */
[--C-:B------:R-:W-:Y:S02]  /*1410*/  SHF.R.S32.HI R0, RZ, 0x2, R9.reuse ;  /* 0x00000002ff007819 */ /* 0x100fe40000011409 */
[----:B------:R-:W-:-:S04]  /*1420*/  SHF.R.S32.HI R13, RZ, 0x1f, R9 ;  /* 0x0000001fff0d7819 */ /* 0x000fc80000011409 */
[----:B------:R-:W-:-:S04]  /*1430*/  LEA.HI R13, R13, R0, RZ, 0x3 ;  /* 0x000000000d0d7211 */ /* 0x000fc800078f18ff */
[----:B------:R-:W-:Y:S01]  /*1440*/  LOP3.LUT R25, R13, 0xfffffff8, RZ, 0xc0, !PT ;  /* 0xfffffff80d197812 */ /* 0x000fe200078ec0ff */
[----:B------:R-:W-:Y:S01]  /*1450*/  FMUL.FTZ R13, R21, UR8 ;  /* 0x00000008150d7c20 */ /* 0x000fe20008410000 */
[----:B------:R-:W-:Y:S02]  /*1460*/  F2FP.BF16.F32.PACK_AB R21, R23, R24 ;  /* 0x000000181715723e */ /* 0x000fe400000010ff */
[----:B------:R-:W-:Y:S01]  /*1470*/  IADD3 R27, R0, -R25, RZ ;  /* 0x80000019001b7210 */ /* 0x000fe20007ffe0ff */
[----:B------:R-:W-:Y:S01]  /*1480*/  FMUL.FTZ R25, R14, UR8 ;  /* 0x000000080e197c20 */ /* 0x000fe20008410000 */
[----:B------:R-:W-:Y:S01]  /*1490*/  F2FP.BF16.F32.PACK_AB R22, R13, R22 ;  /* 0x000000160d16723e */ /* 0x000fe200000010ff */
[----:B------:R-:W-:Y:S01]  /*14a0*/  ULDC.64 UR8, c[0x0][0x448] ;  /* 0x0001120000087ab9 */ /* 0x000fe20000000a00 */
[----:B------:R-:W-:Y:S02]  /*14b0*/  LEA.HI R27, R27, R27, RZ, 0x1 ;  /* 0x0000001b1b1b7211 */ /* 0x000fe400078f08ff */
[----:B------:R-:W-:-:S02]  /*14c0*/  LEA.HI R13, R2, R3, RZ, 0x5 ;  /* 0x00000003020d7211 */ /* 0x000fc400078f28ff */
[----:B------:R-:W-:Y:S02]  /*14d0*/  F2FP.BF16.F32.PACK_AB R23, R25, R12 ;  /* 0x0000000c1917723e */ /* 0x000fe400000010ff */
[-C--:B------:R-:W-:Y:S02]  /*14e0*/  LEA.HI R2, R2, R3.reuse, RZ, 0x3 ;  /* 0x0000000302027211 */ /* 0x080fe400078f18ff */
[----:B------:R-:W-:Y:S02]  /*14f0*/  LOP3.LUT R12, R9, 0xfffffffc, RZ, 0xc0, !PT ;  /* 0xfffffffc090c7812 */ /* 0x000fe400078ec0ff */
[----:B------:R-:W-:Y:S02]  /*1500*/  SHF.R.S32.HI R27, RZ, 0x1, R27 ;  /* 0x00000001ff1b7819 */ /* 0x000fe4000001141b */
[----:B------:R-:W-:Y:S02]  /*1510*/  SHF.R.S32.HI R2, RZ, 0x3, R2 ;  /* 0x00000003ff027819 */ /* 0x000fe40000011402 */
[----:B------:R-:W-:-:S02]  /*1520*/  IADD3 R3, -R12, R3, RZ ;  /* 0x000000030c037210 */ /* 0x000fc40007ffe1ff */
[----:B------:R-:W-:Y:S02]  /*1530*/  LOP3.LUT P0, RZ, R27, 0x2, RZ, 0xc0, !PT ;  /* 0x000000021bff7812 */ /* 0x000fe4000780c0ff */
[----:B------:R-:W-:Y:S02]  /*1540*/  LEA.HI R12, R9, R0, RZ, 0x1 ;  /* 0x00000000090c7211 */ /* 0x000fe400078f08ff */
[----:B------:R-:W-:Y:S01]  /*1550*/  SHF.L.U32 R9, R2, 0x6, RZ ;  /* 0x0000000602097819 */ /* 0x000fe200000006ff */
[----:B------:R-:W-:Y:S01]  /*1560*/  IMAD.SHL.U32 R2, R3, 0x8, RZ ;  /* 0x0000000803027824 */ /* 0x000fe200078e00ff */
[----:B------:R-:W-:Y:S02]  /*1570*/  LOP3.LUT R3, R12, 0x7fffffe, RZ, 0xc0, !PT ;  /* 0x07fffffe0c037812 */ /* 0x000fe400078ec0ff */
[----:B------:R-:W-:Y:S02]  /*1580*/  LOP3.LUT R9, R9, 0xc0, RZ, 0xc0, !PT ;  /* 0x000000c009097812 */ /* 0x000fe400078ec0ff */
[----:B------:R-:W-:-:S02]  /*1590*/  LEA R24, R10, UR4, 0x1 ;  /* 0x000000040a187c11 */ /* 0x000fc4000f8e08ff */
[----:B------:R-:W-:Y:S02]  /*15a0*/  IADD3 R10, R0, -R3, RZ ;  /* 0x80000003000a7210 */ /* 0x000fe40007ffe0ff */
[----:B------:R-:W-:Y:S01]  /*15b0*/  LOP3.LUT R3, R9, 0x18, R2, 0xf8, !PT ;  /* 0x0000001809037812 */ /* 0x000fe200078ef802 */
[----:B------:R-:W-:Y:S01]  /*15c0*/  STS [R24], R11 ;  /* 0x0000000b18007388 */ /* 0x000fe20000000800 */
[----:B------:R-:W-:Y:S02]  /*15d0*/  SHF.R.U32.HI R12, RZ, 0x3, R9 ;  /* 0x00000003ff0c7819 */ /* 0x000fe40000011609 */
[C---:B------:R-:W-:Y:S01]  /*15e0*/  IADD3 R9, R24.reuse, 0x20, RZ ;  /* 0x0000002018097810 */ /* 0x040fe20007ffe0ff */
[----:B------:R0:W-:Y:S01]  /*15f0*/  STS [R24+0x200], R18 ;  /* 0x0002001218007388 */ /* 0x0001e20000000800 */
[----:B------:R-:W-:Y:S02]  /*1600*/  @P0 IADD3 R9, R24, -0x20, RZ ;  /* 0xffffffe018090810 */ /* 0x000fe40007ffe0ff */
[----:B------:R-:W-:-:S02]  /*1610*/  SHF.R.S32.HI R13, RZ, 0x5, R13 ;  /* 0x00000005ff0d7819 */ /* 0x000fc4000001140d */
[----:B------:R-:W-:Y:S01]  /*1620*/  LOP3.LUT R3, R3, R12, RZ, 0x3c, !PT ;  /* 0x0000000c03037212 */ /* 0x000fe200078e3cff */
[----:B------:R-:W-:Y:S01]  /*1630*/  STS [R9], R22 ;  /* 0x0000001609007388 */ /* 0x000fe20000000800 */
[----:B------:R-:W-:Y:S02]  /*1640*/  LEA R10, R13, R10, 0x3 ;  /* 0x0000000a0d0a7211 */ /* 0x000fe400078e18ff */
[----:B------:R-:W-:Y:S01]  /*1650*/  SHF.L.U32 R25, R4, 0x7, RZ ;  /* 0x0000000704197819 */ /* 0x000fe200000006ff */
[----:B------:R-:W-:Y:S02]  /*1660*/  STS [R9+0x200], R23 ;  /* 0x0002001709007388 */ /* 0x000fe40000000800 */
[----:B------:R-:W-:Y:S01]  /*1670*/  IMAD.U32 R3, R10, 0x20, R3 ;  /* 0x000000200a037824 */ /* 0x000fe200078e0003 */
[----:B0-----:R-:W-:Y:S01]  /*1680*/  SHF.R.S32.HI R18, RZ, 0x1f, R25 ;  /* 0x0000001fff127819 */ /* 0x001fe20000011419 */
[----:B------:R-:W-:Y:S03]  /*1690*/  STS [R24+0x1000], R19 ;  /* 0x0010001318007388 */ /* 0x000fe60000000800 */
[----:B------:R-:W-:Y:S01]  /*16a0*/  LEA R20, R3, UR4, 0x1 ;  /* 0x0000000403147c11 */ /* 0x000fe2000f8e08ff */
[----:B------:R-:W-:Y:S01]  /*16b0*/  STS [R24+0x1200], R21 ;  /* 0x0012001518007388 */ /* 0x000fe20000000800 */
[--C-:B------:R-:W-:Y:S01]  /*16c0*/  SHF.R.S32.HI R3, RZ, 0x1f, R2.reuse ;  /* 0x0000001fff037819 */ /* 0x100fe20000011402 */
[----:B------:R-:W-:Y:S01]  /*16d0*/  IMAD R18, R18, UR8, RZ ;  /* 0x0000000812127c24 */ /* 0x000fe2000f8e02ff */
[----:B------:R-:W-:Y:S01]  /*16e0*/  ULDC UR4, c[0x0][0x2d0] ;  /* 0x0000b40000047ab9 */ /* 0x000fe20000000800 */
[----:B------:R-:W-:Y:S01]  /*16f0*/  STS [R9+0x1000], R16 ;  /* 0x0010001009007388 */ /* 0x000fe20000000800 */
[----:B------:R-:W-:Y:S01]  /*1700*/  ISETP.GE.AND P0, PT, R2, UR4, PT ;  /* 0x0000000402007c0c */ /* 0x000fe2000bf06270 */
[C---:B------:R-:W-:Y:S01]  /*1710*/  IMAD.WIDE.U32 R10, R25.reuse, UR8, R2 ;  /* 0x00000008190a7c25 */ /* 0x040fe2000f8e0002 */
[----:B------:R-:W-:Y:S01]  /*1720*/  IADD3 R2, R0, 0x40, RZ ;  /* 0x0000004000027810 */ /* 0x000fe20007ffe0ff */
[----:B------:R0:W-:Y:S01]  /*1730*/  STS [R9+0x1200], R17 ;  /* 0x0012001109007388 */ /* 0x0001e20000000800 */
[----:B------:R-:W-:Y:S01]  /*1740*/  SHF.R.S32.HI R3, RZ, 0x1f, R6 ;  /* 0x0000001fff037819 */ /* 0x000fe20000011406 */
[----:B------:R-:W-:Y:S01]  /*1750*/  IMAD R18, R25, UR9, R18 ;  /* 0x0000000919127c24 */ /* 0x000fe2000f8e0212 */
[----:B------:R-:W-:Y:S01]  /*1760*/  BAR.SYNC.DEFER_BLOCKING 0x0 ;  /* 0x0000000000007b1d */ /* 0x000fe20000010000 */
[----:B------:R-:W-:-:S04]  /*1770*/  IADD3 R8, P1, R8, R10, RZ ;  /* 0x0000000a08087210 */ /* 0x000fc80007f3e0ff */
[----:B0-----:R-:W-:Y:S01]  /*1780*/  IADD3.X R9, R7, R11, R18, P1, !PT ;  /* 0x0000000b07097210 */ /* 0x001fe20000ffe412 */
[----:B------:R-:W-:Y:S01]  /*1790*/  ULDC.64 UR4, c[0x0][0x460] ;  /* 0x0001180000047ab9 */ /* 0x000fe20000000a00 */
[-C--:B------:R-:W-:Y:S01]  /*17a0*/  ISETP.GE.OR P1, PT, R2, R5.reuse, P0 ;  /* 0x000000050200720c */ /* 0x080fe20000726670 */
[----:B------:R-:W-:Y:S01]  /*17b0*/  IMAD R3, R3, UR4, RZ ;  /* 0x0000000403037c24 */ /* 0x000fe2000f8e02ff */
[----:B------:R-:W-:Y:S01]  /*17c0*/  ISETP.GE.OR P0, PT, R0, R5, P0 ;  /* 0x000000050000720c */ /* 0x000fe20000706670 */
[----:B------:R-:W-:Y:S01]  /*17d0*/  IMAD.WIDE.U32 R16, R6, UR4, R8 ;  /* 0x0000000406107c25 */ /* 0x000fe2000f8e0008 */
[----:B------:R-:W-:-:S03]  /*17e0*/  SHF.R.S32.HI R18, RZ, 0x1f, R0 ;  /* 0x0000001fff127819 */ /* 0x000fc60000011400 */
[----:B------:R-:W-:-:S05]  /*17f0*/  IMAD R3, R6, UR5, R3 ;  /* 0x0000000506037c24 */ /* 0x000fca000f8e0203 */
[----:B------:R-:W-:Y:S01]  /*1800*/  IADD3 R9, R17, R3, RZ ;  /* 0x0000000311097210 */ /* 0x000fe20007ffe0ff */
[----:B------:R0:W1:Y:S02]  /*1810*/  LDS.128 R12, [R20+0x1000] ;  /* 0x00100000140c7984 */ /* 0x0000640000000c00 */
[----:B------:R-:W-:Y:S05]  /*1820*/  @P0 BRA `(.L_x_137) ;  /* 0x0000000000280947 */ /* 0x000fea0003800000 */
[----:B------:R-:W2:Y:S01]  /*1830*/  LDS.128 R4, [R20] ;  /* 0x0000000014047984 */ /* 0x000ea20000000c00 */
[----:B------:R-:W-:Y:S01]  /*1840*/  MOV R8, R16 ;  /* 0x0000001000087202 */ /* 0x000fe20000000f00 */
[----:B------:R-:W-:Y:S01]  /*1850*/  IMAD R11, R18, UR8, RZ ;  /* 0x00000008120b7c24 */ /* 0x000fe2000f8e02ff */
[----:B------:R-:W-:-:S03]  /*1860*/  ULDC.64 UR4, c[0x0][0x3e8] ;  /* 0x0000fa0000047ab9 */ /* 0x000fc60000000a00 */
[----:B------:R-:W-:-:S04]  /*1870*/  IMAD.WIDE.U32 R2, R0, UR8, R8 ;  /* 0x0000000800027c25 */ /* 0x000fc8000f8e0008 */
[----:B------:R-:W-:Y:S01]  /*1880*/  IMAD R11, R0, UR9, R11 ;  /* 0x00000009000b7c24 */ /* 0x000fe2000f8e020b */
[----:B------:R-:W-:-:S03]  /*1890*/  LEA R10, P0, R2, UR4, 0x1 ;  /* 0x00000004020a7c11 */ /* 0x000fc6000f8008ff */
[----:B------:R-:W-:-:S05]  /*18a0*/  IMAD.IADD R3, R3, 0x1, R11 ;  /* 0x0000000103037824 */ /* 0x000fca00078e020b */
[----:B------:R-:W-:-:S05]  /*18b0*/  LEA.HI.X R11, R2, UR5, R3, 0x1, P0 ;  /* 0x00000005020b7c11 */ /* 0x000fca00080f0c03 */
[----:B--2---:R2:W-:Y:S02]  /*18c0*/  STG.E.128 desc[UR6][R10.64], R4 ;  /* 0x000000040a007986 */ /* 0x0045e4000c101d06 */
.L_x_137:
[----:B------:R-:W-:Y:S05]  /*18d0*/  BSYNC B0 ;  /* 0x0000000000007941 */ /* 0x000fea0003800000 */
.L_x_136:
[----:B------:R-:W-:Y:S05]  /*18e0*/  @P1 EXIT ;  /* 0x000000000000194d */ /* 0x000fea0003800000 */
[----:B--2---:R-:W-:Y:S01]  /*18f0*/  IADD3 R5, P0, R0, 0x40, RZ ;  /* 0x0000004000057810 */ /* 0x004fe20007f1e0ff */
[----:B------:R-:W-:Y:S01]  /*1900*/  ULDC.64 UR4, c[0x0][0x3e8] ;  /* 0x0000fa0000047ab9 */ /* 0x000fe20000000a00 */
[----:B------:R-:W-:Y:S02]  /*1910*/  MOV R2, R16 ;  /* 0x0000001000027202 */ /* 0x000fe40000000f00 */
[----:B------:R-:W-:Y:S02]  /*1920*/  IADD3.X R0, RZ, R18, RZ, P0, !PT ;  /* 0x00000012ff007210 */ /* 0x000fe400007fe4ff */
[----:B------:R-:W-:-:S03]  /*1930*/  MOV R3, R9 ;  /* 0x0000000900037202 */ /* 0x000fc60000000f00 */
[----:B------:R-:W-:Y:S02]  /*1940*/  IMAD R0, R0, UR8, RZ ;  /* 0x0000000800007c24 */ /* 0x000fe4000f8e02ff */
[----:B------:R-:W-:-:S04]  /*1950*/  IMAD.WIDE.U32 R2, R5, UR8, R2 ;  /* 0x0000000805027c25 */ /* 0x000fc8000f8e0002 */
[----:B------:R-:W-:Y:S01]  /*1960*/  IMAD R5, R5, UR9, R0 ;  /* 0x0000000905057c24 */ /* 0x000fe2000f8e0200 */
[----:B------:R-:W-:-:S04]  /*1970*/  LEA R4, P0, R2, UR4, 0x1 ;  /* 0x0000000402047c11 */ /* 0x000fc8000f8008ff */
[----:B------:R-:W-:-:S04]  /*1980*/  IADD3 R3, R3, R5, RZ ;  /* 0x0000000503037210 */ /* 0x000fc80007ffe0ff */
[----:B------:R-:W-:-:S05]  /*1990*/  LEA.HI.X R5, R2, UR5, R3, 0x1, P0 ;  /* 0x0000000502057c11 */ /* 0x000fca00080f0c03 */
[----:B-1----:R-:W-:Y:S01]  /*19a0*/  STG.E.128 desc[UR6][R4.64], R12 ;  /* 0x0000000c04007986 */ /* 0x002fe2000c101d06 */
[----:B------:R-:W-:Y:S05]  /*19b0*/  EXIT ;  /* 0x000000000000794d */ /* 0x000fea0003800000 */
.L_x_138:
        /* <DEDUP_REMOVED lines=12> */
.L_x_692:


//--------------------- .text._ZN5flash44flash_bwd_dq_dk_dv_loop_seqk_parallel_kernelI23Flash_bwd_kernel_traitsILi32ELi128ELi128ELi8ELi4ELi4ELi4ELb1ELb0EN7cutlass10bfloat16_tE19Flash_kernel_traitsILi32ELi128ELi128ELi8ES3_EELb1ELb1ELb0ELb0ELb0ELb0ELb0EEEvNS_16Flash_bwd_paramsE --------------------------
	.section	.text._ZN5flash44flash_bwd_dq_dk_dv_loop_seqk_parallel_kernelI23Flash_bwd_kernel_traitsILi32ELi128ELi128ELi8ELi4ELi4ELi4ELb1ELb0EN7cutlass10bfloat16_tE19Flash_kernel_traitsILi32ELi128ELi128ELi8ES3_EELb1ELb1ELb0ELb0ELb0ELb0ELb0EEEvNS_16Flash_bwd_paramsE,"ax",@progbits
	.align	128
        .global         _ZN5flash44flash_bwd_dq_dk_dv_loop_seqk_parallel_kernelI23Flash_bwd_kernel_traitsILi32ELi128ELi128ELi8ELi4ELi4ELi4ELb1ELb0EN7cutlass10bfloat16_tE19Flash_kernel_traitsILi32ELi128ELi128ELi8ES3_EELb1ELb1ELb0ELb0ELb0ELb0ELb0EEEvNS_16Flash_bwd_paramsE
        .type           _ZN5flash44flash_bwd_dq_dk_dv_loop_seqk_parallel_kernelI23Flash_bwd_kernel_traitsILi32ELi128ELi128ELi8ELi4ELi4ELi4ELb1ELb0EN7cutlass10bfloat16_tE19Flash_kernel_traitsILi32ELi128ELi128ELi8ES3_EELb1ELb1ELb0ELb0ELb0ELb0ELb0EEEvNS_16Flash_bwd_paramsE,@function
        .size           _ZN5flash44flash_bwd_dq_dk_dv_loop_seqk_parallel_kernelI23Flash_bwd_kernel_traitsILi32ELi128ELi128ELi8ELi4ELi4ELi4ELb1ELb0EN7cutlass10bfloat16_tE19Flash_kernel_traitsILi32ELi128ELi128ELi8ES3_EELb1ELb1ELb0ELb0ELb0ELb0ELb0EEEvNS_16Flash_bwd_paramsE,(.L_x_693 - _ZN5flash44flash_bwd_dq_dk_dv_loop_seqk_parallel_kernelI23Flash_bwd_kernel_traitsILi32ELi128ELi128ELi8ELi4ELi4ELi4ELb1ELb0EN7cutlass10bfloat16_tE19Flash_kernel_traitsILi32ELi128ELi128ELi8ES3_EELb1ELb1ELb0ELb0ELb0ELb0ELb0EEEvNS_16Flash_bwd_paramsE)
        .other          _ZN5flash44flash_bwd_dq_dk_dv_loop_seqk_parallel_kernelI23Flash_bwd_kernel_traitsILi32ELi128ELi128ELi8ELi4ELi4ELi4ELb1ELb0EN7cutlass10bfloat16_tE19Flash_kernel_traitsILi32ELi128ELi128ELi8ES3_EELb1ELb1ELb0ELb0ELb0ELb0ELb0EEEvNS_16Flash_bwd_paramsE,@"STO_CUDA_ENTRY STV_DEFAULT"
_ZN5flash44flash_bwd_dq_dk_dv_loop_seqk_parallel_kernelI23Flash_bwd_kernel_traitsILi32ELi128ELi128ELi8ELi4ELi4ELi4ELb1ELb0EN7cutlass10bfloat16_tE19Flash_kernel_traitsILi32ELi128ELi128ELi8ES3_EELb1ELb1ELb0ELb0ELb0ELb0ELb0EEEvNS_16Flash_bwd_paramsE:
.text._ZN5flash44flash_bwd_dq_dk_dv_loop_seqk_parallel_kernelI23Flash_bwd_kernel_traitsILi32ELi128ELi128ELi8ELi4ELi4ELi4ELb1ELb0EN7cutlass10bfloat16_tE19Flash_kernel_traitsILi32ELi128ELi128ELi8ES3_EELb1ELb1ELb0ELb0ELb0ELb0ELb0EEEvNS_16Flash_bwd_paramsE:
        /* <DEDUP_REMOVED lines=16> */
[----:B------:R-:W-:Y:S01]  /*0100*/  UMOV UR61, 0xffffe000 ;  /* 0xffffe000003d7882 */ /* 0x000fe20000000000 */
[----:B------:R-:W-:Y:S02]  /*0110*/  IMAD.MOV.U32 R151, RZ, RZ, 0x40 ;  /* 0x00000040ff977424 */ /* 0x000fe400078e00ff */
[----:B------:R-:W3:Y:S08]  /*0120*/  S2UR UR57, SR_CTAID.Z ;  /* 0x00000000003979c3 */ /* 0x000ef00000002700 */
[----:B------:R-:W4:Y:S01]  /*0130*/  S2UR UR48, SR_CTAID.Y ;  /* 0x00000000003079c3 */ /* 0x000f220000002600 */
[----:B--2---:R-:W-:-:S04]  /*0140*/  ULEA UR4, UR4, UR5, 0x18 ;  /* 0x0000000504047291 */ /* 0x004fc8000f8ec03f */
[----:B------:R-:W-:Y:S01]  /*0150*/  UIADD3 UR5, UR4, 0x8000, URZ ;  /* 0x0000800004057890 */ /* 0x000fe2000fffe03f */
[----:B-1----:R-:W-:Y:S01]  /*0160*/  SHF.R.S32.HI R3, RZ, 0x1f, R10 ;  /* 0x0000001fff037819 */ /* 0x002fe2000001140a */
[----:B---3--:R-:W-:-:S03]  /*0170*/  USHF.R.S32.HI UR6, URZ, 0x1f, UR57 ;  /* 0x0000001f3f067899 */ /* 0x008fc60008011439 */
[CC--:B------:R-:W-:Y:S02]  /*0180*/  LEA.HI R6, R3.reuse, R10.reuse, RZ, 0x2 ;  /* 0x0000000a03067211 */ /* 0x0c0fe400078f10ff */
[CC--:B------:R-:W-:Y:S02]  /*0190*/  LEA.HI R4, R3.reuse, R10.reuse, RZ, 0x5 ;  /* 0x0000000a03047211 */ /* 0x0c0fe400078f28ff */
[--C-:B------:R-:W-:Y:S01]  /*01a0*/  SHF.R.S32.HI R0, RZ, 0x2, R6.reuse ;  /* 0x00000002ff007819 */ /* 0x100fe20000011406 */
[----:B----4-:R-:W-:Y:S01]  /*01b0*/  USHF.L.U32 UR7, UR48, 0x7, URZ ;  /* 0x0000000730077899 */ /* 0x010fe2000800063f */
[----:B------:R-:W-:Y:S02]  /*01c0*/  SHF.R.S32.HI R2, RZ, 0x1f, R6 ;  /* 0x0000001fff027819 */ /* 0x000fe40000011406 */
[CC--:B------:R-:W-:Y:S02]  /*01d0*/  LEA.HI R244, R3.reuse, R10.reuse, RZ, 0x7 ;  /* 0x0000000a03f47211 */ /* 0x0c0fe400078f38ff */
[----:B------:R-:W-:-:S02]  /*01e0*/  LEA.HI R15, R3, R10, RZ, 0x3 ;  /* 0x0000000a030f7211 */ /* 0x000fc400078f18ff */
[----:B------:R-:W-:Y:S02]  /*01f0*/  LEA.HI R3, R3, R10, RZ, 0x4 ;  /* 0x0000000a03037211 */ /* 0x000fe400078f20ff */
[C---:B------:R-:W-:Y:S02]  /*0200*/  LOP3.LUT R5, R6.reuse, 0xfffffffc, RZ, 0xc0, !PT ;  /* 0xfffffffc06057812 */ /* 0x040fe400078ec0ff */
[-C--:B------:R-:W-:Y:S02]  /*0210*/  LEA.HI R6, R6, R0.reuse, RZ, 0x1 ;  /* 0x0000000006067211 */ /* 0x080fe400078f08ff */
[----:B------:R-:W-:Y:S01]  /*0220*/  LEA.HI R2, R2, R0, RZ, 0x3 ;  /* 0x0000000002027211 */ /* 0x000fe200078f18ff */
[----:B------:R-:W-:Y:S01]  /*0230*/  IMAD.IADD R13, R10, 0x1, -R5 ;  /* 0x000000010a0d7824 */ /* 0x000fe200078e0a05 */
[----:B------:R-:W-:Y:S02]  /*0240*/  LOP3.LUT R7, R4, 0xffffffe0, RZ, 0xc0, !PT ;  /* 0xffffffe004077812 */ /* 0x000fe400078ec0ff */
[----:B------:R-:W-:Y:S01]  /*0250*/  LOP3.LUT R8, R3, 0xfffffff0, RZ, 0xc0, !PT ;  /* 0xfffffff003087812 */ /* 0x000fe200078ec0ff */
[----:B------:R-:W-:Y:S01]  /*0260*/  IMAD.SHL.U32 R236, R13, 0x8, RZ ;  /* 0x000000080dec7824 */ /* 0x000fe200078e00ff */
[----:B------:R-:W-:Y:S01]  /*0270*/  LOP3.LUT R9, R15, 0xfffffff8, RZ, 0xc0, !PT ;  /* 0xfffffff80f097812 */ /* 0x000fe200078ec0ff */
[----:B------:R-:W-:Y:S01]  /*0280*/  IMAD.IADD R7, R10, 0x1, -R7 ;  /* 0x000000010a077824 */ /* 0x000fe200078e0a07 */
[----:B------:R-:W-:Y:S01]  /*0290*/  LOP3.LUT R5, R6, 0x7fffffe, RZ, 0xc0, !PT ;  /* 0x07fffffe06057812 */ /* 0x000fe200078ec0ff */
[----:B------:R-:W-:Y:S01]  /*02a0*/  IMAD.IADD R8, R10, 0x1, -R8 ;  /* 0x000000010a087824 */ /* 0x000fe200078e0a08 */
[----:B------:R-:W-:Y:S01]  /*02b0*/  LOP3.LUT R2, R2, 0xfffffff8, RZ, 0xc0, !PT ;  /* 0xfffffff802027812 */ /* 0x000fe200078ec0ff */
[----:B------:R-:W-:Y:S01]  /*02c0*/  IMAD.IADD R10, R10, 0x1, -R9 ;  /* 0x000000010a0a7824 */ /* 0x000fe200078e0a09 */
[----:B------:R-:W-:Y:S01]  /*02d0*/  SHF.R.S32.HI R6, RZ, 0x4, R3 ;  /* 0x00000004ff067819 */ /* 0x000fe20000011403 */
[C---:B------:R-:W-:Y:S01]  /*02e0*/  IMAD.IADD R246, R0.reuse, 0x1, -R5 ;  /* 0x0000000100f67824 */ /* 0x040fe200078e0a05 */
[----:B------:R-:W-:Y:S01]  /*02f0*/  SHF.R.S32.HI R5, RZ, 0x5, R4 ;  /* 0x00000005ff057819 */ /* 0x000fe20000011404 */
[----:B------:R-:W-:Y:S01]  /*0300*/  IMAD.IADD R9, R0, 0x1, -R2 ;  /* 0x0000000100097824 */ /* 0x000fe200078e0a02 */
[----:B------:R-:W-:-:S02]  /*0310*/  LEA.HI R0, R3, R6, RZ, 0x1 ;  /* 0x0000000603007211 */ /* 0x000fc400078f08ff */
[----:B------:R-:W-:Y:S01]  /*0320*/  SHF.R.S32.HI R2, RZ, 0x1f, R4 ;  /* 0x0000001fff027819 */ /* 0x000fe20000011404 */
[----:B------:R-:W-:Y:S01]  /*0330*/  IMAD R246, R5, 0x8, R246 ;  /* 0x0000000805f67824 */ /* 0x000fe200078e02f6 */
[----:B------:R-:W-:Y:S02]  /*0340*/  SHF.R.S32.HI R4, RZ, 0x3, R15 ;  /* 0x00000003ff047819 */ /* 0x000fe4000001140f */
[----:B------:R-:W-:Y:S02]  /*0350*/  LOP3.LUT R3, R0, 0xfffffffe, RZ, 0xc0, !PT ;  /* 0xfffffffe00037812 */ /* 0x000fe400078ec0ff */
[----:B------:R-:W-:Y:S01]  /*0360*/  LEA.HI R0, R2, R5, RZ, 0x2 ;  /* 0x0000000502007211 */ /* 0x000fe200078f10ff */
[----:B------:R-:W-:Y:S01]  /*0370*/  IMAD.SHL.U32 R2, R4, 0x40, RZ ;  /* 0x0000004004027824 */ /* 0x000fe200078e00ff */
[----:B------:R-:W-:Y:S01]  /*0380*/  SHF.R.S32.HI R11, RZ, 0x1f, R7 ;  /* 0x0000001fff0b7819 */ /* 0x000fe20000011407 */
[----:B------:R-:W-:Y:S01]  /*0390*/  IMAD.IADD R12, R6, 0x1, -R3 ;  /* 0x00000001060c7824 */ /* 0x000fe200078e0a03 */
[----:B------:R-:W-:-:S02]  /*03a0*/  LOP3.LUT R3, R0, 0xfffffffc, RZ, 0xc0, !PT ;  /* 0xfffffffc00037812 */ /* 0x000fc400078ec0ff */
[----:B------:R-:W-:Y:S02]  /*03b0*/  LOP3.LUT R0, R2, 0xc0, RZ, 0xc0, !PT ;  /* 0x000000c002007812 */ /* 0x000fe400078ec0ff */
[----:B------:R-:W-:Y:S01]  /*03c0*/  LEA.HI R235, R11, R7, RZ, 0x2 ;  /* 0x000000070beb7211 */ /* 0x000fe200078f10ff */
[----:B------:R-:W-:Y:S01]  /*03d0*/  IMAD.IADD R247, R5, 0x1, -R3 ;  /* 0x0000000105f77824 */ /* 0x000fe200078e0a03 */
[----:B------:R-:W-:Y:S02]  /*03e0*/  LEA.HI R7, R10, R10, RZ, 0x1 ;  /* 0x0000000a0a077211 */ /* 0x000fe400078f08ff */
[----:B------:R-:W-:Y:S02]  /*03f0*/  SHF.R.U32.HI R2, RZ, 0x3, R0 ;  /* 0x00000003ff027819 */ /* 0x000fe40000011600 */
[----:B------:R-:W-:Y:S02]  /*0400*/  LOP3.LUT R0, R0, 0x18, R236, 0xf8, !PT ;  /* 0x0000001800007812 */ /* 0x000fe400078ef8ec */
[----:B------:R-:W-:-:S02]  /*0410*/  LOP3.LUT R3, R7, 0x7fffffe, RZ, 0xc0, !PT ;  /* 0x07fffffe07037812 */ /* 0x000fc400078ec0ff */
[----:B------:R-:W-:Y:S02]  /*0420*/  SHF.R.S32.HI R244, RZ, 0x7, R244 ;  /* 0x00000007fff47819 */ /* 0x000fe400000114f4 */
[----:B------:R-:W-:Y:S01]  /*0430*/  LOP3.LUT R6, R0, R2, RZ, 0x3c, !PT ;  /* 0x0000000200067212 */ /* 0x000fe200078e3cff */
[----:B------:R-:W-:Y:S01]  /*0440*/  IMAD.IADD R3, R10, 0x1, -R3 ;  /* 0x000000010a037824 */ /* 0x000fe200078e0a03 */
[----:B------:R-:W-:Y:S01]  /*0450*/  LEA.HI R2, R8, R8, RZ, 0x1 ;  /* 0x0000000808027211 */ /* 0x000fe200078f08ff */
[----:B------:R-:W-:Y:S01]  /*0460*/  IMAD R0, R244, 0x8, R12 ;  /* 0x00000008f4007824 */ /* 0x000fe200078e020c */
[----:B------:R-:W-:Y:S01]  /*0470*/  SHF.R.S32.HI R14, RZ, 0x1f, R8 ;  /* 0x0000001fff0e7819 */ /* 0x000fe20000011408 */
[----:B------:R-:W-:Y:S01]  /*0480*/  IMAD.U32 R246, R246, 0x20, R6 ;  /* 0x00000020f6f67824 */ /* 0x000fe200078e0006 */
[--C-:B------:R-:W-:Y:S01]  /*0490*/  SHF.R.S32.HI R4, RZ, 0x1, R2.reuse ;  /* 0x00000001ff047819 */ /* 0x100fe20000011402 */
[----:B------:R-:W-:Y:S01]  /*04a0*/  IMAD R0, R0, 0x8, R3 ;  /* 0x0000000800007824 */ /* 0x000fe200078e0203 */
[----:B------:R-:W-:-:S02]  /*04b0*/  SHF.R.S32.HI R5, RZ, 0x1f, R2 ;  /* 0x0000001fff057819 */ /* 0x000fc40000011402 */
[----:B------:R-:W-:Y:S02]  /*04c0*/  LEA.HI R14, R14, R8, RZ, 0x3 ;  /* 0x000000080e0e7211 */ /* 0x000fe400078f18ff */
[----:B------:R-:W-:Y:S02]  /*04d0*/  LEA.HI R6, R5, R4, RZ, 0x2 ;  /* 0x0000000405067211 */ /* 0x000fe400078f10ff */
[----:B------:R-:W-:Y:S02]  /*04e0*/  LOP3.LUT R3, R9, 0x1, RZ, 0xc0, !PT ;  /* 0x0000000109037812 */ /* 0x000fe400078ec0ff */
[----:B------:R-:W-:Y:S02]  /*04f0*/  LOP3.LUT R5, R2, 0x7fffffe, RZ, 0xc0, !PT ;  /* 0x07fffffe02057812 */ /* 0x000fe400078ec0ff */
[----:B------:R-:W-:Y:S02]  /*0500*/  LOP3.LUT R2, R14, 0xfffffff8, RZ, 0xc0, !PT ;  /* 0xfffffff80e027812 */ /* 0x000fe400078ec0ff */
[----:B------:R-:W-:Y:S01]  /*0510*/  LOP3.LUT R6, R6, 0xfffffffc, RZ, 0xc0, !PT ;  /* 0xfffffffc06067812 */ /* 0x000fe200078ec0ff */
[----:B------:R-:W-:Y:S01]  /*0520*/  IMAD.IADD R18, R8, 0x1, -R5 ;  /* 0x0000000108127824 */ /* 0x000fe200078e0a05 */
[----:B------:R-:W-:Y:S01]  /*0530*/  ISETP.NE.U32.AND P6, PT, R3, 0x1, PT ;  /* 0x000000010300780c */ /* 0x000fe20003fc5070 */
[----:B------:R-:W-:Y:S01]  /*0540*/  IMAD.SHL.U32 R3, R10, 0x40, RZ ;  /* 0x000000400a037824 */ /* 0x000fe200078e00ff */
[----:B------:R-:W-:Y:S01]  /*0550*/  LEA.HI R11, R9, R9, RZ, 0x1 ;  /* 0x00000009090b7211 */ /* 0x000fe200078f08ff */
[----:B------:R-:W-:Y:S01]  /*0560*/  IMAD.IADD R17, R8, 0x1, -R2 ;  /* 0x0000000108117824 */ /* 0x000fe200078e0a02 */
[----:B------:R-:W-:Y:S01]  /*0570*/  SHF.R.S32.HI R2, RZ, 0x1, R7 ;  /* 0x00000001ff027819 */ /* 0x000fe20000011407 */
[----:B------:R-:W-:Y:S01]  /*0580*/  IMAD.IADD R16, R4, 0x1, -R6 ;  /* 0x0000000104107824 */ /* 0x000fe200078e0a06 */
[----:B------:R-:W-:Y:S01]  /*0590*/  LOP3.LUT R6, R3, 0x1c0, RZ, 0xc0, !PT ;  /* 0x000001c003067812 */ /* 0x000fe200078ec0ff */
[----:B------:R-:W-:Y:S01]  /*05a0*/  IMAD.SHL.U32 R3, R247, 0x10, RZ ;  /* 0x00000010f7037824 */ /* 0x000fe200078e00ff */
[C---:B------:R-:W-:Y:S01]  /*05b0*/  LOP3.LUT P0, RZ, R2.reuse, 0x2, RZ, 0xc0, !PT ;  /* 0x0000000202ff7812 */ /* 0x040fe2000780c0ff */
[----:B------:R-:W-:Y:S01]  /*05c0*/  IMAD.SHL.U32 R2, R2, 0x40, RZ ;  /* 0x0000004002027824 */ /* 0x000fe200078e00ff */
[----:B------:R-:W-:Y:S01]  /*05d0*/  LOP3.LUT R5, R11, 0x3fffffe, RZ, 0xc0, !PT ;  /* 0x03fffffe0b057812 */ /* 0x000fe200078ec0ff */
[----:B------:R-:W-:Y:S01]  /*05e0*/  IMAD.SHL.U32 R10, R13, 0x2, RZ ;  /* 0x000000020d0a7824 */ /* 0x000fe200078e00ff */
[----:B------:R-:W-:-:S02]  /*05f0*/  LEA.HI.SX32 R235, R235, R3, 0x1e ;  /* 0x00000003ebeb7211 */ /* 0x000fc400078ff2ff */
[----:B------:R-:W-:Y:S01]  /*0600*/  LOP3.LUT R3, R6, 0x30, R3, 0xf8, !PT ;  /* 0x0000003006037812 */ /* 0x000fe200078ef803 */
[----:B------:R-:W-:Y:S01]  /*0610*/  IMAD R8, R244, 0x2000, R10 ;  /* 0x00002000f4087824 */ /* 0x000fe200078e020a */
[----:B------:R-:W-:Y:S02]  /*0620*/  LOP3.LUT R2, R2, 0xc0, RZ, 0xc0, !PT ;  /* 0x000000c002027812 */ /* 0x000fe400078ec0ff */
[--C-:B------:R-:W-:Y:S01]  /*0630*/  LOP3.LUT R13, R3, 0x8, R15.reuse, 0xf8, !PT ;  /* 0x00000008030d7812 */ /* 0x100fe200078ef80f */
[C---:B------:R-:W-:Y:S01]  /*0640*/  IMAD.SHL.U32 R3, R9.reuse, 0x40, RZ ;  /* 0x0000004009037824 */ /* 0x040fe200078e00ff */
[----:B------:R-:W-:Y:S02]  /*0650*/  LOP3.LUT R4, R2, 0x8, R15, 0xf8, !PT ;  /* 0x0000000802047812 */ /* 0x000fe400078ef80f */
[----:B------:R-:W-:Y:S02]  /*0660*/  SHF.R.U32.HI R2, RZ, 0x3, R2 ;  /* 0x00000003ff027819 */ /* 0x000fe40000011602 */
[----:B------:R-:W-:-:S02]  /*0670*/  LOP3.LUT P5, RZ, R9, 0x2, RZ, 0xc0, !PT ;  /* 0x0000000209ff7812 */ /* 0x000fc400078ac0ff */
[C---:B------:R-:W-:Y:S01]  /*0680*/  LOP3.LUT P4, RZ, R9.reuse, 0x4, RZ, 0xc0, !PT ;  /* 0x0000000409ff7812 */ /* 0x040fe2000788c0ff */
[----:B------:R-:W-:Y:S01]  /*0690*/  IMAD.IADD R9, R9, 0x1, -R5 ;  /* 0x0000000109097824 */ /* 0x000fe200078e0a05 */
[----:B------:R-:W-:Y:S01]  /*06a0*/  LOP3.LUT R5, R3, 0x1c0, RZ, 0xc0, !PT ;  /* 0x000001c003057812 */ /* 0x000fe200078ec0ff */
[----:B------:R-:W-:Y:S01]  /*06b0*/  IMAD.SHL.U32 R3, R247, 0x400, RZ ;  /* 0x00000400f7037824 */ /* 0x000fe200078e00ff */
[----:B------:R-:W-:Y:S02]  /*06c0*/  LOP3.LUT R2, R4, R2, RZ, 0x3c, !PT ;  /* 0x0000000204027212 */ /* 0x000fe400078e3cff */
[----:B------:R-:W-:Y:S02]  /*06d0*/  SHF.R.S32.HI R4, RZ, 0x3, R14 ;  /* 0x00000003ff047819 */ /* 0x000fe4000001140e */
[----:B------:R-:W-:Y:S01]  /*06e0*/  SHF.R.U32.HI R7, RZ, 0x3, R6 ;  /* 0x00000003ff077819 */ /* 0x000fe20000011606 */
[----:B------:R-:W-:Y:S01]  /*06f0*/  IMAD.U32 R156, R0, 0x20, R2 ;  /* 0x00000020009c7824 */ /* 0x000fe200078e0002 */
[----:B------:R-:W-:Y:S01]  /*0700*/  LEA.HI R6, R5, R5, RZ, 0x1d ;  /* 0x0000000505067211 */ /* 0x000fe200078fe8ff */
[----:B------:R-:W-:Y:S01]  /*0710*/  IMAD R5, R247, 0x200, R10 ;  /* 0x00000200f7057824 */ /* 0x000fe200078e020a */
[----:B------:R-:W-:Y:S01]  /*0720*/  SHF.R.S32.HI R2, RZ, 0x1, R11 ;  /* 0x00000001ff027819 */ /* 0x000fe2000001140b */
[----:B------:R-:W-:Y:S01]  /*0730*/  IMAD R14, R4, 0x8, R18 ;  /* 0x00000008040e7824 */ /* 0x000fe200078e0212 */
[--C-:B------:R-:W-:Y:S01]  /*0740*/  IADD3 R221, R6, R8, R3.reuse ;  /* 0x0000000806dd7210 */ /* 0x100fe20007ffe003 */
[----:B------:R-:W-:Y:S01]  /*0750*/  IMAD R15, R4, 0x200, R3 ;  /* 0x00000200040f7824 */ /* 0x000fe200078e0203 */
[----:B------:R-:W-:Y:S01]  /*0760*/  LOP3.LUT R4, R13, R7, RZ, 0x3c, !PT ;  /* 0x000000070d047212 */ /* 0x000fe200078e3cff */
[----:B------:R-:W-:Y:S01]  /*0770*/  IMAD R13, R9, 0x20, R5 ;  /* 0x00000020090d7824 */ /* 0x000fe200078e0205 */
[----:B------:R-:W-:Y:S01]  /*0780*/  LOP3.LUT P3, RZ, R2, 0x2, RZ, 0xc0, !PT ;  /* 0x0000000202ff7812 */ /* 0x000fe2000786c0ff */
[C---:B------:R-:W-:Y:S01]  /*0790*/  IMAD.SHL.U32 R5, R17.reuse, 0x40, RZ ;  /* 0x0000004011057824 */ /* 0x040fe200078e00ff */
[----:B------:R-:W-:Y:S01]  /*07a0*/  LEA R149, R156, UR5, 0x1 ;  /* 0x000000059c957c11 */ /* 0x000fe2000f8e08ff */
[----:B------:R-:W-:Y:S01]  /*07b0*/  IMAD.SHL.U32 R0, R244, 0x8, RZ ;  /* 0x00000008f4007824 */ /* 0x000fe200078e00ff */
[----:B------:R-:W-:Y:S01]  /*07c0*/  R2P PR, R17, 0x6 ;  /* 0x0000000611007804 */ /* 0x000fe20000000000 */
[----:B------:R-:W-:Y:S01]  /*07d0*/  IMAD.SHL.U32 R7, R12, 0x8, RZ ;  /* 0x000000080c077824 */ /* 0x000fe200078e00ff */
[----:B------:R-:W-:Y:S01]  /*07e0*/  LOP3.LUT R5, R5, 0x1c0, RZ, 0xc0, !PT ;  /* 0x000001c005057812 */ /* 0x000fe200078ec0ff */
[----:B------:R-:W-:Y:S01]  /*07f0*/  IMAD.SHL.U32 R2, R2, 0x40, RZ ;  /* 0x0000004002027824 */ /* 0x000fe200078e00ff */
[----:B------:R-:W-:Y:S01]  /*0800*/  LOP3.LUT R8, R0, 0x8, RZ, 0xc0, !PT ;  /* 0x0000000800087812 */ /* 0x000fe200078ec0ff */
[----:B------:R-:W-:Y:S01]  /*0810*/  IMAD.SHL.U32 R3, R16, 0x40, RZ ;  /* 0x0000004010037824 */ /* 0x000fe200078e00ff */
[----:B------:R-:W-:Y:S01]  /*0820*/  SEL R0, R154, 0xffffffe0, !P0 ;  /* 0xffffffe09a007807 */ /* 0x000fe20004000000 */
[----:B------:R-:W-:Y:S01]  /*0830*/  IMAD.SHL.U32 R10, R12, 0x10, RZ ;  /* 0x000000100c0a7824 */ /* 0x000fe200078e00ff */
[----:B------:R-:W-:Y:S01]  /*0840*/  LOP3.LUT R2, R2, 0xc0, RZ, 0xc0, !PT ;  /* 0x000000c002027812 */ /* 0x000fe200078ec0ff */
[----:B------:R-:W-:Y:S01]  /*0850*/  IMAD R4, R12, 0x200, R4 ;  /* 0x000002000c047824 */ /* 0x000fe200078e0204 */
[----:B------:R-:W-:Y:S01]  /*0860*/  LOP3.LUT R7, R7, 0x8, RZ, 0xc0, !PT ;  /* 0x0000000807077812 */ /* 0x000fe200078ec0ff */
[----:B------:R-:W-:Y:S01]  /*0870*/  IMAD.IADD R149, R149, 0x1, R0 ;  /* 0x0000000195957824 */ /* 0x000fe200078e0200 */
[----:B------:R-:W-:Y:S01]  /*0880*/  SHF.R.U32.HI R150, RZ, 0x3, R5 ;  /* 0x00000003ff967819 */ /* 0x000fe20000011605 */
[----:B------:R-:W-:Y:S01]  /*0890*/  IMAD.U32 R0, RZ, RZ, UR6 ;  /* 0x00000006ff007e24 */ /* 0x000fe2000f8e00ff */
[----:B------:R-:W-:Y:S01]  /*08a0*/  LOP3.LUT R3, R3, 0xc0, RZ, 0xc0, !PT ;  /* 0x000000c003037812 */ /* 0x000fe200078ec0ff */
[----:B------:R-:W-:Y:S01]  /*08b0*/  USHF.R.S32.HI UR6, URZ, 0x1f, UR48 ;  /* 0x0000001f3f067899 */ /* 0x000fe20008011430 */
[----:B------:R-:W-:-:S02]  /*08c0*/  SHF.R.U32.HI R9, RZ, 0x3, R2 ;  /* 0x00000003ff097819 */ /* 0x000fc40000011602 */
[----:B------:R-:W-:Y:S02]  /*08d0*/  LOP3.LUT R150, R150, R5, R7, 0x1e, !PT ;  /* 0x0000000596967212 */ /* 0x000fe400078e1e07 */
[----:B------:R-:W-:Y:S01]  /*08e0*/  SHF.R.U32.HI R6, RZ, 0x3, R3 ;  /* 0x00000003ff067819 */ /* 0x000fe20000011603 */
[----:B------:R-:W-:Y:S01]  /*08f0*/  IMAD.U32 R0, RZ, RZ, UR6 ;  /* 0x00000006ff007e24 */ /* 0x000fe2000f8e00ff */
[----:B------:R-:W-:Y:S01]  /*0900*/  LOP3.LUT R10, R8, 0x10, R10, 0xf8, !PT ;  /* 0x00000010080a7812 */ /* 0x000fe200078ef80a */
[----:B------:R-:W-:Y:S01]  /*0910*/  IMAD.IADD R150, R15, 0x1, R150 ;  /* 0x000000010f967824 */ /* 0x000fe200078e0296 */
[----:B------:R-:W-:Y:S01]  /*0920*/  LOP3.LUT R9, R9, R2, R8, 0x1e, !PT ;  /* 0x0000000209097212 */ /* 0x000fe200078e1e08 */
[----:B------:R-:W-:Y:S01]  /*0930*/  IMAD.SHL.U32 R2, R14, 0x20, RZ ;  /* 0x000000200e027824 */ /* 0x000fe200078e00ff */
[C---:B------:R-:W-:Y:S01]  /*0940*/  LOP3.LUT R7, R6.reuse, R3, R7, 0x1e, !PT ;  /* 0x0000000306077212 */ /* 0x040fe200078e1e07 */
[----:B------:R-:W-:Y:S01]  /*0950*/  UIADD3 UR6, UR4, 0x6000, URZ ;  /* 0x0000600004067890 */ /* 0x000fe2000fffe03f */
[----:B------:R-:W-:Y:S01]  /*0960*/  LEA R221, R221, UR4, 0x1 ;  /* 0x00000004dddd7c11 */ /* 0x000fe2000f8e08ff */
[----:B------:R-:W-:Y:S01]  /*0970*/  IMAD.IADD R9, R9, 0x1, R13 ;  /* 0x0000000109097824 */ /* 0x000fe200078e020d */
[----:B------:R-:W-:Y:S01]  /*0980*/  LOP3.LUT R3, R6, R10, R3, 0x1e, !PT ;  /* 0x0000000a06037212 */ /* 0x000fe200078e1e03 */
[----:B------:R-:W-:Y:S01]  /*0990*/  IMAD R161, R247, 0x200, R2 ;  /* 0x00000200f7a17824 */ /* 0x000fe200078e0202 */
[----:B------:R-:W-:Y:S01]  /*09a0*/  SEL R222, R222, 0x10, !P6 ;  /* 0x00000010dede7807 */ /* 0x000fe20007000000 */
[C---:B------:R-:W-:Y:S01]  /*09b0*/  VIADD R220, R221.reuse, 0x40 ;  /* 0x00000040dddc7836 */ /* 0x040fe20000000000 */
[----:B------:R-:W-:Y:S01]  /*09c0*/  LEA R150, R150, UR5, 0x1 ;  /* 0x0000000596967c11 */ /* 0x000fe2000f8e08ff */
[----:B------:R-:W-:Y:S01]  /*09d0*/  IMAD.IADD R155, R2, 0x1, R3 ;  /* 0x00000001029b7824 */ /* 0x000fe200078e0203 */
[----:B------:R-:W-:Y:S01]  /*09e0*/  SEL R224, R154, 0xffffffe0, !P5 ;  /* 0xffffffe09ae07807 */ /* 0x000fe20006800000 */
[----:B------:R-:W-:Y:S01]  /*09f0*/  @P4 VIADD R220, R221, 0xffffffc0 ;  /* 0xffffffc0dddc4836 */ /* 0x000fe20000000000 */
[----:B------:R-:W-:Y:S01]  /*0a00*/  SEL R151, R151, 0xffffffc0, !P2 ;  /* 0xffffffc097977807 */ /* 0x000fe20005000000 */
[----:B------:R-:W-:Y:S01]  /*0a10*/  IMAD.U32 R2, RZ, RZ, UR7 ;  /* 0x00000007ff027e24 */ /* 0x000fe2000f8e00ff */
[----:B------:R-:W-:Y:S01]  /*0a20*/  USHF.R.S32.HI UR7, URZ, 0x1f, UR57 ;  /* 0x0000001f3f077899 */ /* 0x000fe20008011439 */
[----:B------:R-:W-:Y:S01]  /*0a30*/  LEA R248, R9, UR6, 0x1 ;  /* 0x0000000609f87c11 */ /* 0x000fe2000f8e08ff */
[----:B------:R-:W-:Y:S01]  /*0a40*/  IMAD.IADD R223, R221, 0x1, R222 ;  /* 0x00000001dddf7824 */ /* 0x000fe200078e02de */
[----:B------:R-:W-:Y:S01]  /*0a50*/  LOP3.LUT P0, RZ, R16, 0x2, RZ, 0xc0, !PT ;  /* 0x0000000210ff7812 */ /* 0x000fe2000780c0ff */
[----:B------:R-:W-:Y:S01]  /*0a60*/  VIADD R157, R150, 0x20 ;  /* 0x00000020969d7836 */ /* 0x000fe20000000000 */
[----:B------:R-:W-:Y:S01]  /*0a70*/  LEA R2, R4, UR4, 0x1 ;  /* 0x0000000404027c11 */ /* 0x000fe2000f8e08ff */
[----:B------:R-:W-:Y:S01]  /*0a80*/  IMAD.IADD R222, R222, 0x1, R220 ;  /* 0x00000001dede7824 */ /* 0x000fe200078e02dc */
[----:B------:R-:W-:Y:S01]  /*0a90*/  SEL R154, R154, 0xffffffe0, !P0 ;  /* 0xffffffe09a9a7807 */ /* 0x000fe20004000000 */
[----:B------:R-:W-:-:S02]  /*0aa0*/  @P1 VIADD R157, R150, 0xffffffe0 ;  /* 0xffffffe0969d1836 */ /* 0x000fc40000000000 */
[--C-:B------:R-:W-:Y:S02]  /*0ab0*/  IMAD.IADD R227, R221, 0x1, R224.reuse ;  /* 0x00000001dde37824 */ /* 0x100fe400078e02e0 */
[----:B------:R-:W-:Y:S02]  /*0ac0*/  IMAD.IADD R226, R223, 0x1, R224 ;  /* 0x00000001dfe27824 */ /* 0x000fe400078e02e0 */
[----:B------:R-:W-:Y:S02]  /*0ad0*/  IMAD.IADD R225, R224, 0x1, R220 ;  /* 0x00000001e0e17824 */ /* 0x000fe400078e02dc */
[----:B------:R-:W-:Y:S02]  /*0ae0*/  VIADD R249, R248, 0x20 ;  /* 0x00000020f8f97836 */ /* 0x000fe40000000000 */
[----:B------:R-:W-:Y:S02]  /*0af0*/  IMAD.IADD R152, R150, 0x1, R151 ;  /* 0x0000000196987824 */ /* 0x000fe400078e0297 */
[----:B------:R-:W-:-:S02]  /*0b00*/  IMAD.IADD R161, R161, 0x1, R7 ;  /* 0x00000001a1a17824 */ /* 0x000fc400078e0207 */
[----:B------:R-:W-:Y:S02]  /*0b10*/  IMAD.U32 R0, RZ, RZ, UR7 ;  /* 0x00000007ff007e24 */ /* 0x000fe4000f8e00ff */
[----:B------:R-:W-:Y:S02]  /*0b20*/  IMAD.IADD R224, R224, 0x1, R222 ;  /* 0x00000001e0e07824 */ /* 0x000fe400078e02de */
[----:B------:R-:W-:Y:S02]  /*0b30*/  @P3 VIADD R249, R248, 0xffffffe0 ;  /* 0xffffffe0f8f93836 */ /* 0x000fe40000000000 */
[----:B------:R-:W-:Y:S02]  /*0b40*/  IMAD.IADD R151, R151, 0x1, R157 ;  /* 0x0000000197977824 */ /* 0x000fe400078e029d */
[C---:B------:R-:W-:Y:S02]  /*0b50*/  VIADD R160, R157.reuse, 0x2000 ;  /* 0x000020009da07836 */ /* 0x040fe40000000000 */
[----:B------:R-:W-:-:S02]  /*0b60*/  VIADD R159, R157, 0x4000 ;  /* 0x000040009d9f7836 */ /* 0x000fc40000000000 */
[----:B------:R-:W-:-:S07]  /*0b70*/  VIADD R158, R157, 0x6000 ;  /* 0x000060009d9e7836 */ /* 0x000fce0000000000 */
.L_x_183:
        /* <DEDUP_REMOVED lines=30> */
[----:B-1----:R-:W2:Y:S01]  /*0d60*/  @P1 LDG.E R8, desc[UR14][R6.64] ;  /* 0x0000000e06081981 */ /* 0x002ea2000c1e1900 */
        /* <DEDUP_REMOVED lines=11> */
[----:B------:R-:W-:-:S04]  /*0e20*/  @!UP3 ULDC.64 UR6, c[0x0][0x318] ;  /* 0x0000c6000006bab9 */ /* 0x000fc80000000a00 */
[----:B------:R-:W5:Y:S01]  /*0e30*/  @!P2 LDG.E R3, desc[UR14][R4.64] ;  /* 0x0000000e0403a981 */ /* 0x000f62000c1e1900 */
[----:B------:R-:W-:Y:S01]  /*0e40*/  @!UP3 UISETP.NE.U32.AND UP0, UPT, UR6, URZ, UPT ;  /* 0x0000003f0600b28c */ /* 0x000fe2000bf05070 */
[----:B------:R-:W-:Y:S02]  /*0e50*/  UMOV UR5, 0xffffffff ;  /* 0xffffffff00057882 */ /* 0x000fe40000000000 */
[----:B------:R-:W-:Y:S01]  /*0e60*/  @!UP3 ULDC UR6, c[0x0][0x2cc] ;  /* 0x0000b3000006bab9 */ /* 0x000fe20000000800 */
[----:B------:R-:W-:Y:S01]  /*0e70*/  @!UP3 UISETP.NE.AND.EX UP0, UPT, UR7, URZ, UPT, UP0 ;  /* 0x0000003f0700b28c */ /* 0x000fe2000bf05300 */
[----:B------:R-:W-:Y:S01]  /*0e80*/  UMOV UR43, 0xffffffff ;  /* 0xffffffff002b7882 */ /* 0x000fe20000000000 */
        /* <DEDUP_REMOVED lines=18> */
.L_x_139:
        /* <DEDUP_REMOVED lines=14> */
[----:B------:R-:W-:Y:S02]  /*1090*/  UIADD3 UR13, UR23, 0x7f, URZ ;  /* 0x0000007f170d7890 */ /* 0x000fe4000fffe03f */
[----:B------:R-:W-:Y:S01]  /*10a0*/  UISETP.NE.AND UP1, UPT, UR43, -0x1, UPT ;  /* 0xffffffff2b00788c */ /* 0x000fe2000bf25270 */
[----:B------:R-:W-:Y:S01]  /*10b0*/  ULDC UR60, c[0x0][0x2d4] ;  /* 0x0000b500003c7ab9 */ /* 0x000fe20000000800 */
[----:B------:R-:W-:-:S02]  /*10c0*/  UIMAD UR26, UR48, UR7, UR6 ;  /* 0x00000007301a72a4 */ /* 0x000fc4000f8e0206 */
[----:B------:R-:W-:Y:S01]  /*10d0*/  USHF.R.S32.HI UR22, URZ, 0x1f, UR13 ;  /* 0x0000001f3f167899 */ /* 0x000fe2000801140d */
[----:B------:R-:W-:Y:S01]  /*10e0*/  @!UP0 ULDC.64 UR6, c[0x0][0x418] ;  /* 0x0001060000068ab9 */ /* 0x000fe20000000a00 */
[----:B------:R-:W-:Y:S02]  /*10f0*/  USHF.R.S32.HI UR42, URZ, 0x1f, UR60 ;  /* 0x0000001f3f2a7899 */ /* 0x000fe4000801143c */
[----:B------:R-:W-:Y:S01]  /*1100*/  ULEA.HI UR22, UR22, UR13, URZ, 0x7 ;  /* 0x0000000d16167291 */ /* 0x000fe2000f8f383f */
[----:B------:R-:W-:Y:S01]  /*1110*/  ULDC.64 UR32, c[0x0][0x240] ;  /* 0x0000900000207ab9 */ /* 0x000fe20000000a00 */
[----:B-1----:R-:W-:Y:S01]  /*1120*/  IABS R6, R7 ;  /* 0x0000000700067213 */ /* 0x002fe20000000000 */
[----:B------:R-:W-:Y:S01]  /*1130*/  UIMAD UR13, UR42, UR48, URZ ;  /* 0x000000302a0d72a4 */ /* 0x000fe2000f8e023f */
[----:B------:R-:W-:Y:S01]  /*1140*/  ISETP.NE.AND P3, PT, R7, RZ, PT ;  /* 0x000000ff0700720c */ /* 0x000fe20003f65270 */
[----:B------:R-:W-:Y:S01]  /*1150*/  ULDC UR19, c[0x0][0x2dc] ;  /* 0x0000b70000137ab9 */ /* 0x000fe20000000800 */
[----:B------:R-:W1:Y:S01]  /*1160*/  I2F.RP R4, R6 ;  /* 0x0000000600047306 */ /* 0x000e620000209400 */
[----:B------:R-:W-:Y:S01]  /*1170*/  ULDC UR46, c[0x0][0x270] ;  /* 0x00009c00002e7ab9 */ /* 0x000fe20000000800 */
[----:B------:R-:W-:Y:S01]  /*1180*/  ULDC.U8 UR18, c[0x0][0x480] ;  /* 0x0001200000127ab9 */ /* 0x000fe20000000000 */
[----:B------:R-:W-:-:S02]  /*1190*/  @!UP0 UIMAD.WIDE.U32 UR38, UR48, UR6, URZ ;  /* 0x00000006302682a5 */ /* 0x000fc4000f8e003f */
[----:B--2---:R-:W-:Y:S02]  /*11a0*/  UIMAD.WIDE.U32 UR30, UR10, UR8, URZ ;  /* 0x000000080a1e72a5 */ /* 0x004fe4000f8e003f */
[----:B------:R-:W-:Y:S02]  /*11b0*/  UIMAD.WIDE.U32 UR16, UR5, UR32, URZ ;  /* 0x00000020051072a5 */ /* 0x000fe4000f8e003f */
[----:B------:R-:W-:Y:S02]  /*11c0*/  UIMAD UR50, UR10, UR9, UR31 ;  /* 0x000000090a3272a4 */ /* 0x000fe4000f8e021f */
[----:B------:R-:W-:Y:S01]  /*11d0*/  USHF.L.U32 UR10, UR48, 0x7, URZ ;  /* 0x00000007300a7899 */ /* 0x000fe2000800063f */
[----:B------:R-:W-:Y:S01]  /*11e0*/  @UP0 ULDC.64 UR8, c[0x0][0x420] ;  /* 0x0001080000080ab9 */ /* 0x000fe20000000a00 */
[----:B------:R-:W-:Y:S01]  /*11f0*/  @UP1 UIADD3 UR21, UR41, UR43, URZ ;  /* 0x0000002b29151290 */ /* 0x000fe2000fffe03f */
[----:B-1----:R-:W1:Y:S01]  /*1200*/  MUFU.RCP R4, R4 ;  /* 0x0000000400047308 */ /* 0x002e620000001000 */
[----:B------:R-:W-:-:S02]  /*1210*/  @UP0 UIMAD.WIDE.U32 UR44, UR5, UR8, URZ ;  /* 0x00000008052c02a5 */ /* 0x000fc4000f8e003f */
[----:B------:R-:W-:Y:S02]  /*1220*/  @!UP0 UIMAD UR8, UR59, UR6, URZ ;  /* 0x000000063b0882a4 */ /* 0x000fe4000f8e023f */
[----:B------:R-:W-:Y:S02]  /*1230*/  USEL UR34, UR10, URZ, UP2 ;  /* 0x0000003f0a227287 */ /* 0x000fe40009000000 */
[----:B------:R-:W-:Y:S02]  /*1240*/  @!UP0 UIMAD UR37, UR48, UR7, UR8 ;  /* 0x00000007302582a4 */ /* 0x000fe4000f8e0208 */
[----:B------:R-:W-:Y:S02]  /*1250*/  UIMAD.WIDE UR6, UR19, UR46, URZ ;  /* 0x0000002e130672a5 */ /* 0x000fe4000f8e023f */
[----:B------:R-:W-:Y:S02]  /*1260*/  UIMAD.WIDE.U32 UR10, UR48, UR60, URZ ;  /* 0x0000003c300a72a5 */ /* 0x000fe4000f8e003f */
[----:B------:R-:W-:-:S02]  /*1270*/  UIMAD UR51, UR57, UR19, URZ ;  /* 0x00000013393372a4 */ /* 0x000fc4000f8e023f */
[----:B------:R-:W-:Y:S01]  /*1280*/  UISETP.NE.AND UP4, UPT, UR18, URZ, UPT ;  /* 0x0000003f1200728c */ /* 0x000fe2000bf85270 */
[----:B-1----:R-:W-:Y:S02]  /*1290*/  VIADD R4, R4, 0xffffffe ;  /* 0x0ffffffe04047836 */ /* 0x002fe40000000000 */
[----:B------:R-:W-:Y:S01]  /*12a0*/  @UP1 ULDC.64 UR18, c[0x0][0x248] ;  /* 0x0000920000121ab9 */ /* 0x000fe20000000a00 */
[----:B------:R-:W-:Y:S01]  /*12b0*/  UIMAD UR13, UR59, UR60, UR13 ;  /* 0x0000003c3b0d72a4 */ /* 0x000fe2000f8e020d */
[----:B------:R-:W1:Y:S01]  /*12c0*/  F2I.FTZ.U32.TRUNC.NTZ R5, R4 ;  /* 0x0000000400057305 */ /* 0x000e62000021f000 */
[----:B------:R-:W-:Y:S02]  /*12d0*/  UIADD3 UR53, UR25, UR26, URZ ;  /* 0x0000001a19357290 */ /* 0x000fe4000fffe03f */
[----:B------:R-:W-:Y:S02]  /*12e0*/  USEL UR58, UR24, UR16, !UP0 ;  /* 0x00000010183a7287 */ /* 0x000fe4000c000000 */
[----:B------:R-:W-:-:S02]  /*12f0*/  @UP1 UIMAD.WIDE.U32 UR26, UR21, UR18, URZ ;  /* 0x00000012151a12a5 */ /* 0x000fc4000f8e003f */
[----:B------:R-:W-:Y:S02]  /*1300*/  @UP1 UIMAD UR40, UR21, UR19, URZ ;  /* 0x00000013152812a4 */ /* 0x000fe4000f8e023f */
[----:B------:R-:W-:Y:S02]  /*1310*/  UIMAD.WIDE.U32 UR24, UR6, UR10, URZ ;  /* 0x0000000a061872a5 */ /* 0x000fe4000f8e003f */
[----:B------:R-:W-:Y:S02]  /*1320*/  UIMAD UR21, UR7, UR10, URZ ;  /* 0x0000000a071572a4 */ /* 0x000fe4000f8e023f */
[----:B------:R-:W-:Y:S01]  /*1330*/  UIADD3 UR10, UR11, UR13, URZ ;  /* 0x0000000d0b0a7290 */ /* 0x000fe2000fffe03f */
[----:B-1----:R-:W-:Y:S01]  /*1340*/  IMAD.MOV R0, RZ, RZ, -R5 ;  /* 0x000000ffff007224 */ /* 0x002fe200078e0a05 */
[----:B------:R-:W-:Y:S01]  /*1350*/  UIMAD UR31, UR5, UR33, URZ ;  /* 0x00000021051f72a4 */ /* 0x000fe2000f8e023f */
[----:B------:R-:W-:Y:S01]  /*1360*/  IMAD.MOV.U32 R4, RZ, RZ, RZ ;  /* 0x000000ffff047224 */ /* 0x000fe200078e00ff */
[----:B------:R-:W-:Y:S01]  /*1370*/  UIMAD UR10, UR6, UR10, UR21 ;  /* 0x0000000a060a72a4 */ /* 0x000fe2000f8e0215 */
[----:B------:R-:W-:Y:S01]  /*1380*/  IMAD R0, R0, R6, RZ ;  /* 0x0000000600007224 */ /* 0x000fe200078e02ff */
[----:B------:R-:W-:-:S02]  /*1390*/  ULOP3.LUT UR11, UR22, 0xffffff80, URZ, 0xc0, !UPT ;  /* 0xffffff80160b7892 */ /* 0x000fc4000f8ec03f */
[----:B------:R-:W-:Y:S01]  /*13a0*/  @UP0 UIADD3 UR53, UR17, UR31, URZ ;  /* 0x0000001f11350290 */ /* 0x000fe2000fffe03f */
[----:B------:R-:W-:Y:S01]  /*13b0*/  IMAD.HI.U32 R4, R5, R0, R4 ;  /* 0x0000000005047227 */ /* 0x000fe200078e0004 */
[----:B------:R-:W-:Y:S01]  /*13c0*/  MOV R0, R3 ;  /* 0x0000000300007202 */ /* 0x000fe20000000f00 */
[----:B------:R-:W-:Y:S02]  /*13d0*/  UIADD3 UR49, UR25, UR10, URZ ;  /* 0x0000000a19317290 */ /* 0x000fe4000fffe03f */
[----:B------:R-:W-:Y:S02]  /*13e0*/  @UP0 UIMAD UR52, UR5, UR9, UR45 ;  /* 0x00000009053402a4 */ /* 0x000fe4000f8e022d */
[----:B------:R-:W-:Y:S01]  /*13f0*/  IMAD.HI.U32 R4, R4, R0, RZ ;  /* 0x0000000004047227 */ /* 0x000fe200078e00ff */
[----:B------:R-:W-:Y:S02]  /*1400*/  USHF.L.U64.HI UR8, UR48, 0x7, UR59 ;  /* 0x0000000730087899 */ /* 0x000fe4000801023b */
[----:B------:R-:W-:Y:S01]  /*1410*/  UIMAD.WIDE.U32 UR16, UR6, UR5, URZ ;  /* 0x00000005061072a5 */ /* 0x000fe2000f8e003f */
[----:B------:R-:W-:Y:S01]  /*1420*/  IMAD.MOV R3, RZ, RZ, -R4 ;  /* 0x000000ffff037224 */ /* 0x000fe200078e0a04 */
[----:B------:R-:W-:Y:S01]  /*1430*/  UIMAD UR10, UR7, UR5, URZ ;  /* 0x00000005070a72a4 */ /* 0x000fe2000f8e023f */
[----:B------:R-:W-:-:S02]  /*1440*/  ULDC.U8 UR9, c[0x0][0x3d8] ;  /* 0x0000f60000097ab9 */ /* 0x000fc40000000000 */
[C---:B------:R-:W-:Y:S01]  /*1450*/  IMAD R0, R6.reuse, R3, R0 ;  /* 0x0000000306007224 */ /* 0x040fe200078e0200 */
[----:B------:R-:W-:Y:S02]  /*1460*/  UIADD3 UR11, UR11, -0x80, URZ ;  /* 0xffffff800b0b7890 */ /* 0x000fe4000fffe03f */
[----:B------:R-:W-:Y:S02]  /*1470*/  UISETP.NE.AND UP3, UPT, UR9, URZ, UPT ;  /* 0x0000003f0900728c */ /* 0x000fe4000bf65270 */
[----:B------:R-:W-:Y:S01]  /*1480*/  ISETP.GT.U32.AND P1, PT, R6, R0, PT ;  /* 0x000000000600720c */ /* 0x000fe20003f24070 */
[----:B------:R-:W-:Y:S02]  /*1490*/  USEL UR35, UR8, URZ, UP2 ;  /* 0x0000003f08237287 */ /* 0x000fe40009000000 */
[----:B------:R-:W-:Y:S02]  /*14a0*/  @UP0 UIADD3 UR49, UR17, UR10, URZ ;  /* 0x0000000a11310290 */ /* 0x000fe4000fffe03f */
[----:B------:R-:W-:-:S02]  /*14b0*/  USHF.R.S32.HI UR31, URZ, 0x1f, UR11 ;  /* 0x0000001f3f1f7899 */ /* 0x000fc4000801140b */
[----:B------:R-:W-:Y:S01]  /*14c0*/  UIADD3 UR10, UP2, UR11, UR34, URZ ;  /* 0x000000220b0a7290 */ /* 0x000fe2000ff5e03f */
[----:B------:R-:W-:Y:S01]  /*14d0*/  ULDC UR42, c[0x0][0x2c4] ;  /* 0x0000b100002a7ab9 */ /* 0x000fe20000000800 */
[----:B------:R-:W-:Y:S02]  /*14e0*/  @UP1 UIADD3 UR29, UR41, UR43, URZ ;  /* 0x0000002b291d1290 */ /* 0x000fe4000fffe03f */
[----:B------:R-:W-:Y:S02]  /*14f0*/  UIADD3.X UR13, UR31, UR35, URZ, UP2, !UPT ;  /* 0x000000231f0d7290 */ /* 0x000fe400097fe43f */
[----:B------:R-:W-:Y:S01]  /*1500*/  @!P1 IMAD.IADD R0, R0, 0x1, -R6 ;  /* 0x0000000100009824 */ /* 0x000fe200078e0a06 */
[----:B------:R-:W-:Y:S01]  /*1510*/  UIMAD UR7, UR7, UR10, URZ ;  /* 0x0000000a070772a4 */ /* 0x000fe2000f8e023f */
[----:B------:R-:W-:Y:S01]  /*1520*/  @!P1 IADD3 R4, R4, 0x1, RZ ;  /* 0x0000000104049810 */ /* 0x000fe20007ffe0ff */
[----:B------:R-:W-:Y:S01]  /*1530*/  @UP1 ULDC.64 UR8, c[0x0][0x250] ;  /* 0x0000940000081ab9 */ /* 0x000fe20000000a00 */
[----:B------:R-:W-:Y:S01]  /*1540*/  PLOP3.LUT P1, PT, PT, PT, UP1, 0x80, 0x0 ;  /* 0x000000000000781c */ /* 0x000fe20003f2f018 */
[----:B------:R-:W-:Y:S01]  /*1550*/  UIMAD UR21, UR6, UR13, UR7 ;  /* 0x0000000d061572a4 */ /* 0x000fe2000f8e0207 */
[----:B------:R-:W-:Y:S01]  /*1560*/  ISETP.GE.U32.AND P0, PT, R0, R6, PT ;  /* 0x000000060000720c */ /* 0x000fe20003f06070 */
[----:B------:R-:W-:Y:S01]  /*1570*/  @UP3 UIMAD UR13, UR48, UR42, URZ ;  /* 0x0000002a300d32a4 */ /* 0x000fe2000f8e023f */
[----:B------:R-:W-:Y:S01]  /*1580*/  LOP3.LUT R0, R7, UR57, RZ, 0x3c, !PT ;  /* 0x0000003907007c12 */ /* 0x000fe2000f8e3cff */
[----:B------:R-:W-:-:S02]  /*1590*/  USEL UR56, UR24, UR16, !UP0 ;  /* 0x0000001018387287 */ /* 0x000fc4000c000000 */
[----:B------:R-:W-:Y:S01]  /*15a0*/  @UP1 UIMAD.WIDE.U32 UR16, UR29, UR8, URZ ;  /* 0x000000081d1012a5 */ /* 0x000fe2000f8e003f */
[----:B------:R-:W-:Y:S01]  /*15b0*/  ISETP.GE.AND P2, PT, R0, RZ, PT ;  /* 0x000000ff0000720c */ /* 0x000fe20003f46270 */
[----:B------:R-:W-:Y:S02]  /*15c0*/  UIMAD.WIDE.U32 UR34, UR6, UR10, URZ ;  /* 0x0000000a062272a5 */ /* 0x000fe4000f8e003f */
[----:B------:R-:W-:Y:S02]  /*15d0*/  @UP3 USEL UR10, UR13, UR5, !UP0 ;  /* 0x000000050d0a3287 */ /* 0x000fe4000c000000 */
[----:B------:R-:W-:Y:S02]  /*15e0*/  @UP1 UIMAD UR29, UR29, UR9, URZ ;  /* 0x000000091d1d12a4 */ /* 0x000fe4000f8e023f */
[----:B------:R-:W-:Y:S01]  /*15f0*/  @!UP3 UIMAD UR7, UR48, UR46, UR57 ;  /* 0x0000002e3007b2a4 */ /* 0x000fe2000f8e0239 */
[----:B------:R-:W-:Y:S01]  /*1600*/  @P0 VIADD R4, R4, 0x1 ;  /* 0x0000000104040836 */ /* 0x000fe20000000000 */
[----:B------:R-:W-:Y:S01]  /*1610*/  @UP3 ULDC UR6, c[0x0][0x2e4] ;  /* 0x0000b90000063ab9 */ /* 0x000fe20000000800 */
[----:B------:R-:W-:Y:S01]  /*1620*/  USHF.R.S32.HI UR47, URZ, 0x7, UR22 ;  /* 0x000000073f2f7899 */ /* 0x000fe20008011416 */
[----:B------:R-:W-:Y:S01]  /*1630*/  PLOP3.LUT P0, PT, PT, PT, UP3, 0x80, 0x0 ;  /* 0x000000000000781c */ /* 0x000fe20003f0f038 */
[----:B------:R-:W-:Y:S01]  /*1640*/  @UP3 UIMAD UR22, UR57, UR6, UR10 ;  /* 0x00000006391632a4 */ /* 0x000fe2000f8e020a */
[----:B------:R-:W-:Y:S01]  /*1650*/  @!P2 IADD3 R4, -R4, RZ, RZ ;  /* 0x000000ff0404a210 */ /* 0x000fe20007ffe1ff */
[----:B------:R-:W-:Y:S01]  /*1660*/  USEL UR55, UR30, URZ, UP4 ;  /* 0x0000003f1e377287 */ /* 0x000fe2000a000000 */
[----:B------:R-:W-:Y:S01]  /*1670*/  @!P3 LOP3.LUT R4, RZ, R7, RZ, 0x33, !PT ;  /* 0x00000007ff04b212 */ /* 0x000fe200078e33ff */
[----:B------:R-:W-:-:S02]  /*1680*/  @UP1 UIADD3 UR46, UR17, UR29, URZ ;  /* 0x0000001d112e1290 */ /* 0x000fc4000fffe03f */
[----:B------:R-:W-:Y:S02]  /*1690*/  @!UP3 UIMAD UR22, UR7, UR42, URZ ;  /* 0x0000002a0716b2a4 */ /* 0x000fe4000f8e023f */
[----:B------:R-:W-:Y:S02]  /*16a0*/  USHF.R.S32.HI UR36, URZ, 0x1f, UR28 ;  /* 0x0000001f3f247899 */ /* 0x000fe4000801141c */
[----:B------:R-:W-:Y:S02]  /*16b0*/  @!UP0 UIADD3 UR52, UR39, UR37, URZ ;  /* 0x0000002527348290 */ /* 0x000fe4000fffe03f */
[----:B------:R-:W-:Y:S02]  /*16c0*/  USHF.R.S32.HI UR54, URZ, 0x1f, UR51 ;  /* 0x0000001f3f367899 */ /* 0x000fe40008011433 */
[----:B------:R-:W-:Y:S02]  /*16d0*/  USEL UR50, UR50, URZ, UP4 ;  /* 0x0000003f32327287 */ /* 0x000fe4000a000000 */
        /* <DEDUP_REMOVED lines=17> */
.L_x_141:
        /* <DEDUP_REMOVED lines=12> */
[----:B------:R-:W-:Y:S02]  /*18b0*/  UMOV UR42, UR6 ;  /* 0x00000006002a7c82 */ /* 0x000fe40008000000 */
.L_x_142:
        /* <DEDUP_REMOVED lines=11> */
.L_x_143:
[----:B------:R-:W-:Y:S02]  /*1970*/  ULDC UR5, c[0x0][0x270] ;  /* 0x00009c0000057ab9 */ /* 0x000fe40000000800 */
[----:B------:R-:W-:-:S04]  /*1980*/  UIMAD UR5, UR48, UR5, UR57 ;  /* 0x00000005300572a4 */ /* 0x000fc8000f8e0239 */
[----:B------:R-:W-:-:S12]  /*1990*/  UIMAD UR5, UR5, UR60, URZ ;  /* 0x0000003c050572a4 */ /* 0x000fd8000f8e023f */
.L_x_144:
[----:B------:R-:W1:Y:S01]  /*19a0*/  S2R R9, SR_TID.X ;  /* 0x0000000000097919 */ /* 0x000e620000002100 */
[----:B------:R-:W2:Y:S01]  /*19b0*/  LDC.64 R14, c[0x0][0x420] ;  /* 0x00010800ff0e7b82 */ /* 0x000ea20000000a00 */
[----:B------:R-:W-:Y:S01]  /*19c0*/  USHF.R.S32.HI UR40, URZ, 0x1f, UR57 ;  /* 0x0000001f3f287899 */ /* 0x000fe20008011439 */
[----:B------:R-:W-:Y:S01]  /*19d0*/  IADD3 R6, P0, R236, UR13, RZ ;  /* 0x0000000dec067c10 */ /* 0x000fe2000ff1e0ff */
[----:B------:R-:W-:Y:S01]  /*19e0*/  ULDC.64 UR6, c[0x0][0x428] ;  /* 0x00010a0000067ab9 */ /* 0x000fe20000000a00 */
[----:B------:R-:W-:Y:S01]  /*19f0*/  SHF.R.S32.HI R237, RZ, 0x1f, R236 ;  /* 0x0000001fffed7819 */ /* 0x000fe200000114ec */
[----:B------:R-:W-:Y:S01]  /*1a00*/  UIMAD UR16, UR40, UR6, URZ ;  /* 0x00000006281072a4 */ /* 0x000fe2000f8e023f */
[----:B------:R-:W-:Y:S01]  /*1a10*/  IMAD.U32 R8, RZ, RZ, UR6 ;  /* 0x00000006ff087e24 */ /* 0x000fe2000f8e00ff */
[----:B------:R-:W-:Y:S01]  /*1a20*/  UIADD3 UR37, UR11, UR22, URZ ;  /* 0x000000160b257290 */ /* 0x000fe2000fffe03f */
[----:B------:R-:W-:Y:S01]  /*1a30*/  IADD3.X R7, R237, UR52, RZ, P0, !PT ;  /* 0x00000034ed077c10 */ /* 0x000fe200087fe4ff */
[----:B------:R-:W-:Y:S01]  /*1a40*/  UIADD3 UR6, -UR12, UR23, UR28 ;  /* 0x000000170c067290 */ /* 0x000fe2000fffe11c */
[----:B------:R-:W-:Y:S01]  /*1a50*/  BSSY B1, `(.L_x_140) ;  /* 0x000088d000017945 */ /* 0x000fe20003800000 */
[----:B------:R-:W-:Y:S01]  /*1a60*/  UIMAD UR22, UR57, UR7, UR16 ;  /* 0x00000007391672a4 */ /* 0x000fe2000f8e0210 */
[----:B------:R-:W-:Y:S01]  /*1a70*/  ULDC UR10, c[0x0][0x2dc] ;  /* 0x0000b700000a7ab9 */ /* 0x000fe20000000800 */
[----:B------:R-:W-:Y:S01]  /*1a80*/  ULDC UR17, c[0x0][0x270] ;  /* 0x00009c0000117ab9 */ /* 0x000fe20000000800 */
[----:B------:R-:W-:Y:S01]  /*1a90*/  ULDC UR7, c[0x0][0x398] ;  /* 0x0000e60000077ab9 */ /* 0x000fe20000000800 */
[----:B------:R-:W-:-:S02]  /*1aa0*/  UIADD3 UR26, UR11, UR5, URZ ;  /* 0x000000050b1a7290 */ /* 0x000fc4000fffe03f */
[----:B------:R-:W-:Y:S02]  /*1ab0*/  UIMAD UR5, UR10, UR17, URZ ;  /* 0x000000110a0572a4 */ /* 0x000fe4000f8e023f */
[----:B------:R-:W-:Y:S01]  /*1ac0*/  UIADD3 UR6, UR6, -UR7, URZ ;  /* 0x8000000706067290 */ /* 0x000fe2000fffe03f */
[----:B------:R-:W-:Y:S01]  /*1ad0*/  ULDC.64 UR16, c[0x0][0x258] ;  /* 0x0000960000107ab9 */ /* 0x000fe20000000a00 */
[----:B------:R-:W-:Y:S01]  /*1ae0*/  USHF.L.U32 UR25, UR5, 0x7, URZ ;  /* 0x0000000705197899 */ /* 0x000fe2000800063f */
[C---:B--2---:R-:W-:Y:S01]  /*1af0*/  IMAD R0, R14.reuse, UR31, RZ ;  /* 0x0000001f0e007c24 */ /* 0x044fe2000f8e02ff */
[----:B------:R-:W-:Y:S01]  /*1b00*/  ULDC.64 UR38, c[0x0][0x478] ;  /* 0x00011e0000267ab9 */ /* 0x000fe20000000a00 */
[----:B------:R-:W-:Y:S01]  /*1b10*/  IMAD.WIDE.U32 R6, R14, UR11, R6 ;  /* 0x0000000b0e067c25 */ /* 0x000fe2000f8e0006 */
[----:B------:R-:W-:Y:S02]  /*1b20*/  UIADD3 UR21, UP2, UP0, UR34, UR25, UR51 ;  /* 0x0000001922157290 */ /* 0x000fe4000f85e033 */
[----:B------:R-:W-:Y:S01]  /*1b30*/  USHF.R.S32.HI UR7, URZ, 0x1f, UR25 ;  /* 0x0000001f3f077899 */ /* 0x000fe20008011419 */
[----:B------:R-:W-:Y:S01]  /*1b40*/  IMAD R5, R15, UR11, R0 ;  /* 0x0000000b0f057c24 */ /* 0x000fe2000f8e0200 */
[----:B-1----:R-:W-:Y:S01]  /*1b50*/  SHF.R.S32.HI R11, RZ, 0x1f, R9 ;  /* 0x0000001fff0b7819 */ /* 0x002fe20000011409 */
[----:B------:R-:W-:Y:S01]  /*1b60*/  IMAD.U32 R12, RZ, RZ, UR16 ;  /* 0x00000010ff0c7e24 */ /* 0x000fe2000f8e00ff */
[----:B------:R-:W-:Y:S01]  /*1b70*/  UIADD3.X UR13, UR30, UR7, UR54, UP2, UP0 ;  /* 0x000000071e0d7290 */ /* 0x000fe200097e0436 */
[----:B------:R-:W-:Y:S01]  /*1b80*/  IMAD.IADD R7, R7, 0x1, R5 ;  /* 0x0000000107077824 */ /* 0x000fe200078e0205 */
[CC--:B------:R-:W-:Y:S01]  /*1b90*/  LEA.HI R3, R11.reuse, R9.reuse, RZ, 0x2 ;  /* 0x000000090b037211 */ /* 0x0c0fe200078f10ff */
[----:B------:R-:W-:Y:S01]  /*1ba0*/  UIADD3 UR7, UP3, UP2, UR55, UR21, UR56 ;  /* 0x0000001537077290 */ /* 0x000fe2000fa7e038 */
[----:B------:R-:W-:Y:S01]  /*1bb0*/  LEA.HI R11, R11, R9, RZ, 0x5 ;  /* 0x000000090b0b7211 */ /* 0x000fe200078f28ff */
[----:B------:R-:W-:Y:S01]  /*1bc0*/  IMAD.WIDE.U32 R6, R8, UR57, R6 ;  /* 0x0000003908067c25 */ /* 0x000fe2000f8e0006 */
[----:B------:R-:W-:Y:S01]  /*1bd0*/  SHF.R.S32.HI R3, RZ, 0x2, R3 ;  /* 0x00000002ff037819 */ /* 0x000fe20000011403 */
[----:B------:R-:W-:Y:S01]  /*1be0*/  UIMAD.WIDE UR26, UR26, 0x4, UR38 ;  /* 0x000000041a1a78a5 */ /* 0x000fe2000f8e0226 */
[----:B------:R-:W-:Y:S01]  /*1bf0*/  LOP3.LUT R16, R11, 0xffffffe0, RZ, 0xc0, !PT ;  /* 0xffffffe00b107812 */ /* 0x000fe200078ec0ff */
[----:B------:R-:W-:Y:S01]  /*1c00*/  VIADD R7, R7, UR22 ;  /* 0x0000001607077c36 */ /* 0x000fe20008000000 */
[----:B------:R-:W-:Y:S01]  /*1c10*/  SHF.R.S32.HI R18, RZ, 0x1f, R3 ;  /* 0x0000001fff127819 */ /* 0x000fe20000011403 */
[----:B------:R-:W-:Y:S01]  /*1c20*/  ULDC.64 UR38, c[0x0][0x210] ;  /* 0x0000840000267ab9 */ /* 0x000fe20000000a00 */
[----:B------:R-:W-:Y:S01]  /*1c30*/  IADD3 R0, P0, R3, UR11, RZ ;  /* 0x0000000b03007c10 */ /* 0x000fe2000ff1e0ff */
[----:B------:R-:W-:Y:S01]  /*1c40*/  UIMAD UR11, UR40, UR16, URZ ;  /* 0x00000010280b72a4 */ /* 0x000fe2000f8e023f */
[----:B------:R-:W-:Y:S01]  /*1c50*/  IMAD.IADD R16, R9, 0x1, -R16 ;  /* 0x0000000109107824 */ /* 0x000fe200078e0a10 */
[----:B------:R-:W-:Y:S01]  /*1c60*/  USHF.R.S32.HI UR40, URZ, 0x1f, UR6 ;  /* 0x0000001f3f287899 */ /* 0x000fe20008011406 */
[----:B------:R-:W-:Y:S01]  /*1c70*/  IADD3.X R5, R18, UR31, RZ, P0, !PT ;  /* 0x0000001f12057c10 */ /* 0x000fe200087fe4ff */
[----:B------:R-:W-:Y:S01]  /*1c80*/  IMAD.WIDE.U32 R8, R0, UR32, R236 ;  /* 0x0000002000087c25 */ /* 0x000fe2000f8e00ec */
[----:B------:R-:W-:-:S02]  /*1c90*/  UIMAD UR17, UR57, UR17, UR11 ;  /* 0x00000011391172a4 */ /* 0x000fc4000f8e020b */
[----:B------:R-:W-:Y:S01]  /*1ca0*/  ULEA.HI UR40, UR40, UR6, URZ, 0x7 ;  /* 0x0000000628287291 */ /* 0x000fe2000f8f383f */
[----:B------:R-:W-:Y:S01]  /*1cb0*/  IMAD R5, R5, UR32, RZ ;  /* 0x0000002005057c24 */ /* 0x000fe2000f8e02ff */
[----:B------:R-:W-:Y:S01]  /*1cc0*/  IADD3 R10, P0, R8, UR58, RZ ;  /* 0x0000003a080a7c10 */ /* 0x000fe2000ff1e0ff */
[-C--:B------:R-:W-:Y:S01]  /*1cd0*/  IMAD R8, R18, R14.reuse, RZ ;  /* 0x0000000e12087224 */ /* 0x080fe200078e02ff */
[----:B------:R-:W-:Y:S01]  /*1ce0*/  USHF.R.S32.HI UR40, URZ, 0x7, UR40 ;  /* 0x000000073f287899 */ /* 0x000fe20008011428 */
[----:B------:R-:W-:Y:S01]  /*1cf0*/  IMAD R0, R0, UR33, R5 ;  /* 0x0000002100007c24 */ /* 0x000fe2000f8e0205 */
[----:B------:R-:W-:Y:S01]  /*1d00*/  SHF.R.S32.HI R5, RZ, 0x5, R11 ;  /* 0x00000005ff057819 */ /* 0x000fe2000001140b */
[----:B------:R-:W-:Y:S01]  /*1d10*/  UIADD3.X UR6, UR50, UR13, UR49, UP3, UP2 ;  /* 0x0000000d32067290 */ /* 0x000fe20009fe4431 */
[----:B------:R-:W-:Y:S01]  /*1d20*/  IMAD R13, R3, R15, R8 ;  /* 0x0000000f030d7224 */ /* 0x000fe200078e0208 */
[----:B------:R-:W-:Y:S01]  /*1d30*/  UISETP.LT.AND UP0, UPT, URZ, UR40, UPT ;  /* 0x000000283f00728c */ /* 0x000fe2000bf01270 */
[----:B------:R-:W-:Y:S01]  /*1d40*/  IADD3.X R11, R9, UR53, R0, P0, !PT ;  /* 0x00000035090b7c10 */ /* 0x000fe200087fe400 */
[----:B------:R-:W-:Y:S01]  /*1d50*/  IMAD R5, R5, UR5, R16 ;  /* 0x0000000505057c24 */ /* 0x000fe2000f8e0210 */
[----:B------:R-:W-:Y:S01]  /*1d60*/  ULDC.64 UR34, c[0x0][0x3e0] ;  /* 0x0000f80000227ab9 */ /* 0x000fe20000000a00 */
[----:B------:R-:W-:Y:S01]  /*1d70*/  USEL UR40, URZ, UR40, !UP0 ;  /* 0x000000283f287287 */ /* 0x000fe2000c000000 */
[----:B------:R-:W-:Y:S01]  /*1d80*/  IMAD.WIDE.U32 R8, R3, R14, R6 ;  /* 0x0000000e03087225 */ /* 0x000fe200078e0006 */
[----:B------:R-:W-:Y:S01]  /*1d90*/  ULDC.64 UR30, c[0x0][0x400] ;  /* 0x00010000001e7ab9 */ /* 0x000fe20000000a00 */
[C---:B------:R-:W-:Y:S01]  /*1da0*/  IADD3 R0, P0, R5.reuse, UR7, RZ ;  /* 0x0000000705007c10 */ /* 0x040fe2000ff1e0ff */
[----:B------:R-:W-:Y:S01]  /*1db0*/  UISETP.GT.AND UP0, UPT, UR47, UR40, UPT ;  /* 0x000000282f00728c */ /* 0x000fe2000bf04270 */
[----:B------:R-:W-:Y:S01]  /*1dc0*/  IMAD.WIDE.U32 R6, R12, UR57, R10 ;  /* 0x000000390c067c25 */ /* 0x000fe2000f8e000a */
[----:B------:R-:W-:Y:S01]  /*1dd0*/  LEA R228, P3, R8, UR34, 0x1 ;  /* 0x0000002208e47c11 */ /* 0x000fe2000f8608ff */
[----:B------:R-:W-:Y:S01]  /*1de0*/  ULDC.64 UR44, c[0x0][0x2b0] ;  /* 0x0000ac00002c7ab9 */ /* 0x000fe20000000a00 */
[----:B------:R-:W-:Y:S01]  /*1df0*/  LEA.HI.X.SX32 R10, R5, UR6, 0x1, P0 ;  /* 0x00000006050a7c11 */ /* 0x000fe200080f0eff */
[----:B------:R-:W-:Y:S01]  /*1e00*/  IMAD.IADD R5, R9, 0x1, R13 ;  /* 0x0000000109057824 */ /* 0x000fe200078e020d */
[----:B------:R-:W-:Y:S01]  /*1e10*/  PLOP3.LUT P0, PT, PT, PT, UP0, 0x80, 0x0 ;  /* 0x000000000000781c */ /* 0x000fe20003f0f008 */
[----:B------:R-:W-:Y:S01]  /*1e20*/  VIADD R7, R7, UR17 ;  /* 0x0000001107077c36 */ /* 0x000fe20008000000 */
[----:B------:R-:W-:Y:S01]  /*1e30*/  LEA R233, P2, R0, UR30, 0x2 ;  /* 0x0000001e00e97c11 */ /* 0x000fe2000f8410ff */
[----:B------:R-:W-:Y:S01]  /*1e40*/  UIADD3 UR10, UR47, -0x1, URZ ;  /* 0xffffffff2f0a7890 */ /* 0x000fe2000fffe03f */
[----:B------:R-:W-:Y:S01]  /*1e50*/  LEA R230, P4, R6, UR38, 0x1 ;  /* 0x0000002606e67c11 */ /* 0x000fe2000f8808ff */
[----:B------:R-:W-:Y:S01]  /*1e60*/  UIMAD.WIDE UR16, UR37, 0x4, UR44 ;  /* 0x00000004251078a5 */ /* 0x000fe2000f8e022c */
[----:B------:R-:W-:Y:S01]  /*1e70*/  LEA.HI.X R229, R8, UR35, R5, 0x1, P3 ;  /* 0x0000002308e57c11 */ /* 0x000fe200098f0c05 */
[----:B------:R-:W-:Y:S01]  /*1e80*/  UMOV UR22, UR26 ;  /* 0x0000001a00167c82 */ /* 0x000fe20008000000 */
[----:B------:R-:W-:Y:S01]  /*1e90*/  LEA.HI.X R231, R6, UR39, R7, 0x1, P4 ;  /* 0x0000002706e77c11 */ /* 0x000fe2000a0f0c07 */
[----:B------:R-:W-:Y:S01]  /*1ea0*/  UMOV UR21, UR27 ;  /* 0x0000001b00157c82 */ /* 0x000fe20008000000 */
[----:B------:R-:W-:-:S03]  /*1eb0*/  LEA.HI.X R232, R0, UR31, R10, 0x2, P2 ;  /* 0x0000001f00e87c11 */ /* 0x000fc600090f140a */
[----:B------:R-:W-:Y:S05]  /*1ec0*/  @P0 BRA `(.L_x_145) ;  /* 0x0000000400fc0947 */ /* 0x000fea0003800000 */
        /* <DEDUP_REMOVED lines=19> */
.L_x_146:
        /* <DEDUP_REMOVED lines=19> */
.L_x_147:
        /* <DEDUP_REMOVED lines=32> */
.L_x_149:
[----:B------:R-:W-:Y:S05]  /*2330*/  BSYNC B0 ;  /* 0x0000000000007941 */ /* 0x000fea0003800000 */
.L_x_148:
        /* <DEDUP_REMOVED lines=14> */
.L_x_151:
[----:B------:R-:W-:Y:S05]  /*2420*/  BSYNC B0 ;  /* 0x0000000000007941 */ /* 0x000fea0003800000 */
.L_x_150:
        /* <DEDUP_REMOVED lines=26> */
.L_x_153:
[----:B------:R-:W-:Y:S05]  /*25d0*/  BSYNC B0 ;  /* 0x0000000000007941 */ /* 0x000fea0003800000 */
.L_x_152:
        /* <DEDUP_REMOVED lines=14> */
.L_x_145:
        /* <DEDUP_REMOVED lines=53> */
.L_x_156:
[----:B------:R-:W-:Y:S05]  /*2a10*/  BSYNC B0 ;  /* 0x0000000000007941 */ /* 0x000fea0003800000 */
.L_x_155:
        /* <DEDUP_REMOVED lines=22> */
.L_x_158:
[----:B------:R-:W-:Y:S05]  /*2b80*/  BSYNC B0 ;  /* 0x0000000000007941 */ /* 0x000fea0003800000 */
.L_x_157:
        /* <DEDUP_REMOVED lines=18> */
.L_x_160:
[----:B------:R-:W-:Y:S05]  /*2cb0*/  BSYNC B0 ;  /* 0x0000000000007941 */ /* 0x000fea0003800000 */
.L_x_159:
[----:B------:R1:W-:Y:S01]  /*2cc0*/  @P4 STS.128 [R0+0x5000], RZ ;  /* 0x005000ff00004388 */ /* 0x0003e20000000c00 */
[----:B------:R-:W-:Y:S04]  /*2cd0*/  BSSY B0, `(.L_x_161) ;  /* 0x000000c000007945 */ /* 0x000fe80003800000 */
[----:B------:R-:W-:Y:S05]  /*2ce0*/  @P4 BRA `(.L_x_162) ;  /* 0x0000000000284947 */ /* 0x000fea0003800000 */
[----:B------:R-:W-:Y:S02]  /*2cf0*/  ULDC UR7, c[0x0][0x2d0] ;  /* 0x0000b40000077ab9 */ /* 0x000fe40000000800 */
[----:B------:R-:W-:-:S13]  /*2d00*/  ISETP.GE.AND P3, PT, R236, UR7, PT ;  /* 0x00000007ec007c0c */ /* 0x000fda000bf66270 */
[----:B------:R1:W-:Y:S01]  /*2d10*/  @P3 STS.128 [R0+0x5000], RZ ;  /* 0x005000ff00003388 */ /* 0x0003e20000000c00 */
[----:B------:R-:W-:Y:S05]  /*2d20*/  @P3 BRA `(.L_x_162) ;  /* 0x0000000000183947 */ /* 0x000fea0003800000 */
[----:B-1----:R-:W-:-:S04]  /*2d30*/  LEA R6, P3, R14, R228, 0x7 ;  /* 0x000000e40e067211 */ /* 0x002fc800078638ff */
[----:B------:R-:W-:-:S05]  /*2d40*/  LEA.HI.X R7, R14, R229, R15, 0x7, P3 ;  /* 0x000000e50e077211 */ /* 0x000fca00018f3c0f */
[----:B------:R-:W-:Y:S01]  /*2d50*/  @!PT LDS RZ, [RZ] ;  /* 0x00000000fffff984 */ /* 0x000fe20000000800 */
[----:B------:R-:W-:Y:S01]  /*2d60*/  @!PT LDS RZ, [RZ] ;  /* 0x00000000fffff984 */ /* 0x000fe20000000800 */
[----:B------:R-:W-:Y:S01]  /*2d70*/  @!PT LDS RZ, [RZ] ;  /* 0x00000000fffff984 */ /* 0x000fe20000000800 */
[----:B------:R1:W-:Y:S04]  /*2d80*/  LDGSTS.E.BYPASS.LTC128B.128 [R0+0x5000], desc[UR14][R6.64] ;  /* 0x0500000006007fae */ /* 0x0003e8000b901d4e */
.L_x_162:
[----:B------:R-:W-:Y:S05]  /*2d90*/  BSYNC B0 ;  /* 0x0000000000007941 */ /* 0x000fea0003800000 */
.L_x_161:
        /* <DEDUP_REMOVED lines=17> */
.L_x_164:
[----:B------:R-:W-:Y:S05]  /*2eb0*/  BSYNC B0 ;  /* 0x0000000000007941 */ /* 0x000fea0003800000 */
.L_x_163:
        /* <DEDUP_REMOVED lines=13> */
[----:B-1----:R-:W-:Y:S02]  /*2f90*/  IMAD.U32 R7, RZ, RZ, UR32 ;  /* 0x00000020ff077e24 */ /* 0x002fe4000f8e00ff */
[----:B------:R-:W-:-:S03]  /*2fa0*/  IMAD.U32 R8, RZ, RZ, UR33 ;  /* 0x00000021ff087e24 */ /* 0x000fc6000f8e00ff */
[----:B------:R-:W-:-:S04]  /*2fb0*/  LEA R6, P3, R7, R230, 0x7 ;  /* 0x000000e607067211 */ /* 0x000fc800078638ff */
[----:B------:R-:W-:-:S05]  /*2fc0*/  LEA.HI.X R7, R7, R231, R8, 0x7, P3 ;  /* 0x000000e707077211 */ /* 0x000fca00018f3c08 */
[----:B------:R-:W-:Y:S01]  /*2fd0*/  @!PT LDS RZ, [RZ] ;  /* 0x00000000fffff984 */ /* 0x000fe20000000800 */
[----:B------:R-:W-:Y:S01]  /*2fe0*/  @!PT LDS RZ, [RZ] ;  /* 0x00000000fffff984 */ /* 0x000fe20000000800 */
[----:B------:R-:W-:Y:S01]  /*2ff0*/  @!PT LDS RZ, [RZ] ;  /* 0x00000000fffff984 */ /* 0x000fe20000000800 */
[----:B------:R1:W-:Y:S04]  /*3000*/  LDGSTS.E.BYPASS.LTC128B.128 [R219+0x1000], desc[UR14][R6.64] ;  /* 0x0100000006db7fae */ /* 0x0003e8000b901d4e */
.L_x_166:
[----:B------:R-:W-:Y:S05]  /*3010*/  BSYNC B0 ;  /* 0x0000000000007941 */ /* 0x000fea0003800000 */
.L_x_165:
[----:B------:R-:W-:Y:S01]  /*3020*/  UIMAD UR7, UR36, UR18, URZ ;  /* 0x00000012240772a4 */ /* 0x000fe2000f8e023f */
[----:B------:R2:W-:Y:S01]  /*3030*/  @P1 STS [R0+0x6000], RZ ;  /* 0x006000ff00001388 */ /* 0x0005e20000000800 */
[----:B-1----:R-:W-:Y:S01]  /*3040*/  IMAD.WIDE.U32 R6, R5, UR28, R236 ;  /* 0x0000001c05067c25 */ /* 0x002fe2000f8e00ec */
[----:B------:R-:W-:Y:S01]  /*3050*/  ULDC.64 UR8, c[0x0][0x260] ;  /* 0x0000980000087ab9 */ /* 0x000fe20000000a00 */
[----:B------:R-:W-:Y:S01]  /*3060*/  UIMAD UR7, UR28, UR19, UR7 ;  /* 0x000000131c0772a4 */ /* 0x000fe2000f8e0207 */
[----:B------:R2:W-:Y:S01]  /*3070*/  @P1 STS [R0+0x6004], RZ ;  /* 0x006004ff00001388 */ /* 0x0005e20000000800 */
[C---:B------:R-:W-:Y:S01]  /*3080*/  VIADD R8, R235.reuse, 0x40 ;  /* 0x00000040eb087836 */ /* 0x040fe20000000000 */
[----:B------:R-:W-:Y:S01]  /*3090*/  IADD3 R6, P3, R6, UR24, RZ ;  /* 0x0000001806067c10 */ /* 0x000fe2000ff7e0ff */
[----:B------:R-:W-:Y:S01]  /*30a0*/  BSSY B0, `(.L_x_167) ;  /* 0x0000022000007945 */ /* 0x000fe20003800000 */
[----:B------:R2:W-:Y:S01]  /*30b0*/  @P1 STS.64 [R0+0x6008], RZ ;  /* 0x006008ff00001388 */ /* 0x0005e20000000a00 */
[----:B------:R-:W-:Y:S01]  /*30c0*/  IMAD.U32 R5, RZ, RZ, UR7 ;  /* 0x00000007ff057e24 */ /* 0x000fe2000f8e00ff */
[----:B------:R-:W-:-:S02]  /*30d0*/  IADD3 R9, R235, 0x8, RZ ;  /* 0x00000008eb097810 */ /* 0x000fc40007ffe0ff */
[----:B---3--:R-:W-:Y:S02]  /*30e0*/  IADD3 R11, R235, 0x48, RZ ;  /* 0x00000048eb0b7810 */ /* 0x008fe40007ffe0ff */
[----:B------:R-:W-:Y:S01]  /*30f0*/  IADD3.X R7, R7, UR29, R5, P3, !PT ;  /* 0x0000001d07077c10 */ /* 0x000fe20009ffe405 */
[----:B------:R-:W-:Y:S01]  /*3100*/  IMAD R5, R17, UR8, RZ ;  /* 0x0000000811057c24 */ /* 0x000fe2000f8e02ff */
[----:B------:R-:W-:Y:S02]  /*3110*/  ISETP.GE.AND P5, PT, R9, UR6, PT ;  /* 0x0000000609007c0c */ /* 0x000fe4000bfa6270 */
[----:B------:R-:W-:Y:S01]  /*3120*/  ISETP.GE.AND P4, PT, R8, UR6, PT ;  /* 0x0000000608007c0c */ /* 0x000fe2000bf86270 */
[C---:B------:R-:W-:Y:S01]  /*3130*/  IMAD R10, R4.reuse, UR9, R5 ;  /* 0x00000009040a7c24 */ /* 0x040fe2000f8e0205 */
[----:B------:R-:W-:Y:S01]  /*3140*/  ISETP.GE.AND P6, PT, R235, UR6, PT ;  /* 0x00000006eb007c0c */ /* 0x000fe2000bfc6270 */
[----:B------:R-:W-:Y:S01]  /*3150*/  IMAD.WIDE.U32 R4, R4, UR8, R6 ;  /* 0x0000000804047c25 */ /* 0x000fe2000f8e0006 */
[----:B------:R-:W-:-:S03]  /*3160*/  ISETP.GE.AND P3, PT, R11, UR6, PT ;  /* 0x000000060b007c0c */ /* 0x000fc6000bf66270 */
[----:B------:R-:W-:Y:S01]  /*3170*/  IMAD.IADD R10, R5, 0x1, R10 ;  /* 0x00000001050a7824 */ /* 0x000fe200078e020a */
[----:B------:R-:W-:Y:S09]  /*3180*/  @P1 BRA `(.L_x_168) ;  /* 0x00000000004c1947 */ /* 0x000ff20003800000 */
        /* <DEDUP_REMOVED lines=19> */
.L_x_168:
[----:B------:R-:W-:Y:S05]  /*32c0*/  BSYNC B0 ;  /* 0x0000000000007941 */ /* 0x000fea0003800000 */
.L_x_167:
        /* <DEDUP_REMOVED lines=22> */
.L_x_170:
[----:B------:R-:W-:Y:S05]  /*3430*/  BSYNC B0 ;  /* 0x0000000000007941 */ /* 0x000fea0003800000 */
.L_x_169:
[----:B------:R-:W0:Y:S01]  /*3440*/  LDGDEPBAR ;  /* 0x00000000000079af */ /* 0x000e220000000000 */
[----:B-1----:R-:W-:Y:S01]  /*3450*/  IMAD.MOV.U32 R4, RZ, RZ, 0x4 ;  /* 0x00000004ff047424 */ /* 0x002fe200078e00ff */
[----:B---3--:R-:W1:Y:S01]  /*3460*/  LDC.64 R8, c[0x0][0x3b8] ;  /* 0x0000ee00ff087b82 */ /* 0x008e620000000a00 */
[----:B------:R-:W-:Y:S02]  /*3470*/  IMAD.MOV.U32 R6, RZ, RZ, 0x4 ;  /* 0x00000004ff067424 */ /* 0x000fe400078e00ff */
[----:B------:R-:W-:Y:S02]  /*3480*/  IMAD.MOV.U32 R239, RZ, RZ, 0x7f800000 ;  /* 0x7f800000ffef7424 */ /* 0x000fe400078e00ff */
[----:B------:R-:W-:Y:S02]  /*3490*/  IMAD.MOV.U32 R240, RZ, RZ, 0x7f800000 ;  /* 0x7f800000fff07424 */ /* 0x000fe400078e00ff */
[----:B------:R-:W-:Y:S02]  /*34a0*/  IMAD.MOV.U32 R241, RZ, RZ, 0x7f800000 ;  /* 0x7f800000fff17424 */ /* 0x000fe400078e00ff */
[----:B------:R-:W-:Y:S01]  /*34b0*/  IMAD.MOV.U32 R238, RZ, RZ, 0x7f800000 ;  /* 0x7f800000ffee7424 */ /* 0x000fe200078e00ff */
[----:B------:R-:W-:Y:S01]  /*34c0*/  LEA R128, R156, UR4, 0x1 ;  /* 0x000000049c807c11 */ /* 0x000fe2000f8e08ff */
[----:B------:R-:W-:Y:S01]  /*34d0*/  IMAD.WIDE R4, R235, R4, UR16 ;  /* 0x00000010eb047e25 */ /* 0x000fe2000f8e0204 */
[----:B------:R-:W-:Y:S01]  /*34e0*/  ULDC UR6, c[0x0][0x270] ;  /* 0x00009c0000067ab9 */ /* 0x000fe20000000800 */
[----:B--2-4-:R-:W-:Y:S01]  /*34f0*/  SHF.R.S32.HI R0, RZ, 0x1f, R16 ;  /* 0x0000001fff007819 */ /* 0x014fe20000011410 */
[----:B------:R-:W-:Y:S01]  /*3500*/  ULDC UR42, c[0x0][0x2d0] ;  /* 0x0000b400002a7ab9 */ /* 0x000fe20000000800 */
[----:B------:R-:W-:Y:S01]  /*3510*/  @!P3 IMAD.WIDE R6, R11, R6, UR16 ;  /* 0x000000100b06be25 */ /* 0x000fe2000f8e0206 */
[----:B------:R2:W5:Y:S03]  /*3520*/  @!P6 LDG.E R240, desc[UR14][R4.64] ;  /* 0x0000000e04f0e981 */ /* 0x000566000c1e1900 */
[----:B------:R-:W-:Y:S01]  /*3530*/  VIADD R3, R161, 0x1000 ;  /* 0x00001000a1037836 */ /* 0x000fe20000000000 */
[----:B------:R2:W5:Y:S01]  /*3540*/  @!P5 LDG.E R241, desc[UR14][R4.64+0x20] ;  /* 0x0000200e04f1d981 */ /* 0x000562000c1e1900 */
[----:B------:R-:W-:Y:S01]  /*3550*/  IMAD.MOV.U32 R252, RZ, RZ, 0x40 ;  /* 0x00000040fffc7424 */ /* 0x000fe200078e00ff */
[----:B------:R-:W-:-:S04]  /*3560*/  DEPBAR.LE SB0, 0x1 ;  /* 0x000080400000791a */ /* 0x000fc80000000000 */
[----:B------:R2:W5:Y:S01]  /*3570*/  @!P4 LDG.E R238, desc[UR14][R4.64+0x100] ;  /* 0x0001000e04eec981 */ /* 0x000562000c1e1900 */
[----:B------:R-:W-:Y:S01]  /*3580*/  IMAD.MOV.U32 R251, RZ, RZ, 0x48 ;  /* 0x00000048fffb7424 */ /* 0x000fe200078e00ff */
[----:B------:R-:W-:Y:S01]  /*3590*/  CS2R R94, SRZ ;  /* 0x00000000005e7805 */ /* 0x000fe2000001ff00 */
[----:B------:R-:W-:Y:S01]  /*35a0*/  IMAD.SHL.U32 R153, R161, 0x2, RZ ;  /* 0x00000002a1997824 */ /* 0x000fe200078e00ff */
[----:B------:R2:W5:Y:S01]  /*35b0*/  @!P3 LDG.E R239, desc[UR14][R6.64] ;  /* 0x0000000e06efb981 */ /* 0x000562000c1e1900 */
[----:B------:R-:W-:Y:S01]  /*35c0*/  IMAD.MOV.U32 R250, RZ, RZ, 0x4 ;  /* 0x00000004fffa7424 */ /* 0x000fe200078e00ff */
[----:B------:R-:W-:Y:S02]  /*35d0*/  CS2R R92, SRZ ;  /* 0x00000000005c7805 */ /* 0x000fe4000001ff00 */
[----:B------:R-:W-:Y:S01]  /*35e0*/  CS2R R98, SRZ ;  /* 0x0000000000627805 */ /* 0x000fe2000001ff00 */
[----:B------:R-:W-:Y:S01]  /*35f0*/  BAR.SYNC.DEFER_BLOCKING 0x0 ;  /* 0x0000000000007b1d */ /* 0x000fe20000010000 */
        /* <DEDUP_REMOVED lines=12> */
[----:B------:R-:W-:Y:S01]  /*36c0*/  CS2R R68, SRZ ;  /* 0x0000000000447805 */ /* 0x000fe2000001ff00 */
[----:B------:R-:W-:Y:S01]  /*36d0*/  IMAD.MOV.U32 R234, RZ, RZ, R219 ;  /* 0x000000ffffea7224 */ /* 0x000fe200078e00db */
[----:B------:R-:W-:-:S02]  /*36e0*/  UIADD3 UR25, -UR25, URZ, URZ ;  /* 0x0000003f19197290 */ /* 0x000fc4000fffe13f */
[----:B------:R-:W-:Y:S02]  /*36f0*/  USHF.L.U32 UR39, UR5, 0x3, URZ ;  /* 0x0000000305277899 */ /* 0x000fe4000800063f */
[----:B------:R-:W-:Y:S02]  /*3700*/  USHF.L.U32 UR38, UR5, 0x4, URZ ;  /* 0x0000000405267899 */ /* 0x000fe4000800063f */
[----:B------:R-:W-:Y:S02]  /*3710*/  UIMAD UR37, UR5, 0x18, URZ ;  /* 0x00000018052578a4 */ /* 0x000fe4000f8e023f */
[----:B------:R-:W-:Y:S01]  /*3720*/  USHF.L.U32 UR36, UR5, 0x5, URZ ;  /* 0x0000000505247899 */ /* 0x000fe2000800063f */
[----:B-1----:R-:W3:Y:S01]  /*3730*/  LDG.E.64 R4, desc[UR14][R8.64+0x8] ;  /* 0x0000080e08047981 */ /* 0x002ee2000c1e1b00 */
[----:B------:R-:W-:Y:S02]  /*3740*/  UIMAD UR35, UR5, 0x28, URZ ;  /* 0x00000028052378a4 */ /* 0x000fe4000f8e023f */
[----:B------:R-:W-:Y:S01]  /*3750*/  UIMAD UR34, UR5, 0x30, URZ ;  /* 0x00000030052278a4 */ /* 0x000fe2000f8e023f */
[----:B------:R-:W4:Y:S01]  /*3760*/  LDG.E.64 R6, desc[UR14][R8.64] ;  /* 0x0000000e08067981 */ /* 0x000f22000c1e1b00 */
[----:B------:R-:W-:Y:S01]  /*3770*/  UIMAD UR6, UR48, UR6, UR57 ;  /* 0x00000006300672a4 */ /* 0x000fe2000f8e0239 */
[----:B------:R-:W-:Y:S01]  /*3780*/  SEL R3, R3, R161, !P0 ;  /* 0x000000a103037207 */ /* 0x000fe20004000000 */
[----:B------:R-:W-:Y:S01]  /*3790*/  UIMAD UR33, UR5, 0x38, URZ ;  /* 0x00000038052178a4 */ /* 0x000fe2000f8e023f */
[----:B------:R2:W1:Y:S01]  /*37a0*/  LDSM.16.M88.4 R116, [R128+0x8000] ;  /* 0x008000008074783b */ /* 0x0004620000000200 */
[----:B------:R-:W-:Y:S01]  /*37b0*/  USHF.L.U32 UR6, UR6, 0x5, URZ ;  /* 0x0000000506067899 */ /* 0x000fe2000800063f */
[----:B------:R-:W-:Y:S01]  /*37c0*/  LEA R148, R3, UR4, 0x1 ;  /* 0x0000000403947c11 */ /* 0x000fe2000f8e08ff */
[----:B------:R-:W-:Y:S01]  /*37d0*/  USHF.L.U32 UR32, UR5, 0x6, URZ ;  /* 0x0000000605207899 */ /* 0x000fe2000800063f */
[----:B------:R2:W1:Y:S01]  /*37e0*/  LDSM.16.M88.4 R120, [R128+0x8400] ;  /* 0x008400008078783b */ /* 0x0004620000000200 */
[----:B------:R-:W-:-:S02]  /*37f0*/  USHF.R.S32.HI UR7, URZ, 0x1f, UR6 ;  /* 0x0000001f3f077899 */ /* 0x000fc40008011406 */
[----:B------:R-:W-:Y:S01]  /*3800*/  UIMAD UR31, UR5, 0x48, URZ ;  /* 0x00000048051f78a4 */ /* 0x000fe2000f8e023f */
[----:B------:R2:W1:Y:S01]  /*3810*/  LDSM.16.M88.4 R124, [R128+0x8800] ;  /* 0x00880000807c783b */ /* 0x0004620000000200 */
[----:B------:R-:W-:Y:S02]  /*3820*/  UIMAD UR30, UR5, 0x50, URZ ;  /* 0x00000050051e78a4 */ /* 0x000fe4000f8e023f */
[----:B------:R-:W-:Y:S01]  /*3830*/  UIMAD UR29, UR5, 0x58, URZ ;  /* 0x00000058051d78a4 */ /* 0x000fe2000f8e023f */
[----:B------:R-:W1:Y:S01]  /*3840*/  LDSM.16.M88.4 R128, [R128+0x8c00] ;  /* 0x008c00008080783b */ /* 0x000e620000000200 */
[----:B------:R-:W-:Y:S02]  /*3850*/  UIMAD UR28, UR5, 0x60, URZ ;  /* 0x00000060051c78a4 */ /* 0x000fe4000f8e023f */
[----:B------:R-:W-:Y:S01]  /*3860*/  UIMAD UR27, UR5, 0x68, URZ ;  /* 0x00000068051b78a4 */ /* 0x000fe2000f8e023f */
[----:B------:R2:W1:Y:S01]  /*3870*/  LDSM.16.M88.4 R132, [R149] ;  /* 0x000000009584783b */ /* 0x0004620000000200 */
[----:B------:R-:W-:-:S02]  /*3880*/  UIMAD UR26, UR5, 0x70, URZ ;  /* 0x00000070051a78a4 */ /* 0x000fc4000f8e023f */
[----:B------:R-:W-:Y:S01]  /*3890*/  UIMAD UR24, UR5, 0x78, URZ ;  /* 0x00000078051878a4 */ /* 0x000fe2000f8e023f */
[----:B------:R2:W1:Y:S01]  /*38a0*/  LDSM.16.M88.4 R136, [R149+0x400] ;  /* 0x000400009588783b */ /* 0x0004620000000200 */
[----:B------:R-:W-:Y:S01]  /*38b0*/  ULDC.U8 UR9, c[0x0][0x388] ;  /* 0x0000e20000097ab9 */ /* 0x000fe20000000000 */
[----:B------:R-:W-:Y:S02]  /*38c0*/  ULDC UR8, c[0x0][0x2ec] ;  /* 0x0000bb0000087ab9 */ /* 0x000fe40000000800 */
[----:B------:R2:W1:Y:S04]  /*38d0*/  LDSM.16.M88.4 R140, [R149+0x800] ;  /* 0x00080000958c783b */ /* 0x0004680000000200 */
[----:B------:R2:W1:Y:S01]  /*38e0*/  LDSM.16.M88.4 R144, [R149+0xc00] ;  /* 0x000c00009590783b */ /* 0x0004620000000200 */
[----:B---3--:R-:W-:-:S04]  /*38f0*/  IADD3 R242, P2, P1, R4, UR6, R16 ;  /* 0x0000000604f27c10 */ /* 0x008fc8000f95e010 */
[----:B------:R-:W-:Y:S01]  /*3900*/  IADD3.X R245, R5, UR7, R0, P2, P1 ;  /* 0x0000000705f57c10 */ /* 0x000fe200097e2400 */
[----:B------:R-:W-:Y:S01]  /*3910*/  VIADD R0, R155, 0x1000 ;  /* 0x000010009b007836 */ /* 0x000fe20000000000 */
[----:B----4-:R-:W-:Y:S01]  /*3920*/  R2UR UR11, R7 ;  /* 0x00000000070b72ca */ /* 0x010fe200000e0000 */
[----:B------:R-:W-:Y:S01]  /*3930*/  IMAD.WIDE.U32 R242, R242, -0x2daee0ad, RZ ;  /* 0xd2511f53f2f27825 */ /* 0x000fe200078e00ff */
[----:B------:R-:W-:Y:S02]  /*3940*/  R2UR UR13, R6 ;  /* 0x00000000060d72ca */ /* 0x000fe400000e0000 */
[----:B------:R-:W-:-:S04]  /*3950*/  SEL R0, R0, R155, !P0 ;  /* 0x0000009b00007207 */ /* 0x000fc80004000000 */
[----:B-12---:R-:W-:-:S09]  /*3960*/  LEA R3, R0, UR4, 0x1 ;  /* 0x0000000400037c11 */ /* 0x006fd2000f8e08ff */
.L_x_173:
[----:B------:R-:W-:Y:S01]  /*3970*/  LEA R100, R156, UR4, 0x1 ;  /* 0x000000049c647c11 */ /* 0x000fe2000f8e08ff */
[----:B------:R-:W0:Y:S01]  /*3980*/  LDGDEPBAR ;  /* 0x00000000000079af */ /* 0x000e220000000000 */
[----:B------:R-:W-:Y:S01]  /*3990*/  LOP3.LUT R14, R245, UR13, RZ, 0x3c, !PT ;  /* 0x0000000df50e7c12 */ /* 0x000fe2000f8e3cff */
[----:B------:R-:W-:Y:S01]  /*39a0*/  IMAD.U32 R0, RZ, RZ, UR20 ;  /* 0x00000014ff007e24 */ /* 0x000fe2000f8e00ff */
[----:B-----5:R-:W-:Y:S01]  /*39b0*/  FSETP.NEU.FTZ.AND P0, PT, R240, -INF , PT ;  /* 0xff800000f000780b */ /* 0x020fe20003f1d000 */
[----:B------:R-:W-:Y:S01]  /*39c0*/  USHF.L.U32 UR6, UR20, 0x7, URZ ;  /* 0x0000000714067899 */ /* 0x000fe2000800063f */
[----:B------:R-:W-:Y:S01]  /*39d0*/  FSETP.NEU.FTZ.AND P2, PT, R241, -INF , PT ;  /* 0xff800000f100780b */ /* 0x000fe20003f5d000 */
[----:B------:R-:W-:Y:S01]  /*39e0*/  IMAD R0, R0, 0x2, R244 ;  /* 0x0000000200007824 */ /* 0x000fe200078e02f4 */
[----:B------:R-:W-:Y:S01]  /*39f0*/  USHF.L.U32 UR7, UR10, 0x7, URZ ;  /* 0x000000070a077899 */ /* 0x000fe2000800063f */
[----:B------:R-:W-:Y:S01]  /*3a00*/  IMAD.U32 R12, RZ, RZ, UR10 ;  /* 0x0000000aff0c7e24 */ /* 0x000fe2000f8e00ff */
[----:B------:R-:W-:Y:S01]  /*3a10*/  UIADD3 UR18, UR23, 0x80, UR6 ;  /* 0x0000008017127890 */ /* 0x000fe2000fffe006 */
[----:B------:R-:W-:Y:S01]  /*3a20*/  IMAD.SHL.U32 R0, R0, 0x2, RZ ;  /* 0x0000000200007824 */ /* 0x000fe200078e00ff */
[----:B------:R-:W-:Y:S01]  /*3a30*/  UIADD3 UR6, UR6, 0x80, URZ ;  /* 0x0000008006067890 */ /* 0x000fe2000fffe03f */
[----:B------:R-:W-:Y:S01]  /*3a40*/  IMAD.IADD R112, R154, 0x1, R148 ;  /* 0x000000019a707824 */ /* 0x000fe200078e0294 */
[----:B------:R-:W-:Y:S01]  /*3a50*/  UIADD3 UR18, UR18, -UR12, URZ ;  /* 0x8000000c12127290 */ /* 0x000fe2000fffe03f */
[----:B------:R-:W-:Y:S01]  /*3a60*/  VIADD R4, R0, 0x1 ;  /* 0x0000000100047836 */ /* 0x000fe20000000000 */
[C---:B------:R-:W-:Y:S01]  /*3a70*/  LOP3.LUT R8, R243.reuse, UR11, R0, 0x96, !PT ;  /* 0x0000000bf3087c12 */ /* 0x040fe2000f8e9600 */
[----:B------:R-:W-:Y:S01]  /*3a80*/  IMAD R12, R12, 0x8, R247 ;  /* 0x000000080c0c7824 */ /* 0x000fe200078e02f7 */
[----:B------:R-:W-:Y:S01]  /*3a90*/  UISETP.GE.AND UP0, UPT, UR7, UR18, UPT ;  /* 0x000000120700728c */ /* 0x000fe2000bf06270 */
[----:B------:R-:W-:Y:S01]  /*3aa0*/  IMAD.MOV.U32 R194, RZ, RZ, 0x8 ;  /* 0x00000008ffc27424 */ /* 0x000fe200078e00ff */
[----:B------:R-:W-:Y:S01]  /*3ab0*/  LOP3.LUT R0, R243, UR11, R4, 0x96, !PT ;  /* 0x0000000bf3007c12 */ /* 0x000fe2000f8e9604 */
[----:B------:R-:W-:Y:S01]  /*3ac0*/  VIADD R20, R12, 0x4 ;  /* 0x000000040c147836 */ /* 0x000fe20000000000 */
[----:B------:R-:W-:Y:S01]  /*3ad0*/  UISETP.LT.AND UP0, UPT, UR6, UR12, UP0 ;  /* 0x0000000c0600728c */ /* 0x000fe20008701270 */
[----:B------:R-:W-:Y:S01]  /*3ae0*/  IMAD.WIDE.U32 R172, R8, -0x326172a9, RZ ;  /* 0xcd9e8d5708ac7825 */ /* 0x000fe200078e00ff */
[----:B------:R-:W-:Y:S01]  /*3af0*/  UIADD3 UR5, UR13, -0x61c88647, URZ ;  /* 0x9e3779b90d057890 */ /* 0x000fe2000fffe03f */
[----:B------:R-:W-:Y:S04]  /*3b00*/  DEPBAR.LE SB0, 0x0 ;  /* 0x000080000000791a */ /* 0x000fe80000000000 */
[----:B------:R-:W-:Y:S01]  /*3b10*/  PLOP3.LUT P3, PT, PT, PT, UP0, 0x80, 0x0 ;  /* 0x000000000000781c */ /* 0x000fe20003f6f008 */
[----:B------:R-:W-:Y:S01]  /*3b20*/  BAR.SYNC.DEFER_BLOCKING 0x0 ;  /* 0x0000000000007b1d */ /* 0x000fe20000010000 */
[----:B------:R-:W-:Y:S01]  /*3b30*/  IMAD.WIDE.U32 R12, R12, -0x326172a9, RZ ;  /* 0xcd9e8d570c0c7825 */ /* 0x000fe200078e00ff */
[----:B------:R-:W-:Y:S02]  /*3b40*/  UIADD3 UR6, UR13, 0x78dde6e4, URZ ;  /* 0x78dde6e40d067890 */ /* 0x000fe4000fffe03f */
[----:B------:R-:W-:Y:S01]  /*3b50*/  UIADD3 UR19, UR11, -0x4498517b, URZ ;  /* 0xbb67ae850b137890 */ /* 0x000fe2000fffe03f */
[----:B------:R-:W-:Y:S01]  /*3b60*/  IMAD.WIDE.U32 R20, R20, -0x326172a9, RZ ;  /* 0xcd9e8d5714147825 */ /* 0x000fe200078e00ff */
[-C--:B------:R-:W-:Y:S01]  /*3b70*/  LOP3.LUT R38, R13, R14.reuse, RZ, 0x3c, !PT ;  /* 0x0000000e0d267212 */ /* 0x080fe200078e3cff */
[----:B------:R-:W-:Y:S01]  /*3b80*/  UISETP.GT.AND UP3, UPT, UR10, UR40, UPT ;  /* 0x000000280a00728c */ /* 0x000fe2000bf64270 */
[--C-:B------:R-:W-:Y:S01]  /*3b90*/  LOP3.LUT R54, R173, UR5, R12.reuse, 0x96, !PT ;  /* 0x00000005ad367c12 */ /* 0x100fe2000f8e960c */
[----:B------:R-:W-:Y:S01]  /*3ba0*/  IMAD.WIDE.U32 R28, R0, -0x326172a9, RZ ;  /* 0xcd9e8d57001c7825 */ /* 0x000fe200078e00ff */
[----:B------:R-:W-:Y:S02]  /*3bb0*/  LOP3.LUT R36, R21, R14, RZ, 0x3c, !PT ;  /* 0x0000000e15247212 */ /* 0x000fe400078e3cff */
[----:B------:R-:W-:Y:S01]  /*3bc0*/  LOP3.LUT R0, R242, UR19, RZ, 0x3c, !PT ;  /* 0x00000013f2007c12 */ /* 0x000fe2000f8e3cff */
[----:B------:R-:W-:Y:S01]  /*3bd0*/  IMAD.WIDE.U32 R54, R54, -0x2daee0ad, RZ ;  /* 0xd2511f5336367825 */ /* 0x000fe200078e00ff */
[----:B------:R-:W-:Y:S02]  /*3be0*/  LOP3.LUT R52, R29, UR5, R12, 0x96, !PT ;  /* 0x000000051d347c12 */ /* 0x000fe4000f8e960c */
[--C-:B------:R-:W-:Y:S01]  /*3bf0*/  LOP3.LUT R58, R173, UR5, R20.reuse, 0x96, !PT ;  /* 0x00000005ad3a7c12 */ /* 0x100fe2000f8e9614 */
[----:B------:R-:W-:Y:S01]  /*3c00*/  IMAD.WIDE.U32 R38, R38, -0x2daee0ad, RZ ;  /* 0xd2511f5326267825 */ /* 0x000fe200078e00ff */
[----:B------:R-:W-:Y:S01]  /*3c10*/  LOP3.LUT R168, R29, UR5, R20, 0x96, !PT ;  /* 0x000000051da87c12 */ /* 0x000fe2000f8e9614 */
[----:B------:R-:W-:Y:S02]  /*3c20*/  UIADD3 UR5, UR13, 0x3c6ef372, URZ ;  /* 0x3c6ef3720d057890 */ /* 0x000fe4000fffe03f */
[----:B------:R-:W-:Y:S01]  /*3c30*/  IMAD.WIDE.U32 R36, R36, -0x2daee0ad, RZ ;  /* 0xd2511f5324247825 */ /* 0x000fe200078e00ff */
[C---:B------:R-:W-:Y:S01]  /*3c40*/  LOP3.LUT R56, R0.reuse, R39, RZ, 0x3c, !PT ;  /* 0x0000002700387212 */ /* 0x040fe200078e3cff */
[----:B------:R-:W-:Y:S02]  /*3c50*/  LDSM.16.M88.4 R64, [R148] ;  /* 0x000000009440783b */ /* 0x000fe40000000200 */
[----:B------:R-:W-:Y:S01]  /*3c60*/  IMAD.U32 R24, RZ, RZ, UR23 ;  /* 0x00000017ff187e24 */ /* 0x000fe2000f8e00ff */
[----:B------:R-:W-:Y:S01]  /*3c70*/  LOP3.LUT R162, R0, R37, RZ, 0x3c, !PT ;  /* 0x0000002500a27212 */ /* 0x000fe200078e3cff */
[----:B------:R-:W-:Y:S01]  /*3c80*/  IMAD.U32 R166, RZ, RZ, UR7 ;  /* 0x00000007ffa67e24 */ /* 0x000fe2000f8e00ff */
[----:B------:R-:W-:Y:S01]  /*3c90*/  UIADD3 UR7, UR13, -0x255992d5, URZ ;  /* 0xdaa66d2b0d077890 */ /* 0x000fe2000fffe03f */
[----:B------:R-:W-:Y:S01]  /*3ca0*/  IMAD.WIDE.U32 R56, R56, -0x326172a9, RZ ;  /* 0xcd9e8d5738387825 */ /* 0x000fe200078e00ff */
[----:B------:R-:W-:Y:S01]  /*3cb0*/  @!P3 IADD3 R24, -R24, 0x1, R235 ;  /* 0x000000011818b810 */ /* 0x000fe20007ffe1eb */
[----:B------:R-:W1:Y:S02]  /*3cc0*/  LDSM.16.M88.4 R16, [R100+0x6000] ;  /* 0x006000006410783b */ /* 0x000e640000000200 */
[----:B------:R-:W-:Y:S01]  /*3cd0*/  IMAD.WIDE.U32 R52, R52, -0x2daee0ad, RZ ;  /* 0xd2511f5334347825 */ /* 0x000fe200078e00ff */
[----:B------:R-:W-:Y:S02]  /*3ce0*/  @!P3 IADD3 R166, R166, UR12, R24 ;  /* 0x0000000ca6a6bc10 */ /* 0x000fe4000fffe018 */
[C---:B------:R-:W-:Y:S01]  /*3cf0*/  LOP3.LUT R174, R57.reuse, UR5, R172, 0x96, !PT ;  /* 0x0000000539ae7c12 */ /* 0x040fe2000f8e96ac */
[----:B------:R-:W-:Y:S01]  /*3d00*/  IMAD.WIDE.U32 R162, R162, -0x326172a9, RZ ;  /* 0xcd9e8d57a2a27825 */ /* 0x000fe200078e00ff */
[--C-:B------:R-:W-:Y:S01]  /*3d10*/  LOP3.LUT R44, R57, UR5, R28.reuse, 0x96, !PT ;  /* 0x00000005392c7c12 */ /* 0x100fe2000f8e961c */
[----:B------:R-:W2:Y:S02]  /*3d20*/  LDSM.16.M88.4 R60, [R148+0x1000] ;  /* 0x00100000943c783b */ /* 0x000ea40000000200 */
[----:B------:R-:W-:Y:S01]  /*3d30*/  IMAD.WIDE.U32 R58, R58, -0x2daee0ad, RZ ;  /* 0xd2511f533a3a7825 */ /* 0x000fe200078e00ff */
[C---:B------:R-:W-:Y:S02]  /*3d40*/  LOP3.LUT R57, R163.reuse, UR5, R28, 0x96, !PT ;  /* 0x00000005a3397c12 */ /* 0x040fe4000f8e961c */
[----:B------:R-:W-:Y:S01]  /*3d50*/  LOP3.LUT R172, R163, UR5, R172, 0x96, !PT ;  /* 0x00000005a3ac7c12 */ /* 0x000fe2000f8e96ac */
[----:B------:R-:W-:Y:S01]  /*3d60*/  UIADD3 UR5, UR11, 0x76cf5d0a, URZ ;  /* 0x76cf5d0a0b057890 */ /* 0x000fe2000fffe03f */
[----:B------:R-:W-:Y:S01]  /*3d70*/  IMAD.WIDE.U32 R168, R168, -0x2daee0ad, RZ ;  /* 0xd2511f53a8a87825 */ /* 0x000fe200078e00ff */
[----:B------:R-:W3:Y:S03]  /*3d80*/  LDSM.16.M88.4 R32, [R100+0x6400] ;  /* 0x006400006420783b */ /* 0x000ee60000000200 */
[----:B------:R-:W-:Y:S01]  /*3d90*/  IMAD.WIDE.U32 R184, R57, -0x2daee0ad, RZ ;  /* 0xd2511f5339b87825 */ /* 0x000fe200078e00ff */
[--C-:B------:R-:W-:Y:S02]  /*3da0*/  LOP3.LUT R164, R55, UR5, R38.reuse, 0x96, !PT ;  /* 0x0000000537a47c12 */ /* 0x100fe4000f8e9626 */
[----:B------:R-:W-:Y:S01]  /*3db0*/  LOP3.LUT R170, R53, UR5, R38, 0x96, !PT ;  /* 0x0000000535aa7c12 */ /* 0x000fe2000f8e9626 */
[----:B------:R-:W-:Y:S01]  /*3dc0*/  IMAD.U32 R53, RZ, RZ, UR20 ;  /* 0x00000014ff357e24 */ /* 0x000fe2000f8e00ff */
[--C-:B------:R-:W-:Y:S01]  /*3dd0*/  LOP3.LUT R55, R59, UR5, R36.reuse, 0x96, !PT ;  /* 0x000000053b377c12 */ /* 0x100fe2000f8e9624 */
[----:B------:R-:W4:Y:S01]  /*3de0*/  LDSM.16.M88.4 R48, [R100+0x6800] ;  /* 0x006800006430783b */ /* 0x000f220000000200 */
[----:B------:R-:W-:Y:S01]  /*3df0*/  LOP3.LUT R178, R169, UR5, R36, 0x96, !PT ;  /* 0x00000005a9b27c12 */ /* 0x000fe2000f8e9624 */
[----:B------:R-:W-:Y:S01]  /*3e00*/  IMAD.WIDE.U32 R192, R44, -0x2daee0ad, RZ ;  /* 0xd2511f532cc07825 */ /* 0x000fe200078e00ff */
[----:B------:R-:W-:Y:S03]  /*3e10*/  UIADD3 UR5, UR11, 0x32370b8f, URZ ;  /* 0x32370b8f0b057890 */ /* 0x000fe6000fffe03f */
[----:B------:R-:W-:Y:S01]  /*3e20*/  IMAD.WIDE.U32 R174, R174, -0x2daee0ad, RZ ;  /* 0xd2511f53aeae7825 */ /* 0x000fe200078e00ff */
[----:B------:R-:W3:Y:S02]  /*3e30*/  @!P3 S2R R40, SR_TID.X ;  /* 0x000000000028b919 */ /* 0x000ee40000002100 */
[----:B------:R-:W-:Y:S01]  /*3e40*/  LOP3.LUT R169, R193, UR5, R52, 0x96, !PT ;  /* 0x00000005c1a97c12 */ /* 0x000fe2000f8e9634 */
[----:B------:R-:W-:Y:S01]  /*3e50*/  IMAD.WIDE.U32 R176, R55, -0x326172a9, RZ ;  /* 0xcd9e8d5737b07825 */ /* 0x000fe200078e00ff */
[----:B------:R-:W-:Y:S01]  /*3e60*/  LOP3.LUT R167, R175, UR5, R54, 0x96, !PT ;  /* 0x00000005afa77c12 */ /* 0x000fe2000f8e9636 */
[----:B------:R-:W4:Y:S01]  /*3e70*/  LDSM.16.M88.4 R100, [R100+0x6c00] ;  /* 0x006c00006464783b */ /* 0x000f220000000200 */
[----:B------:R-:W-:Y:S01]  /*3e80*/  LOP3.LUT R185, R185, UR5, R168, 0x96, !PT ;  /* 0x00000005b9b97c12 */ /* 0x000fe2000f8e96a8 */
[----:B------:R-:W-:Y:S01]  /*3e90*/  IMAD.WIDE.U32 R172, R172, -0x2daee0ad, RZ ;  /* 0xd2511f53acac7825 */ /* 0x000fe200078e00ff */
[----:B------:R-:W-:Y:S01]  /*3ea0*/  LOP3.LUT R163, R177, UR7, R162, 0x96, !PT ;  /* 0x00000007b1a37c12 */ /* 0x000fe2000f8e96a2 */
[-C--:B-1----:R-:W-:Y:S03]  /*3eb0*/  HMMA.16816.F32.BF16 R4, R64, R16.reuse, RZ ;  /* 0x000000104004723c */ /* 0x082fe600000418ff */
[----:B------:R-:W-:Y:S01]  /*3ec0*/  LOP3.LUT R189, R173, UR5, R58, 0x96, !PT ;  /* 0x00000005adbd7c12 */ /* 0x000fe2000f8e963a */
[----:B------:R-:W-:Y:S01]  /*3ed0*/  LDSM.16.M88.4 R104, [R112] ;  /* 0x000000007068783b */ /* 0x000fe20000000200 */
[----:B------:R-:W-:Y:S01]  /*3ee0*/  @!P3 VIADDMNMX R168, R166, R194, UR12, PT ;  /* 0x0000000ca6a8be46 */ /* 0x000fe2000b8001c2 */
[----:B------:R-:W-:Y:S01]  /*3ef0*/  IMAD.WIDE.U32 R164, R164, -0x326172a9, RZ ;  /* 0xcd9e8d57a4a47825 */ /* 0x000fe200078e00ff */
[----:B------:R-:W-:Y:S01]  /*3f00*/  UIADD3 UR5, UR11, -0x126145ec, URZ ;  /* 0xed9eba140b057890 */ /* 0x000fe2000fffe03f */
[C---:B--2---:R-:W-:Y:S03]  /*3f10*/  HMMA.16816.F32.BF16 R8, R60.reuse, R16, RZ ;  /* 0x000000103c08723c */ /* 0x044fe600000418ff */
[--C-:B------:R-:W-:Y:S01]  /*3f20*/  LOP3.LUT R165, R165, UR7, R56.reuse, 0x96, !PT ;  /* 0x00000007a5a57c12 */ /* 0x100fe2000f8e9638 */
[----:B------:R-:W1:Y:S01]  /*3f30*/  LDSM.16.M88.4 R108, [R149+-0x2000] ;  /* 0xffe00000956c783b */ /* 0x000e620000000200 */
[----:B------:R-:W-:Y:S01]  /*3f40*/  IMAD.WIDE.U32 R170, R170, -0x326172a9, RZ ;  /* 0xcd9e8d57aaaa7825 */ /* 0x000fe200078e00ff */
[-C--:B------:R-:W-:Y:S05]  /*3f50*/  HMMA.16816.F32.BF16 R12, R60, R18.reuse, RZ ;  /* 0x000000123c0c723c */ /* 0x080fea00000418ff */
[----:B------:R-:W-:Y:S01]  /*3f60*/  LOP3.LUT R188, R171, UR7, R56, 0x96, !PT ;  /* 0x00000007abbc7c12 */ /* 0x000fe2000f8e9638 */
[C---:B------:R-:W-:Y:S01]  /*3f70*/  HMMA.16816.F32.BF16 R16, R64.reuse, R18, RZ ;  /* 0x000000124010723c */ /* 0x040fe200000418ff */
[----:B------:R-:W2:Y:S01]  /*3f80*/  LDSM.16.M88.4 R112, [R112+0x1000] ;  /* 0x001000007070783b */ /* 0x000ea20000000200 */
[----:B---3--:R-:W-:Y:S04]  /*3f90*/  @!P3 IMAD.SHL.U32 R0, R40, 0x2, RZ ;  /* 0x000000022800b824 */ /* 0x008fe800078e00ff */
[-C--:B------:R-:W-:Y:S01]  /*3fa0*/  HMMA.16816.F32.BF16 R20, R64, R32.reuse, RZ ;  /* 0x000000204014723c */ /* 0x080fe200000418ff */
[----:B------:R-:W-:Y:S05]  /*3fb0*/  @!P3 LOP3.LUT R0, R0, 0x6, RZ, 0xc0, !PT ;  /* 0x000000060000b812 */ /* 0x000fea00078ec0ff */
[C---:B------:R-:W-:Y:S02]  /*3fc0*/  HMMA.16816.F32.BF16 R24, R60.reuse, R32, RZ ;  /* 0x000000203c18723c */ /* 0x040fe400000418ff */
[----:B------:R-:W-:Y:S04]  /*3fd0*/  @!P3 IMAD R0, R244, 0x40, R0 ;  /* 0x00000040f400b824 */ /* 0x000fe800078e0200 */
[-C--:B------:R-:W-:Y:S01]  /*3fe0*/  HMMA.16816.F32.BF16 R28, R60, R34.reuse, RZ ;  /* 0x000000223c1c723c */ /* 0x080fe200000418ff */
[----:B------:R-:W-:Y:S05]  /*3ff0*/  @!P3 IMAD R0, R53, 0x80, R0 ;  /* 0x000000803500b824 */ /* 0x000fea00078e0200 */
[C---:B------:R-:W-:Y:S05]  /*4000*/  HMMA.16816.F32.BF16 R32, R64.reuse, R34, RZ ;  /* 0x000000224020723c */ /* 0x040fea00000418ff */
[----:B------:R-:W-:Y:S01]  /*4010*/  IMAD.WIDE.U32 R178, R178, -0x326172a9, RZ ;  /* 0xcd9e8d57b2b27825 */ /* 0x000fe200078e00ff */
[-C--:B----4-:R-:W-:Y:S05]  /*4020*/  HMMA.16816.F32.BF16 R36, R64, R48.reuse, RZ ;  /* 0x000000304024723c */ /* 0x090fea00000418ff */
[----:B------:R-:W-:Y:S01]  /*4030*/  LOP3.LUT R173, R179, UR7, R162, 0x96, !PT ;  /* 0x00000007b3ad7c12 */ /* 0x000fe2000f8e96a2 */
[C---:B------:R-:W-:Y:S01]  /*4040*/  HMMA.16816.F32.BF16 R40, R60.reuse, R48, RZ ;  /* 0x000000303c28723c */ /* 0x040fe200000418ff */
[----:B------:R-:W-:Y:S01]  /*4050*/  UIADD3 UR7, UR11, -0x56f99767, URZ ;  /* 0xa90668990b077890 */ /* 0x000fe2000fffe03f */
[----:B------:R-:W-:Y:S03]  /*4060*/  @!P3 VIADD R162, R0, 0x1 ;  /* 0x0000000100a2b836 */ /* 0x000fe60000000000 */
[----:B------:R-:W-:Y:S01]  /*4070*/  IMAD.WIDE.U32 R182, R167, -0x326172a9, RZ ;  /* 0xcd9e8d57a7b67825 */ /* 0x000fe200078e00ff */
[----:B------:R-:W-:Y:S01]  /*4080*/  @!P3 VIADDMNMX R167, R166, R252, UR12, PT ;  /* 0x0000000ca6a7be46 */ /* 0x000fe2000b8001fc */
[-C--:B------:R-:W-:Y:S01]  /*4090*/  HMMA.16816.F32.BF16 R44, R60, R50.reuse, RZ ;  /* 0x000000323c2c723c */ /* 0x080fe200000418ff */
[C---:B------:R-:W-:Y:S02]  /*40a0*/  @!P3 ISETP.GE.AND P1, PT, R162.reuse, R168, PT ;  /* 0x000000a8a200b20c */ /* 0x040fe40003f26270 */
[----:B------:R-:W-:Y:S01]  /*40b0*/  @!P3 ISETP.GE.AND P5, PT, R162, R167, PT ;  /* 0x000000a7a200b20c */ /* 0x000fe20003fa6270 */
[----:B------:R-:W-:Y:S01]  /*40c0*/  IMAD.WIDE.U32 R180, R165, -0x2daee0ad, RZ ;  /* 0xd2511f53a5b47825 */ /* 0x000fe200078e00ff */
[----:B------:R-:W-:Y:S01]  /*40d0*/  LOP3.LUT R171, R183, UR6, R164, 0x96, !PT ;  /* 0x00000006b7ab7c12 */ /* 0x000fe2000f8e96a4 */
[C---:B------:R-:W-:Y:S02]  /*40e0*/  HMMA.16816.F32.BF16 R48, R64.reuse, R50, RZ ;  /* 0x000000324030723c */ /* 0x040fe400000418ff */
[----:B------:R-:W-:Y:S03]  /*40f0*/  FMUL.FTZ R165, R240, 1.4426950216293334961 ;  /* 0x3fb8aa3bf0a57820 */ /* 0x000fe60000410000 */
[----:B------:R-:W-:Y:S01]  /*4100*/  LOP3.LUT R174, R181, UR5, R174, 0x96, !PT ;  /* 0x00000005b5ae7c12 */ /* 0x000fe2000f8e96ae */
[-C--:B------:R-:W-:Y:S01]  /*4110*/  HMMA.16816.F32.BF16 R52, R64, R100.reuse, RZ ;  /* 0x000000644034723c */ /* 0x080fe200000418ff */
[----:B------:R-:W-:Y:S01]  /*4120*/  FSEL R165, R165, RZ, P0 ;  /* 0x000000ffa5a57208 */ /* 0x000fe20000000000 */
[----:B------:R-:W-:Y:S01]  /*4130*/  FMUL.FTZ R164, R241, 1.4426950216293334961 ;  /* 0x3fb8aa3bf1a47820 */ /* 0x000fe20000410000 */
[----:B------:R-:W-:Y:S02]  /*4140*/  FSETP.NEU.FTZ.AND P0, PT, R238, -INF , PT ;  /* 0xff800000ee00780b */ /* 0x000fe40003f1d000 */
[----:B------:R-:W-:Y:S01]  /*4150*/  IMAD.WIDE.U32 R190, R169, -0x326172a9, RZ ;  /* 0xcd9e8d57a9be7825 */ /* 0x000fe200078e00ff */
[----:B------:R-:W-:Y:S01]  /*4160*/  @!P3 VIMNMX R169, R166, UR12, PT ;  /* 0x0000000ca6a9bc48 */ /* 0x000fe2000bfe0100 */
[C---:B------:R-:W-:Y:S03]  /*4170*/  HMMA.16816.F32.BF16 R56, R60.reuse, R100, RZ ;  /* 0x000000643c38723c */ /* 0x040fe600000418ff */
[----:B------:R-:W-:Y:S01]  /*4180*/  @!P3 ISETP.GE.AND P4, PT, R162, R169, PT ;  /* 0x000000a9a200b20c */ /* 0x000fe20003f86270 */
[----:B------:R-:W-:Y:S01]  /*4190*/  IMAD.WIDE.U32 R186, R163, -0x2daee0ad, RZ ;  /* 0xd2511f53a3ba7825 */ /* 0x000fe200078e00ff */
[----:B------:R-:W-:Y:S01]  /*41a0*/  @!P3 VIADDMNMX R166, R166, R251, UR12, PT ;  /* 0x0000000ca6a6be46 */ /* 0x000fe2000b8001fb */
[-C--:B------:R-:W-:Y:S01]  /*41b0*/  HMMA.16816.F32.BF16 R60, R60, R102.reuse, RZ ;  /* 0x000000663c3c723c */ /* 0x080fe200000418ff */
[----:B------:R-:W-:Y:S01]  /*41c0*/  FSEL R164, R164, RZ, P2 ;  /* 0x000000ffa4a47208 */ /* 0x000fe20001000000 */
[----:B------:R-:W-:Y:S01]  /*41d0*/  FMUL.FTZ R163, R238, 1.4426950216293334961 ;  /* 0x3fb8aa3beea37820 */ /* 0x000fe20000410000 */
[----:B------:R-:W-:Y:S02]  /*41e0*/  @!P3 ISETP.GE.AND P6, PT, R162, R166, PT ;  /* 0x000000a6a200b20c */ /* 0x000fe40003fc6270 */
[----:B------:R-:W-:Y:S01]  /*41f0*/  FSETP.NEU.FTZ.AND P2, PT, R239, -INF , PT ;  /* 0xff800000ef00780b */ /* 0x000fe20003f5d000 */
[----:B------:R-:W-:Y:S01]  /*4200*/  HMMA.16816.F32.BF16 R64, R64, R102, RZ ;  /* 0x000000664040723c */ /* 0x000fe200000418ff */
[----:B------:R-:W3:Y:S01]  /*4210*/  LDSM.16.M88.4 R100, [R149+-0x1c00] ;  /* 0xffe400009564783b */ /* 0x000ee20000000200 */
[----:B------:R-:W-:Y:S02]  /*4220*/  FSEL R163, R163, RZ, P0 ;  /* 0x000000ffa3a37208 */ /* 0x000fe40000000000 */
[----:B------:R-:W-:Y:S01]  /*4230*/  @!P3 ISETP.GE.AND P0, PT, R0, R169, PT ;  /* 0x000000a90000b20c */ /* 0x000fe20003f06270 */
[----:B------:R-:W-:Y:S01]  /*4240*/  FMUL.FTZ R162, R239, 1.4426950216293334961 ;  /* 0x3fb8aa3befa27820 */ /* 0x000fe20000410000 */
[----:B------:R-:W-:Y:S01]  /*4250*/  LOP3.LUT R175, R187, UR5, R172, 0x96, !PT ;  /* 0x00000005bbaf7c12 */ /* 0x000fe2000f8e96ac */
[-C--:B-1----:R-:W-:Y:S05]  /*4260*/  HMMA.16816.F32.BF16 R4, R104, R108.reuse, R4 ;  /* 0x0000006c6804723c */ /* 0x082fea0000041804 */
[----:B------:R-:W-:Y:S01]  /*4270*/  FSEL R162, R162, RZ, P2 ;  /* 0x000000ffa2a27208 */ /* 0x000fe20001000000 */
[C---:B--2---:R-:W-:Y:S04]  /*4280*/  HMMA.16816.F32.BF16 R8, R112.reuse, R108, R8 ;  /* 0x0000006c7008723c */ /* 0x044fe80000041808 */
[C---:B------:R-:W-:Y:S02]  /*4290*/  @!P3 ISETP.GE.AND P2, PT, R0.reuse, R168, PT ;  /* 0x000000a80000b20c */ /* 0x040fe40003f46270 */
[----:B------:R-:W-:Y:S01]  /*42a0*/  LOP3.LUT R172, R191, UR6, R170, 0x96, !PT ;  /* 0x00000006bfac7c12 */ /* 0x000fe2000f8e96aa */
[-C--:B------:R-:W-:Y:S04]  /*42b0*/  HMMA.16816.F32.BF16 R12, R112, R110.reuse, R12 ;  /* 0x0000006e700c723c */ /* 0x080fe8000004180c */
[----:B------:R-:W-:Y:S02]  /*42c0*/  @!P3 VIADD R108, R0, 0x8 ;  /* 0x00000008006cb836 */ /* 0x000fe40000000000 */
[C---:B------:R-:W-:Y:S05]  /*42d0*/  HMMA.16816.F32.BF16 R16, R104.reuse, R110, R16 ;  /* 0x0000006e6810723c */ /* 0x040fea0000041810 */
[----:B------:R-:W-:Y:S01]  /*42e0*/  @!P3 FSEL R4, R4, -INF , !P0 ;  /* 0xff8000000404b808 */ /* 0x000fe20004000000 */
[C---:B------:R-:W-:Y:S01]  /*42f0*/  @!P3 VIADD R170, R0.reuse, 0x9 ;  /* 0x0000000900aab836 */ /* 0x040fe20000000000 */
[CC--:B------:R-:W-:Y:S04]  /*4300*/  @!P3 ISETP.GE.AND P0, PT, R0.reuse, R167.reuse, PT ;  /* 0x000000a70000b20c */ /* 0x0c0fe80003f06270 */
[----:B------:R-:W-:Y:S02]  /*4310*/  @!P3 FSEL R5, R5, -INF , !P4 ;  /* 0xff8000000505b808 */ /* 0x000fe40006000000 */
[-C--:B------:R-:W-:Y:S02]  /*4320*/  @!P3 ISETP.GE.AND P4, PT, R0, R166.reuse, PT ;  /* 0x000000a60000b20c */ /* 0x080fe40003f86270 */
[----:B------:R-:W-:Y:S01]  /*4330*/  @!P3 FSEL R6, R6, -INF , !P2 ;  /* 0xff8000000606b808 */ /* 0x000fe20005000000 */
[-C--:B---3--:R-:W-:Y:S03]  /*4340*/  HMMA.16816.F32.BF16 R20, R104, R100.reuse, R20 ;  /* 0x000000646814723c */ /* 0x088fe60000041814 */
[----:B------:R-:W-:Y:S01]  /*4350*/  @!P3 FSEL R7, R7, -INF , !P1 ;  /* 0xff8000000707b808 */ /* 0x000fe20004800000 */
[----:B------:R-:W-:Y:S01]  /*4360*/  FFMA.FTZ R5, R5, UR8, -R165 ;  /* 0x0000000805057c23 */ /* 0x000fe200080108a5 */
[----:B------:R-:W-:Y:S01]  /*4370*/  @!P3 FSEL R8, R8, -INF , !P0 ;  /* 0xff8000000808b808 */ /* 0x000fe20004000000 */
[C---:B------:R-:W-:Y:S02]  /*4380*/  HMMA.16816.F32.BF16 R24, R112.reuse, R100, R24 ;  /* 0x000000647018723c */ /* 0x040fe40000041818 */
[----:B------:R1:W-:Y:S02]  /*4390*/  MUFU.EX2 R203, R5 ;  /* 0x0000000500cb7308 */ /* 0x0003e40000000800 */
[----:B------:R-:W-:Y:S01]  /*43a0*/  @!P3 ISETP.GE.AND P2, PT, R108, R167, PT ;  /* 0x000000a76c00b20c */ /* 0x000fe20003f46270 */
[--C-:B------:R-:W-:Y:S01]  /*43b0*/  FFMA.FTZ R6, R6, UR8, -R164.reuse ;  /* 0x0000000806067c23 */ /* 0x100fe200080108a4 */
[----:B------:R-:W-:Y:S01]  /*43c0*/  @!P3 FSEL R9, R9, -INF , !P5 ;  /* 0xff8000000909b808 */ /* 0x000fe20006800000 */
[-C--:B------:R-:W-:Y:S03]  /*43d0*/  HMMA.16816.F32.BF16 R28, R112, R102.reuse, R28 ;  /* 0x00000066701c723c */ /* 0x080fe6000004181c */
[----:B------:R-:W-:Y:S01]  /*43e0*/  @!P3 ISETP.GE.AND P1, PT, R108, R166, PT ;  /* 0x000000a66c00b20c */ /* 0x000fe20003f26270 */
[----:B------:R-:W-:Y:S01]  /*43f0*/  @!P3 VIADD R101, R0, 0x18 ;  /* 0x000000180065b836 */ /* 0x000fe20000000000 */
[C---:B------:R-:W-:Y:S01]  /*4400*/  @!P3 ISETP.GE.AND P0, PT, R108.reuse, R169, PT ;  /* 0x000000a96c00b20c */ /* 0x040fe20003f06270 */
[C---:B------:R-:W-:Y:S01]  /*4410*/  HMMA.16816.F32.BF16 R32, R104.reuse, R102, R32 ;  /* 0x000000666820723c */ /* 0x040fe20000041820 */
[----:B------:R-:W-:Y:S03]  /*4420*/  MUFU.EX2 R210, R6 ;  /* 0x0000000600d27308 */ /* 0x000fe60000000800 */
[----:B------:R-:W-:Y:S01]  /*4430*/  @!P3 ISETP.GE.AND P5, PT, R108, R168, PT ;  /* 0x000000a86c00b20c */ /* 0x000fe20003fa6270 */
[----:B------:R-:W-:Y:S01]  /*4440*/  @!P3 VIADD R100, R0, 0x11 ;  /* 0x000000110064b836 */ /* 0x000fe20000000000 */
[----:B------:R-:W-:Y:S01]  /*4450*/  @!P3 FSEL R10, R10, -INF , !P4 ;  /* 0xff8000000a0ab808 */ /* 0x000fe20006000000 */
[----:B------:R-:W2:Y:S01]  /*4460*/  LDSM.16.M88.4 R108, [R149+-0x1800] ;  /* 0xffe80000956c783b */ /* 0x000ea20000000200 */
[----:B------:R-:W-:Y:S03]  /*4470*/  @!P3 ISETP.GE.AND P4, PT, R170, R167, PT ;  /* 0x000000a7aa00b20c */ /* 0x000fe60003f86270 */
[----:B------:R-:W-:Y:S01]  /*4480*/  @!P3 FSEL R11, R11, -INF , !P6 ;  /* 0xff8000000b0bb808 */ /* 0x000fe20007000000 */
[----:B------:R-:W-:Y:S01]  /*4490*/  FFMA.FTZ R7, R7, UR8, -R164 ;  /* 0x0000000807077c23 */ /* 0x000fe200080108a4 */
[----:B------:R-:W-:Y:S01]  /*44a0*/  @!P3 FSEL R12, R12, -INF , !P2 ;  /* 0xff8000000c0cb808 */ /* 0x000fe20005000000 */
[--C-:B------:R-:W-:Y:S01]  /*44b0*/  FFMA.FTZ R8, R8, UR8, -R163.reuse ;  /* 0x0000000808087c23 */ /* 0x100fe200080108a3 */
[----:B------:R-:W-:Y:S01]  /*44c0*/  @!P3 FSEL R13, R13, -INF , !P4 ;  /* 0xff8000000d0db808 */ /* 0x000fe20006000000 */
[--C-:B------:R-:W-:Y:S01]  /*44d0*/  FFMA.FTZ R9, R9, UR8, -R163.reuse ;  /* 0x0000000809097c23 */ /* 0x100fe200080108a3 */
[----:B------:R-:W-:Y:S01]  /*44e0*/  @!P3 ISETP.GE.AND P6, PT, R170, R166, PT ;  /* 0x000000a6aa00b20c */ /* 0x000fe20003fc6270 */
[--C-:B------:R-:W-:Y:S01]  /*44f0*/  FFMA.FTZ R10, R10, UR8, -R162.reuse ;  /* 0x000000080a0a7c23 */ /* 0x100fe200080108a2 */
[CC--:B------:R-:W-:Y:S01]  /*4500*/  @!P3 ISETP.GE.AND P2, PT, R170.reuse, R169.reuse, PT ;  /* 0x000000a9aa00b20c */ /* 0x0c0fe20003f46270 */
[--C-:B------:R-:W-:Y:S01]  /*4510*/  FFMA.FTZ R11, R11, UR8, -R162.reuse ;  /* 0x000000080b0b7c23 */ /* 0x100fe200080108a2 */
[-C--:B------:R-:W-:Y:S01]  /*4520*/  @!P3 ISETP.GE.AND P4, PT, R170, R168.reuse, PT ;  /* 0x000000a8aa00b20c */ /* 0x080fe20003f86270 */
[----:B------:R-:W-:Y:S01]  /*4530*/  @!P3 VIADD R170, R0, 0x10 ;  /* 0x0000001000aab836 */ /* 0x000fe20000000000 */
[----:B------:R-:W-:Y:S01]  /*4540*/  @!P3 FSEL R14, R14, -INF , !P1 ;  /* 0xff8000000e0eb808 */ /* 0x000fe20004800000 */
[--C-:B------:R-:W-:Y:S01]  /*4550*/  FFMA.FTZ R12, R12, UR8, -R163.reuse ;  /* 0x000000080c0c7c23 */ /* 0x100fe200080108a3 */
[----:B------:R-:W-:Y:S01]  /*4560*/  @!P3 FSEL R18, R18, -INF , !P5 ;  /* 0xff8000001212b808 */ /* 0x000fe20006800000 */
[----:B------:R-:W-:Y:S01]  /*4570*/  FFMA.FTZ R13, R13, UR8, -R163 ;  /* 0x000000080d0d7c23 */ /* 0x000fe200080108a3 */
[-C--:B------:R-:W-:Y:S01]  /*4580*/  @!P3 ISETP.GE.AND P1, PT, R170, R169.reuse, PT ;  /* 0x000000a9aa00b20c */ /* 0x080fe20003f26270 */
[----:B------:R-:W-:Y:S01]  /*4590*/  FFMA.FTZ R14, R14, UR8, -R162 ;  /* 0x000000080e0e7c23 */ /* 0x000fe200080108a2 */
[----:B------:R-:W-:Y:S01]  /*45a0*/  @!P3 ISETP.GE.AND P5, PT, R100, R169, PT ;  /* 0x000000a96400b20c */ /* 0x000fe20003fa6270 */
[--C-:B------:R-:W-:Y:S01]  /*45b0*/  FFMA.FTZ R18, R18, UR8, -R164.reuse ;  /* 0x0000000812127c23 */ /* 0x100fe200080108a4 */
[----:B------:R-:W-:Y:S01]  /*45c0*/  @!P3 FSEL R19, R19, -INF , !P4 ;  /* 0xff8000001313b808 */ /* 0x000fe20006000000 */
[----:B------:R3:W-:Y:S01]  /*45d0*/  MUFU.EX2 R209, R7 ;  /* 0x0000000700d17308 */ /* 0x0007e20000000800 */
[----:B------:R-:W-:Y:S01]  /*45e0*/  @!P3 FSEL R20, R20, -INF , !P1 ;  /* 0xff8000001414b808 */ /* 0x000fe20004800000 */
[----:B-1----:R-:W-:Y:S01]  /*45f0*/  @!P3 VIADD R5, R0, 0x29 ;  /* 0x000000290005b836 */ /* 0x002fe20000000000 */
[----:B------:R-:W-:Y:S01]  /*4600*/  @!P3 FSEL R21, R21, -INF , !P5 ;  /* 0xff8000001515b808 */ /* 0x000fe20006800000 */
[----:B------:R-:W-:Y:S01]  /*4610*/  FFMA.FTZ R19, R19, UR8, -R164 ;  /* 0x0000000813137c23 */ /* 0x000fe200080108a4 */
[----:B------:R-:W-:Y:S01]  /*4620*/  @!P3 FSEL R15, R15, -INF , !P6 ;  /* 0xff8000000f0fb808 */ /* 0x000fe20007000000 */
[--C-:B------:R-:W-:Y:S01]  /*4630*/  FFMA.FTZ R20, R20, UR8, -R165.reuse ;  /* 0x0000000814147c23 */ /* 0x100fe200080108a5 */
[----:B------:R-:W-:Y:S01]  /*4640*/  @!P3 FSEL R17, R17, -INF , !P2 ;  /* 0xff8000001111b808 */ /* 0x000fe20005000000 */
[--C-:B------:R-:W-:Y:S01]  /*4650*/  FFMA.FTZ R21, R21, UR8, -R165.reuse ;  /* 0x0000000815157c23 */ /* 0x100fe200080108a5 */
[C---:B------:R-:W-:Y:S01]  /*4660*/  @!P3 ISETP.GE.AND P4, PT, R100.reuse, R168, PT ;  /* 0x000000a86400b20c */ /* 0x040fe20003f86270 */
[----:B------:R-:W-:Y:S01]  /*4670*/  FFMA.FTZ R15, R15, UR8, -R162 ;  /* 0x000000080f0f7c23 */ /* 0x000fe200080108a2 */
[CC--:B------:R-:W-:Y:S01]  /*4680*/  @!P3 ISETP.GE.AND P1, PT, R100.reuse, R167.reuse, PT ;  /* 0x000000a76400b20c */ /* 0x0c0fe20003f26270 */
[----:B------:R-:W-:Y:S01]  /*4690*/  MUFU.EX2 R213, R8 ;  /* 0x0000000800d57308 */ /* 0x000fe20000000800 */
[----:B------:R-:W-:Y:S01]  /*46a0*/  @!P3 ISETP.GE.AND P5, PT, R100, R166, PT ;  /* 0x000000a66400b20c */ /* 0x000fe20003fa6270 */
[----:B------:R-:W-:Y:S01]  /*46b0*/  @!P3 VIADD R100, R0, 0x19 ;  /* 0x000000190064b836 */ /* 0x000fe20000000000 */
[C---:B------:R-:W-:Y:S01]  /*46c0*/  @!P3 ISETP.GE.AND P6, PT, R170.reuse, R168, PT ;  /* 0x000000a8aa00b20c */ /* 0x040fe20003fc6270 */
[-C--:B--2---:R-:W-:Y:S03]  /*46d0*/  HMMA.16816.F32.BF16 R36, R104, R108.reuse, R36 ;  /* 0x0000006c6824723c */ /* 0x084fe60000041824 */
[-C--:B------:R-:W-:Y:S03]  /*46e0*/  @!P3 ISETP.GE.AND P2, PT, R170, R166.reuse, PT ;  /* 0x000000a6aa00b20c */ /* 0x080fe60003f46270 */
[----:B------:R1:W-:Y:S01]  /*46f0*/  MUFU.EX2 R214, R9 ;  /* 0x0000000900d67308 */ /* 0x0003e20000000800 */
[----:B------:R-:W-:Y:S01]  /*4700*/  @!P3 FSEL R16, R16, -INF , !P0 ;  /* 0xff8000001010b808 */ /* 0x000fe20004000000 */
[C---:B------:R-:W-:Y:S04]  /*4710*/  HMMA.16816.F32.BF16 R40, R112.reuse, R108, R40 ;  /* 0x0000006c7028723c */ /* 0x040fe80000041828 */
[-C--:B------:R-:W-:Y:S01]  /*4720*/  @!P3 ISETP.GE.AND P0, PT, R170, R167.reuse, PT ;  /* 0x000000a7aa00b20c */ /* 0x080fe20003f06270 */
[--C-:B------:R-:W-:Y:S01]  /*4730*/  FFMA.FTZ R16, R16, UR8, -R165.reuse ;  /* 0x0000000810107c23 */ /* 0x100fe200080108a5 */
[----:B------:R-:W-:Y:S01]  /*4740*/  @!P3 FSEL R22, R22, -INF , !P6 ;  /* 0xff8000001616b808 */ /* 0x000fe20007000000 */
[-C--:B------:R-:W-:Y:S01]  /*4750*/  HMMA.16816.F32.BF16 R44, R112, R110.reuse, R44 ;  /* 0x0000006e702c723c */ /* 0x080fe2000004182c */
[----:B------:R-:W-:Y:S02]  /*4760*/  MUFU.EX2 R216, R14 ;  /* 0x0000000e00d87308 */ /* 0x000fe40000000800 */
[-C--:B------:R-:W-:Y:S01]  /*4770*/  @!P3 ISETP.GE.AND P6, PT, R101, R167.reuse, PT ;  /* 0x000000a76500b20c */ /* 0x080fe20003fc6270 */
[----:B------:R-:W-:Y:S01]  /*4780*/  FFMA.FTZ R109, R4, UR8, -R165 ;  /* 0x00000008046d7c23 */ /* 0x000fe200080108a5 */
[----:B------:R-:W-:Y:S01]  /*4790*/  @!P3 FSEL R26, R26, -INF , !P2 ;  /* 0xff8000001a1ab808 */ /* 0x000fe20005000000 */
[C---:B------:R-:W-:Y:S05]  /*47a0*/  HMMA.16816.F32.BF16 R48, R104.reuse, R110, R48 ;  /* 0x0000006e6830723c */ /* 0x040fea0000041830 */
[----:B------:R2:W4:Y:S01]  /*47b0*/  MUFU.EX2 R202, R109 ;  /* 0x0000006d00ca7308 */ /* 0x0005220000000800 */
[----:B------:R-:W-:Y:S01]  /*47c0*/  @!P3 ISETP.GE.AND P2, PT, R100, R167, PT ;  /* 0x000000a76400b20c */ /* 0x000fe20003f46270 */
[----:B------:R-:W-:Y:S01]  /*47d0*/  FFMA.FTZ R22, R22, UR8, -R164 ;  /* 0x0000000816167c23 */ /* 0x000fe200080108a4 */
[----:B------:R-:W-:Y:S03]  /*47e0*/  @!P3 FSEL R23, R23, -INF , !P4 ;  /* 0xff8000001717b808 */ /* 0x000fe60006000000 */
[----:B------:R-:W-:Y:S01]  /*47f0*/  FFMA.FTZ R26, R26, UR8, -R162 ;  /* 0x000000081a1a7c23 */ /* 0x000fe200080108a2 */
[----:B------:R-:W-:Y:S02]  /*4800*/  @!P3 FSEL R24, R24, -INF , !P0 ;  /* 0xff8000001818b808 */ /* 0x000fe40004000000 */
[----:B------:R-:W-:Y:S01]  /*4810*/  @!P3 ISETP.GE.AND P4, PT, R101, R166, PT ;  /* 0x000000a66500b20c */ /* 0x000fe20003f86270 */
[----:B------:R-:W-:Y:S01]  /*4820*/  IMAD.WIDE.U32 R110, R172, -0x2daee0ad, RZ ;  /* 0xd2511f53ac6e7825 */ /* 0x000fe200078e00ff */
[----:B------:R-:W-:Y:S01]  /*4830*/  @!P3 FSEL R25, R25, -INF , !P1 ;  /* 0xff8000001919b808 */ /* 0x000fe20004800000 */
[----:B------:R-:W-:Y:S01]  /*4840*/  MUFU.EX2 R215, R15 ;  /* 0x0000000f00d77308 */ /* 0x000fe20000000800 */
[----:B------:R-:W-:Y:S01]  /*4850*/  @!P3 FSEL R27, R27, -INF , !P5 ;  /* 0xff8000001b1bb808 */ /* 0x000fe20006800000 */
[----:B------:R-:W-:Y:S01]  /*4860*/  FFMA.FTZ R23, R23, UR8, -R164 ;  /* 0x0000000817177c23 */ /* 0x000fe200080108a4 */
[----:B------:R-:W-:Y:S01]  /*4870*/  @!P3 FSEL R28, R28, -INF , !P6 ;  /* 0xff8000001c1cb808 */ /* 0x000fe20007000000 */
[--C-:B------:R-:W-:Y:S01]  /*4880*/  FFMA.FTZ R24, R24, UR8, -R163.reuse ;  /* 0x0000000818187c23 */ /* 0x100fe200080108a3 */
[----:B------:R-:W-:Y:S01]  /*4890*/  @!P3 FSEL R29, R29, -INF , !P2 ;  /* 0xff8000001d1db808 */ /* 0x000fe20005000000 */
[--C-:B------:R-:W-:Y:S01]  /*48a0*/  FFMA.FTZ R27, R27, UR8, -R162.reuse ;  /* 0x000000081b1b7c23 */ /* 0x100fe200080108a2 */
[CC--:B------:R-:W-:Y:S01]  /*48b0*/  @!P3 ISETP.GE.AND P0, PT, R101.reuse, R169.reuse, PT ;  /* 0x000000a96500b20c */ /* 0x0c0fe20003f06270 */
[--C-:B------:R-:W-:Y:S01]  /*48c0*/  FFMA.FTZ R28, R28, UR8, -R163.reuse ;  /* 0x000000081c1c7c23 */ /* 0x100fe200080108a3 */
[----:B------:R-:W-:Y:S01]  /*48d0*/  @!P3 ISETP.GE.AND P1, PT, R101, R168, PT ;  /* 0x000000a86500b20c */ /* 0x000fe20003f26270 */
[--C-:B------:R-:W-:Y:S01]  /*48e0*/  FFMA.FTZ R25, R25, UR8, -R163.reuse ;  /* 0x0000000819197c23 */ /* 0x100fe200080108a3 */
[C---:B------:R-:W-:Y:S01]  /*48f0*/  @!P3 ISETP.GE.AND P5, PT, R100.reuse, R166, PT ;  /* 0x000000a66400b20c */ /* 0x040fe20003fa6270 */
[----:B------:R-:W-:Y:S01]  /*4900*/  FFMA.FTZ R29, R29, UR8, -R163 ;  /* 0x000000081d1d7c23 */ /* 0x000fe200080108a3 */
[CC--:B------:R-:W-:Y:S01]  /*4910*/  @!P3 ISETP.GE.AND P6, PT, R100.reuse, R169.reuse, PT ;  /* 0x000000a96400b20c */ /* 0x0c0fe20003fc6270 */
[----:B------:R-:W-:Y:S01]  /*4920*/  MUFU.EX2 R207, R27 ;  /* 0x0000001b00cf7308 */ /* 0x000fe20000000800 */
[-C--:B------:R-:W-:Y:S01]  /*4930*/  @!P3 ISETP.GE.AND P2, PT, R100, R168.reuse, PT ;  /* 0x000000a86400b20c */ /* 0x080fe20003f46270 */
[----:B------:R-:W-:Y:S01]  /*4940*/  @!P3 VIADD R4, R0, 0x20 ;  /* 0x000000200004b836 */ /* 0x000fe20000000000 */
[----:B------:R-:W-:Y:S01]  /*4950*/  @!P3 FSEL R30, R30, -INF , !P4 ;  /* 0xff8000001e1eb808 */ /* 0x000fe20006000000 */
[----:B------:R-:W4:Y:S01]  /*4960*/  LDSM.16.M88.4 R100, [R149+-0x1400] ;  /* 0xffec00009564783b */ /* 0x000f220000000200 */
[----:B------:R-:W-:Y:S01]  /*4970*/  @!P3 FSEL R31, R31, -INF , !P5 ;  /* 0xff8000001f1fb808 */ /* 0x000fe20006800000 */
[----:B------:R-:W-:Y:S01]  /*4980*/  @!P3 VIADD R108, R0, 0x21 ;  /* 0x00000021006cb836 */ /* 0x000fe20000000000 */
[----:B------:R-:W-:Y:S01]  /*4990*/  @!P3 FSEL R32, R32, -INF , !P0 ;  /* 0xff8000002020b808 */ /* 0x000fe20004000000 */
[--C-:B------:R-:W-:Y:S01]  /*49a0*/  FFMA.FTZ R30, R30, UR8, -R162.reuse ;  /* 0x000000081e1e7c23 */ /* 0x100fe200080108a2 */
[----:B------:R-:W-:Y:S01]  /*49b0*/  @!P3 FSEL R33, R33, -INF , !P6 ;  /* 0xff8000002121b808 */ /* 0x000fe20007000000 */
[----:B------:R-:W-:Y:S01]  /*49c0*/  FFMA.FTZ R31, R31, UR8, -R162 ;  /* 0x000000081f1f7c23 */ /* 0x000fe200080108a2 */
[----:B------:R-:W-:Y:S01]  /*49d0*/  @!P3 ISETP.GE.AND P4, PT, R4, R169, PT ;  /* 0x000000a90400b20c */ /* 0x000fe20003f86270 */
[--C-:B------:R-:W-:Y:S01]  /*49e0*/  FFMA.FTZ R32, R32, UR8, -R165.reuse ;  /* 0x0000000820207c23 */ /* 0x100fe200080108a5 */
[C---:B------:R-:W-:Y:S01]  /*49f0*/  @!P3 ISETP.GE.AND P5, PT, R4.reuse, R168, PT ;  /* 0x000000a80400b20c */ /* 0x040fe20003fa6270 */
[--C-:B------:R-:W-:Y:S01]  /*4a00*/  FFMA.FTZ R33, R33, UR8, -R165.reuse ;  /* 0x0000000821217c23 */ /* 0x100fe200080108a5 */
[C---:B------:R-:W-:Y:S01]  /*4a10*/  @!P3 ISETP.GE.AND P0, PT, R4.reuse, R167, PT ;  /* 0x000000a70400b20c */ /* 0x040fe20003f06270 */
[----:B------:R-:W-:Y:S01]  /*4a20*/  MUFU.EX2 R201, R18 ;  /* 0x0000001200c97308 */ /* 0x000fe20000000800 */
[----:B------:R-:W-:Y:S01]  /*4a30*/  @!P3 ISETP.GE.AND P6, PT, R4, R166, PT ;  /* 0x000000a60400b20c */ /* 0x000fe20003fc6270 */
[----:B---3--:R-:W-:Y:S01]  /*4a40*/  IMAD.WIDE.U32 R6, R189, -0x326172a9, RZ ;  /* 0xcd9e8d57bd067825 */ /* 0x008fe200078e00ff */
[----:B------:R-:W-:Y:S02]  /*4a50*/  @!P3 FSEL R34, R34, -INF , !P1 ;  /* 0xff8000002222b808 */ /* 0x000fe40004800000 */
[----:B------:R-:W-:Y:S01]  /*4a60*/  @!P3 ISETP.GE.AND P1, PT, R108, R169, PT ;  /* 0x000000a96c00b20c */ /* 0x000fe20003f26270 */
[----:B------:R-:W-:Y:S01]  /*4a70*/  @!P3 VIADD R4, R0, 0x28 ;  /* 0x000000280004b836 */ /* 0x000fe20000000000 */
[----:B------:R-:W-:Y:S01]  /*4a80*/  @!P3 FSEL R35, R35, -INF , !P2 ;  /* 0xff8000002323b808 */ /* 0x000fe20005000000 */
[--C-:B------:R-:W-:Y:S01]  /*4a90*/  FFMA.FTZ R34, R34, UR8, -R164.reuse ;  /* 0x0000000822227c23 */ /* 0x100fe200080108a4 */
[----:B------:R-:W-:Y:S01]  /*4aa0*/  @!P3 FSEL R36, R36, -INF , !P4 ;  /* 0xff8000002424b808 */ /* 0x000fe20006000000 */
[----:B------:R-:W-:Y:S01]  /*4ab0*/  MUFU.EX2 R197, R28 ;  /* 0x0000001c00c57308 */ /* 0x000fe20000000800 */
[C---:B------:R-:W-:Y:S01]  /*4ac0*/  @!P3 ISETP.GE.AND P2, PT, R108.reuse, R168, PT ;  /* 0x000000a86c00b20c */ /* 0x040fe20003f46270 */
[--C-:B------:R-:W-:Y:S01]  /*4ad0*/  FFMA.FTZ R35, R35, UR8, -R164.reuse ;  /* 0x0000000823237c23 */ /* 0x100fe200080108a4 */
[-C--:B------:R-:W-:Y:S01]  /*4ae0*/  @!P3 ISETP.GE.AND P4, PT, R108, R167.reuse, PT ;  /* 0x000000a76c00b20c */ /* 0x080fe20003f86270 */
[--C-:B------:R-:W-:Y:S01]  /*4af0*/  FFMA.FTZ R36, R36, UR8, -R165.reuse ;  /* 0x0000000824247c23 */ /* 0x100fe200080108a5 */
[----:B------:R-:W-:Y:S01]  /*4b00*/  @!P3 FSEL R37, R37, -INF , !P1 ;  /* 0xff8000002525b808 */ /* 0x000fe20004800000 */
[----:B-1----:R-:W-:Y:S01]  /*4b10*/  IMAD.WIDE.U32 R8, R173, -0x2daee0ad, RZ ;  /* 0xd2511f53ad087825 */ /* 0x002fe200078e00ff */
[----:B------:R-:W-:Y:S03]  /*4b20*/  @!P3 FSEL R38, R38, -INF , !P5 ;  /* 0xff8000002626b808 */ /* 0x000fe60006800000 */
[----:B------:R-:W-:Y:S01]  /*4b30*/  MUFU.EX2 R198, R19 ;  /* 0x0000001300c67308 */ /* 0x000fe20000000800 */
[-C--:B------:R-:W-:Y:S01]  /*4b40*/  @!P3 ISETP.GE.AND P1, PT, R108, R166.reuse, PT ;  /* 0x000000a66c00b20c */ /* 0x080fe20003f26270 */
[----:B--2---:R-:W-:Y:S01]  /*4b50*/  IMAD.WIDE.U32 R108, R175, -0x326172a9, RZ ;  /* 0xcd9e8d57af6c7825 */ /* 0x004fe200078e00ff */
[----:B------:R-:W-:Y:S02]  /*4b60*/  @!P3 ISETP.GE.AND P5, PT, R4, R167, PT ;  /* 0x000000a70400b20c */ /* 0x000fe40003fa6270 */
[----:B------:R-:W-:Y:S01]  /*4b70*/  @!P3 FSEL R39, R39, -INF , !P2 ;  /* 0xff8000002727b808 */ /* 0x000fe20005000000 */
[----:B------:R-:W-:Y:S01]  /*4b80*/  FFMA.FTZ R37, R37, UR8, -R165 ;  /* 0x0000000825257c23 */ /* 0x000fe200080108a5 */
[----:B------:R-:W-:Y:S01]  /*4b90*/  @!P3 FSEL R40, R40, -INF , !P0 ;  /* 0xff8000002828b808 */ /* 0x000fe20004000000 */
[--C-:B------:R-:W-:Y:S01]  /*4ba0*/  FFMA.FTZ R38, R38, UR8, -R164.reuse ;  /* 0x0000000826267c23 */ /* 0x100fe200080108a4 */
[----:B------:R-:W-:Y:S01]  /*4bb0*/  @!P3 FSEL R41, R41, -INF , !P4 ;  /* 0xff8000002929b808 */ /* 0x000fe20006000000 */
[-C--:B----4-:R-:W-:Y:S01]  /*4bc0*/  HMMA.16816.F32.BF16 R52, R104, R100.reuse, R52 ;  /* 0x000000646834723c */ /* 0x090fe20000041834 */
[----:B------:R-:W-:Y:S02]  /*4bd0*/  MUFU.EX2 R200, R25 ;  /* 0x0000001900c87308 */ /* 0x000fe40000000800 */
[C---:B------:R-:W-:Y:S01]  /*4be0*/  @!P3 ISETP.GE.AND P2, PT, R4.reuse, R166, PT ;  /* 0x000000a60400b20c */ /* 0x040fe20003f46270 */
[----:B------:R-:W-:Y:S01]  /*4bf0*/  FFMA.FTZ R39, R39, UR8, -R164 ;  /* 0x0000000827277c23 */ /* 0x000fe200080108a4 */
[CC--:B------:R-:W-:Y:S01]  /*4c00*/  @!P3 ISETP.GE.AND P0, PT, R4.reuse, R169.reuse, PT ;  /* 0x000000a90400b20c */ /* 0x0c0fe20003f06270 */
[C---:B------:R-:W-:Y:S05]  /*4c10*/  HMMA.16816.F32.BF16 R56, R112.reuse, R100, R56 ;  /* 0x000000647038723c */ /* 0x040fea0000041838 */
[----:B------:R-:W1:Y:S01]  /*4c20*/  MUFU.EX2 R218, R10 ;  /* 0x0000000a00da7308 */ /* 0x000e620000000800 */
[----:B------:R-:W-:Y:S01]  /*4c30*/  @!P3 ISETP.GE.AND P4, PT, R4, R168, PT ;  /* 0x000000a80400b20c */ /* 0x000fe20003f86270 */
[--C-:B------:R-:W-:Y:S01]  /*4c40*/  FFMA.FTZ R41, R41, UR8, -R163.reuse ;  /* 0x0000000829297c23 */ /* 0x100fe200080108a3 */
[----:B------:R-:W-:Y:S01]  /*4c50*/  @!P3 FSEL R43, R43, -INF , !P1 ;  /* 0xff8000002b2bb808 */ /* 0x000fe20004800000 */
[-C--:B------:R-:W-:Y:S03]  /*4c60*/  HMMA.16816.F32.BF16 R60, R112, R102.reuse, R60 ;  /* 0x00000066703c723c */ /* 0x080fe6000004183c */
[C---:B------:R-:W-:Y:S01]  /*4c70*/  @!P3 ISETP.GE.AND P1, PT, R5.reuse, R166, PT ;  /* 0x000000a60500b20c */ /* 0x040fe20003f26270 */
[--C-:B------:R-:W-:Y:S01]  /*4c80*/  FFMA.FTZ R40, R40, UR8, -R163.reuse ;  /* 0x0000000828287c23 */ /* 0x100fe200080108a3 */
[----:B------:R-:W-:Y:S01]  /*4c90*/  @!P3 FSEL R44, R44, -INF , !P5 ;  /* 0xff8000002c2cb808 */ /* 0x000fe20006800000 */
[----:B------:R-:W-:Y:S01]  /*4ca0*/  HMMA.16816.F32.BF16 R64, R104, R102, R64 ;  /* 0x000000666840723c */ /* 0x000fe20000041840 */
[----:B------:R-:W-:Y:S03]  /*4cb0*/  MUFU.EX2 R196, R29 ;  /* 0x0000001d00c47308 */ /* 0x000fe60000000800 */
[-C--:B------:R-:W-:Y:S01]  /*4cc0*/  @!P3 ISETP.GE.AND P5, PT, R5, R169.reuse, PT ;  /* 0x000000a90500b20c */ /* 0x080fe20003fa6270 */
[----:B------:R-:W-:Y:S01]  /*4cd0*/  @!P3 VIADD R4, R0, 0x30 ;  /* 0x000000300004b836 */ /* 0x000fe20000000000 */
[----:B------:R-:W-:Y:S01]  /*4ce0*/  @!P3 FSEL R46, R46, -INF , !P2 ;  /* 0xff8000002e2eb808 */ /* 0x000fe20005000000 */
[--C-:B------:R-:W-:Y:S01]  /*4cf0*/  FFMA.FTZ R43, R43, UR8, -R162.reuse ;  /* 0x000000082b2b7c23 */ /* 0x100fe200080108a2 */
[----:B------:R-:W-:Y:S03]  /*4d00*/  @!P3 FSEL R47, R47, -INF , !P1 ;  /* 0xff8000002f2fb808 */ /* 0x000fe60004800000 */
[----:B------:R2:W3:Y:S01]  /*4d10*/  MUFU.EX2 R217, R11 ;  /* 0x0000000b00d97308 */ /* 0x0004e20000000800 */
[----:B------:R-:W-:Y:S01]  /*4d20*/  @!P3 ISETP.GE.AND P2, PT, R4, R169, PT ;  /* 0x000000a90400b20c */ /* 0x000fe20003f46270 */
[--C-:B------:R-:W-:Y:S01]  /*4d30*/  FFMA.FTZ R46, R46, UR8, -R162.reuse ;  /* 0x000000082e2e7c23 */ /* 0x100fe200080108a2 */
[----:B------:R-:W-:Y:S01]  /*4d40*/  @!P3 FSEL R48, R48, -INF , !P0 ;  /* 0xff8000003030b808 */ /* 0x000fe20004000000 */
[--C-:B------:R-:W-:Y:S01]  /*4d50*/  FFMA.FTZ R47, R47, UR8, -R162.reuse ;  /* 0x000000082f2f7c23 */ /* 0x100fe200080108a2 */
[----:B------:R-:W-:Y:S01]  /*4d60*/  @!P3 FSEL R49, R49, -INF , !P5 ;  /* 0xff8000003131b808 */ /* 0x000fe20006800000 */
[----:B------:R-:W-:Y:S01]  /*4d70*/  FFMA.FTZ R44, R44, UR8, -R163 ;  /* 0x000000082c2c7c23 */ /* 0x000fe200080108a3 */
[----:B------:R-:W-:Y:S01]  /*4d80*/  @!P3 FSEL R42, R42, -INF , !P6 ;  /* 0xff8000002a2ab808 */ /* 0x000fe20007000000 */
[--C-:B------:R-:W-:Y:S01]  /*4d90*/  FFMA.FTZ R48, R48, UR8, -R165.reuse ;  /* 0x0000000830307c23 */ /* 0x100fe200080108a5 */
[C---:B------:R-:W-:Y:S01]  /*4da0*/  @!P3 ISETP.GE.AND P1, PT, R4.reuse, R168, PT ;  /* 0x000000a80400b20c */ /* 0x040fe20003f26270 */
[----:B------:R-:W-:Y:S01]  /*4db0*/  FFMA.FTZ R49, R49, UR8, -R165 ;  /* 0x0000000831317c23 */ /* 0x000fe200080108a5 */
[-C--:B------:R-:W-:Y:S01]  /*4dc0*/  @!P3 ISETP.GE.AND P0, PT, R4, R167.reuse, PT ;  /* 0x000000a70400b20c */ /* 0x080fe20003f06270 */
[----:B------:R-:W-:Y:S01]  /*4dd0*/  FFMA.FTZ R42, R42, UR8, -R162 ;  /* 0x000000082a2a7c23 */ /* 0x000fe200080108a2 */
[----:B------:R-:W-:Y:S01]  /*4de0*/  @!P3 ISETP.GE.AND P5, PT, R4, R166, PT ;  /* 0x000000a60400b20c */ /* 0x000fe20003fa6270 */
[----:B------:R-:W-:Y:S01]  /*4df0*/  MUFU.EX2 R206, R30 ;  /* 0x0000001e00ce7308 */ /* 0x000fe20000000800 */
[----:B------:R-:W-:Y:S01]  /*4e00*/  @!P3 ISETP.GE.AND P6, PT, R5, R167, PT ;  /* 0x000000a70500b20c */ /* 0x000fe20003fc6270 */
[----:B------:R-:W-:Y:S01]  /*4e10*/  @!P3 VIADD R4, R0, 0x31 ;  /* 0x000000310004b836 */ /* 0x000fe20000000000 */
[----:B------:R-:W-:Y:S01]  /*4e20*/  @!P3 FSEL R50, R50, -INF , !P4 ;  /* 0xff8000003232b808 */ /* 0x000fe20006000000 */
[----:B--2---:R-:W-:Y:S01]  /*4e30*/  IMAD.WIDE.U32 R10, R185, -0x326172a9, RZ ;  /* 0xcd9e8d57b90a7825 */ /* 0x004fe200078e00ff */
[----:B------:R-:W-:Y:S02]  /*4e40*/  @!P3 FSEL R45, R45, -INF , !P6 ;  /* 0xff8000002d2db808 */ /* 0x000fe40007000000 */
[-C--:B------:R-:W-:Y:S01]  /*4e50*/  @!P3 ISETP.GE.AND P6, PT, R5, R168.reuse, PT ;  /* 0x000000a80500b20c */ /* 0x080fe20003fc6270 */
[--C-:B------:R-:W-:Y:S01]  /*4e60*/  FFMA.FTZ R50, R50, UR8, -R164.reuse ;  /* 0x0000000832327c23 */ /* 0x100fe200080108a4 */
[----:B------:R-:W-:Y:S01]  /*4e70*/  @!P3 ISETP.GE.AND P4, PT, R4, R169, PT ;  /* 0x000000a90400b20c */ /* 0x000fe20003f86270 */
[----:B------:R-:W-:Y:S01]  /*4e80*/  FFMA.FTZ R45, R45, UR8, -R163 ;  /* 0x000000082d2d7c23 */ /* 0x000fe200080108a3 */
[----:B------:R-:W-:Y:S01]  /*4e90*/  @!P3 FSEL R51, R51, -INF , !P6 ;  /* 0xff8000003333b808 */ /* 0x000fe20007000000 */
[----:B------:R2:W-:Y:S01]  /*4ea0*/  MUFU.EX2 R189, R16 ;  /* 0x0000001000bd7308 */ /* 0x0005e20000000800 */
[----:B------:R-:W-:Y:S01]  /*4eb0*/  @!P3 FSEL R52, R52, -INF , !P2 ;  /* 0xff8000003434b808 */ /* 0x000fe20005000000 */
[----:B------:R-:W-:Y:S01]  /*4ec0*/  IMAD.U32 R104, RZ, RZ, UR4 ;  /* 0x00000004ff687e24 */ /* 0x000fe2000f8e00ff */
[----:B------:R-:W-:Y:S01]  /*4ed0*/  @!P3 FSEL R53, R53, -INF , !P4 ;  /* 0xff8000003535b808 */ /* 0x000fe20006000000 */
[--C-:B------:R-:W-:Y:S01]  /*4ee0*/  FFMA.FTZ R51, R51, UR8, -R164.reuse ;  /* 0x0000000833337c23 */ /* 0x100fe200080108a4 */
[----:B------:R-:W-:Y:S01]  /*4ef0*/  @!P3 ISETP.GE.AND P6, PT, R4, R168, PT ;  /* 0x000000a80400b20c */ /* 0x000fe20003fc6270 */
[--C-:B------:R-:W-:Y:S01]  /*4f00*/  FFMA.FTZ R52, R52, UR8, -R165.reuse ;  /* 0x0000000834347c23 */ /* 0x100fe200080108a5 */
[CC--:B------:R-:W-:Y:S01]  /*4f10*/  @!P3 ISETP.GE.AND P2, PT, R4.reuse, R167.reuse, PT ;  /* 0x000000a70400b20c */ /* 0x0c0fe20003f46270 */
[----:B------:R-:W-:Y:S01]  /*4f20*/  FFMA.FTZ R53, R53, UR8, -R165 ;  /* 0x0000000835357c23 */ /* 0x000fe200080108a5 */
[-C--:B------:R-:W-:Y:S01]  /*4f30*/  @!P3 ISETP.GE.AND P4, PT, R4, R166.reuse, PT ;  /* 0x000000a60400b20c */ /* 0x080fe20003f86270 */
[C---:B------:R-:W-:Y:S01]  /*4f40*/  @!P3 VIADD R4, R0.reuse, 0x38 ;  /* 0x000000380004b836 */ /* 0x040fe20000000000 */
[----:B------:R-:W-:Y:S01]  /*4f50*/  @!P3 FSEL R55, R55, -INF , !P6 ;  /* 0xff8000003737b808 */ /* 0x000fe20007000000 */
[----:B------:R-:W-:Y:S01]  /*4f60*/  @!P3 VIADD R0, R0, 0x39 ;  /* 0x000000390000b836 */ /* 0x000fe20000000000 */
[----:B------:R-:W-:Y:S01]  /*4f70*/  @!P3 FSEL R54, R54, -INF , !P1 ;  /* 0xff8000003636b808 */ /* 0x000fe20004800000 */
[----:B------:R-:W-:Y:S01]  /*4f80*/  MUFU.EX2 R205, R31 ;  /* 0x0000001f00cd7308 */ /* 0x000fe20000000800 */
[-C--:B------:R-:W-:Y:S01]  /*4f90*/  @!P3 ISETP.GE.AND P1, PT, R4, R167.reuse, PT ;  /* 0x000000a70400b20c */ /* 0x080fe20003f26270 */
[--C-:B------:R-:W-:Y:S01]  /*4fa0*/  FFMA.FTZ R55, R55, UR8, -R164.reuse ;  /* 0x0000000837377c23 */ /* 0x100fe200080108a4 */
[----:B------:R-:W-:Y:S01]  /*4fb0*/  @!P3 ISETP.GE.AND P6, PT, R0, R167, PT ;  /* 0x000000a70000b20c */ /* 0x000fe20003fc6270 */
[----:B------:R-:W-:Y:S01]  /*4fc0*/  FFMA.FTZ R54, R54, UR8, -R164 ;  /* 0x0000000836367c23 */ /* 0x000fe200080108a4 */
[----:B------:R-:W-:Y:S02]  /*4fd0*/  @!P3 FSEL R57, R57, -INF , !P2 ;  /* 0xff8000003939b808 */ /* 0x000fe40005000000 */
[----:B------:R-:W-:Y:S03]  /*4fe0*/  @!P3 FSEL R59, R59, -INF , !P4 ;  /* 0xff8000003b3bb808 */ /* 0x000fe60006000000 */
[----:B------:R-:W4:Y:S01]  /*4ff0*/  MUFU.EX2 R212, R12 ;  /* 0x0000000c00d47308 */ /* 0x000f220000000800 */
[----:B------:R-:W-:Y:S01]  /*5000*/  @!P3 FSEL R61, R61, -INF , !P6 ;  /* 0xff8000003d3db808 */ /* 0x000fe20007000000 */
[----:B------:R-:W-:Y:S01]  /*5010*/  FFMA.FTZ R57, R57, UR8, -R163 ;  /* 0x0000000839397c23 */ /* 0x000fe200080108a3 */
[C---:B------:R-:W-:Y:S01]  /*5020*/  @!P3 ISETP.GE.AND P2, PT, R0.reuse, R166, PT ;  /* 0x000000a60000b20c */ /* 0x040fe20003f46270 */
[--C-:B------:R-:W-:Y:S01]  /*5030*/  FFMA.FTZ R59, R59, UR8, -R162.reuse ;  /* 0x000000083b3b7c23 */ /* 0x100fe200080108a2 */
[CC--:B------:R-:W-:Y:S02]  /*5040*/  @!P3 ISETP.GE.AND P4, PT, R0.reuse, R169.reuse, PT ;  /* 0x000000a90000b20c */ /* 0x0c0fe40003f86270 */
[----:B------:R-:W-:Y:S01]  /*5050*/  @!P3 ISETP.GE.AND P6, PT, R0, R168, PT ;  /* 0x000000a80000b20c */ /* 0x000fe20003fc6270 */
[----:B------:R-:W-:Y:S01]  /*5060*/  FFMA.FTZ R0, R17, UR8, -R165 ;  /* 0x0000000811007c23 */ /* 0x000fe200080108a5 */
[----:B------:R-:W-:Y:S01]  /*5070*/  @!P3 FSEL R56, R56, -INF , !P0 ;  /* 0xff8000003838b808 */ /* 0x000fe20004000000 */
[----:B--2---:R-:W-:Y:S01]  /*5080*/  IMAD.WIDE.U32 R16, R171, -0x2daee0ad, RZ ;  /* 0xd2511f53ab107825 */ /* 0x004fe200078e00ff */
[----:B------:R-:W-:Y:S01]  /*5090*/  @!P3 FSEL R58, R58, -INF , !P5 ;  /* 0xff8000003a3ab808 */ /* 0x000fe20006800000 */
[----:B------:R-:W-:Y:S01]  /*50a0*/  MUFU.EX2 R179, R35 ;  /* 0x0000002300b37308 */ /* 0x000fe20000000800 */
[----:B------:R-:W-:Y:S01]  /*50b0*/  @!P3 FSEL R60, R60, -INF , !P1 ;  /* 0xff8000003c3cb808 */ /* 0x000fe20004800000 */
[--C-:B------:R-:W-:Y:S01]  /*50c0*/  FFMA.FTZ R56, R56, UR8, -R163.reuse ;  /* 0x0000000838387c23 */ /* 0x100fe200080108a3 */
[----:B------:R-:W-:Y:S01]  /*50d0*/  @!P3 ISETP.GE.AND P0, PT, R4, R166, PT ;  /* 0x000000a60400b20c */ /* 0x000fe20003f06270 */
[----:B------:R-:W-:Y:S01]  /*50e0*/  FFMA.FTZ R58, R58, UR8, -R162 ;  /* 0x000000083a3a7c23 */ /* 0x000fe200080108a2 */
[----:B------:R-:W-:Y:S01]  /*50f0*/  @!P3 ISETP.GE.AND P5, PT, R4, R169, PT ;  /* 0x000000a90400b20c */ /* 0x000fe20003fa6270 */
[--C-:B------:R-:W-:Y:S01]  /*5100*/  FFMA.FTZ R60, R60, UR8, -R163.reuse ;  /* 0x000000083c3c7c23 */ /* 0x100fe200080108a3 */
[----:B------:R-:W-:Y:S01]  /*5110*/  @!P3 ISETP.GE.AND P1, PT, R4, R168, PT ;  /* 0x000000a80400b20c */ /* 0x000fe20003f26270 */
[----:B------:R-:W-:Y:S01]  /*5120*/  IMAD.WIDE.U32 R4, R188, -0x2daee0ad, RZ ;  /* 0xd2511f53bc047825 */ /* 0x000fe200078e00ff */
[----:B------:R-:W-:Y:S01]  /*5130*/  LOP3.LUT R14, R7, UR6, R176, 0x96, !PT ;  /* 0x00000006070e7c12 */ /* 0x000fe2000f8e96b0 */
[----:B------:R2:W-:Y:S01]  /*5140*/  MUFU.EX2 R188, R0 ;  /* 0x0000000000bc7308 */ /* 0x0005e20000000800 */
[----:B------:R-:W-:Y:S01]  /*5150*/  LOP3.LUT R100, R9, UR5, R184, 0x96, !PT ;  /* 0x0000000509647c12 */ /* 0x000fe2000f8e96b8 */
[----:B------:R-:W-:Y:S01]  /*5160*/  FFMA.FTZ R163, R61, UR8, -R163 ;  /* 0x000000083da37c23 */ /* 0x000fe200080108a3 */
[----:B------:R-:W-:Y:S01]  /*5170*/  LOP3.LUT R112, R11, UR6, R178, 0x96, !PT ;  /* 0x000000060b707c12 */ /* 0x000fe2000f8e96b2 */
[----:B------:R-:W-:Y:S01]  /*5180*/  UIADD3 UR6, UR13, -0x4ab325aa, URZ ;  /* 0xb54cda560d067890 */ /* 0x000fe2000fffe03f */
[----:B------:R-:W-:Y:S01]  /*5190*/  LOP3.LUT R7, R17, UR7, R180, 0x96, !PT ;  /* 0x0000000711077c12 */ /* 0x000fe2000f8e96b4 */
[----:B------:R-:W-:Y:S01]  /*51a0*/  IMAD.WIDE.U32 R100, R100, -0x326172a9, RZ ;  /* 0xcd9e8d5764647825 */ /* 0x000fe200078e00ff */
[----:B------:R-:W-:Y:S03]  /*51b0*/  @!P3 FSEL R65, R65, -INF , !P4 ;  /* 0xff8000004141b808 */ /* 0x000fe60006000000 */
[----:B------:R-:W-:Y:S01]  /*51c0*/  MUFU.EX2 R178, R32 ;  /* 0x0000002000b27308 */ /* 0x000fe20000000800 */
[----:B------:R-:W-:Y:S01]  /*51d0*/  @!P3 FSEL R66, R66, -INF , !P1 ;  /* 0xff8000004242b808 */ /* 0x000fe20004800000 */
[----:B------:R-:W-:Y:S01]  /*51e0*/  IMAD.WIDE.U32 R14, R14, -0x2daee0ad, RZ ;  /* 0xd2511f530e0e7825 */ /* 0x000fe200078e00ff */
[----:B------:R-:W-:Y:S02]  /*51f0*/  @!P3 FSEL R62, R62, -INF , !P0 ;  /* 0xff8000003e3eb808 */ /* 0x000fe40004000000 */
[----:B------:R-:W-:Y:S01]  /*5200*/  @!P3 FSEL R63, R63, -INF , !P2 ;  /* 0xff8000003f3fb808 */ /* 0x000fe20005000000 */
[----:B------:R-:W-:Y:S01]  /*5210*/  FFMA.FTZ R66, R66, UR8, -R164 ;  /* 0x0000000842427c23 */ /* 0x000fe200080108a4 */
[----:B------:R-:W-:Y:S01]  /*5220*/  @!P3 FSEL R64, R64, -INF , !P5 ;  /* 0xff8000004040b808 */ /* 0x000fe20006800000 */
[----:B------:R-:W-:Y:S01]  /*5230*/  FFMA.FTZ R62, R62, UR8, -R162 ;  /* 0x000000083e3e7c23 */ /* 0x000fe200080108a2 */
[----:B--2---:R-:W-:Y:S01]  /*5240*/  LOP3.LUT R0, R5, UR5, R192, 0x96, !PT ;  /* 0x0000000505007c12 */ /* 0x004fe2000f8e96c0 */
[----:B------:R2:W4:Y:S01]  /*5250*/  MUFU.EX2 R211, R13 ;  /* 0x0000000d00d37308 */ /* 0x0005220000000800 */
[----:B------:R-:W-:Y:S01]  /*5260*/  @!P3 FSEL R67, R67, -INF , !P6 ;  /* 0xff8000004343b808 */ /* 0x000fe20007000000 */
[----:B------:R-:W-:Y:S01]  /*5270*/  UIADD3 UR5, UR13, 0x1715609d, URZ ;  /* 0x1715609d0d057890 */ /* 0x000fe2000fffe03f */
[----:B------:R-:W-:Y:S01]  /*5280*/  IADD3 R104, R153, 0x4000, R104 ;  /* 0x0000400099687810 */ /* 0x000fe20007ffe068 */
[--C-:B------:R-:W-:Y:S01]  /*5290*/  FFMA.FTZ R64, R64, UR8, -R165.reuse ;  /* 0x0000000840407c23 */ /* 0x100fe200080108a5 */
[----:B------:R-:W-:Y:S01]  /*52a0*/  FFMA.FTZ R165, R65, UR8, -R165 ;  /* 0x0000000841a57c23 */ /* 0x000fe200080108a5 */
[----:B------:R-:W-:Y:S01]  /*52b0*/  FFMA.FTZ R164, R67, UR8, -R164 ;  /* 0x0000000843a47c23 */ /* 0x000fe200080108a4 */
[----:B------:R-:W-:Y:S01]  /*52c0*/  FFMA.FTZ R162, R63, UR8, -R162 ;  /* 0x000000083fa27c23 */ /* 0x000fe200080108a2 */
[----:B------:R-:W-:Y:S02]  /*52d0*/  LOP3.LUT R5, R109, UR5, R6, 0x96, !PT ;  /* 0x000000056d057c12 */ /* 0x000fe4000f8e9606 */
[----:B------:R-:W-:Y:S01]  /*52e0*/  MUFU.EX2 R171, R62 ;  /* 0x0000003e00ab7308 */ /* 0x000fe20000000800 */
[----:B------:R-:W-:Y:S01]  /*52f0*/  LOP3.LUT R109, R111, UR7, R4, 0x96, !PT ;  /* 0x000000076f6d7c12 */ /* 0x000fe2000f8e9604 */
[----:B------:R-:W-:Y:S01]  /*5300*/  IMAD.IADD R104, R104, 0x1, R154 ;  /* 0x0000000168687824 */ /* 0x000fe200078e029a */
[----:B------:R-:W-:Y:S01]  /*5310*/  LOP3.LUT R111, R15, UR7, R186, 0x96, !PT ;  /* 0x000000070f6f7c12 */ /* 0x000fe2000f8e96ba */
[----:B------:R-:W-:Y:S01]  /*5320*/  IMAD.WIDE.U32 R18, R0, -0x326172a9, RZ ;  /* 0xcd9e8d5700127825 */ /* 0x000fe200078e00ff */
[----:B------:R-:W-:Y:S05]  /*5330*/  LOP3.LUT R166, R101, UR5, R10, 0x96, !PT ;  /* 0x0000000565a67c12 */ /* 0x000fea000f8e960a */
[----:B------:R1:W4:Y:S01]  /*5340*/  MUFU.EX2 R186, R21 ;  /* 0x0000001500ba7308 */ /* 0x0003220000000800 */
[----:B------:R-:W-:Y:S01]  /*5350*/  LOP3.LUT R191, R19, UR5, R190, 0x96, !PT ;  /* 0x0000000513bf7c12 */ /* 0x000fe2000f8e96be */
[----:B--2---:R-:W-:Y:S04]  /*5360*/  IMAD.WIDE.U32 R12, R174, -0x326172a9, RZ ;  /* 0xcd9e8d57ae0c7825 */ /* 0x004fe800078e00ff */
[----:B------:R-:W-:Y:S01]  /*5370*/  IMAD.WIDE.U32 R6, R7, -0x326172a9, RZ ;  /* 0xcd9e8d5707067825 */ /* 0x000fe200078e00ff */
[----:B------:R-:W-:Y:S03]  /*5380*/  LOP3.LUT R9, R13, UR5, R182, 0x96, !PT ;  /* 0x000000050d097c12 */ /* 0x000fe6000f8e96b6 */
[----:B------:R2:W4:Y:S01]  /*5390*/  MUFU.EX2 R187, R20 ;  /* 0x0000001400bb7308 */ /* 0x0005220000000800 */
[----:B------:R-:W-:Y:S01]  /*53a0*/  UIADD3 UR5, UR11, 0x646e171e, URZ ;  /* 0x646e171e0b057890 */ /* 0x000fe2000fffe03f */
[----:B------:R-:W-:Y:S01]  /*53b0*/  IMAD.WIDE.U32 R112, R112, -0x2daee0ad, RZ ;  /* 0xd2511f5370707825 */ /* 0x000fe200078e00ff */
[----:B------:R-:W-:Y:S02]  /*53c0*/  LOP3.LUT R12, R7, UR6, R12, 0x96, !PT ;  /* 0x00000006070c7c12 */ /* 0x000fe4000f8e960c */
[C---:B------:R-:W-:Y:S01]  /*53d0*/  LOP3.LUT R17, R6.reuse, 0xff, RZ, 0xc0, !PT ;  /* 0x000000ff06117812 */ /* 0x040fe200078ec0ff */
[----:B------:R-:W-:Y:S01]  /*53e0*/  IMAD.WIDE.U32 R4, R5, -0x2daee0ad, RZ ;  /* 0xd2511f5305047825 */ /* 0x000fe200078e00ff */
[----:B------:R-:W-:Y:S03]  /*53f0*/  LOP3.LUT R113, R113, UR7, R8, 0x96, !PT ;  /* 0x0000000771717c12 */ /* 0x000fe6000f8e9608 */
[----:B------:R3:W4:Y:S01]  /*5400*/  MUFU.EX2 R193, R22 ;  /* 0x0000001600c17308 */ /* 0x0007220000000800 */
[--C-:B------:R-:W-:Y:S01]  /*5410*/  SHF.R.U32.HI R15, RZ, 0x18, R6.reuse ;  /* 0x00000018ff0f7819 */ /* 0x100fe20000011606 */
[----:B------:R-:W-:Y:S01]  /*5420*/  IMAD.WIDE.U32 R8, R9, -0x2daee0ad, RZ ;  /* 0xd2511f5309087825 */ /* 0x000fe200078e00ff */
[----:B-1----:R-:W-:Y:S02]  /*5430*/  LOP3.LUT R21, R6, 0xffff, RZ, 0xc0, !PT ;  /* 0x0000ffff06157812 */ /* 0x002fe400078ec0ff */
[----:B------:R-:W-:Y:S01]  /*5440*/  SHF.R.U32.HI R101, RZ, 0x10, R6 ;  /* 0x00000010ff657819 */ /* 0x000fe20000011606 */
[----:B------:R-:W-:Y:S01]  /*5450*/  IMAD.WIDE.U32 R6, R109, -0x326172a9, RZ ;  /* 0xcd9e8d576d067825 */ /* 0x000fe200078e00ff */
[----:B------:R-:W-:Y:S03]  /*5460*/  LOP3.LUT R13, R5, UR5, R14, 0x96, !PT ;  /* 0x00000005050d7c12 */ /* 0x000fe6000f8e960e */
[----:B------:R1:W-:Y:S01]  /*5470*/  MUFU.EX2 R190, R23 ;  /* 0x0000001700be7308 */ /* 0x0003e20000000800 */
[C---:B------:R-:W-:Y:S02]  /*5480*/  LOP3.LUT R14, R4.reuse, 0xff, RZ, 0xc0, !PT ;  /* 0x000000ff040e7812 */ /* 0x040fe400078ec0ff */
[----:B------:R-:W-:Y:S02]  /*5490*/  LOP3.LUT R10, R7, UR6, R18, 0x96, !PT ;  /* 0x00000006070a7c12 */ /* 0x000fe4000f8e9612 */
[----:B--2---:R-:W-:Y:S02]  /*54a0*/  SHF.R.U32.HI R20, RZ, 0x18, R4 ;  /* 0x00000018ff147819 */ /* 0x004fe40000011604 */
[----:B------:R-:W-:Y:S03]  /*54b0*/  LOP3.LUT R114, R4, 0xffff, RZ, 0xc0, !PT ;  /* 0x0000ffff04727812 */ /* 0x000fe600078ec0ff */
[----:B------:R2:W4:Y:S01]  /*54c0*/  MUFU.EX2 R199, R24 ;  /* 0x0000001800c77308 */ /* 0x0005220000000800 */
[----:B---3--:R-:W-:Y:S02]  /*54d0*/  SHF.R.U32.HI R22, RZ, 0x18, R6 ;  /* 0x00000018ff167819 */ /* 0x008fe40000011606 */
[----:B------:R-:W-:Y:S01]  /*54e0*/  SHF.R.U32.HI R115, RZ, 0x10, R4 ;  /* 0x00000010ff737819 */ /* 0x000fe20000011604 */
[----:B------:R-:W-:Y:S01]  /*54f0*/  IMAD.WIDE.U32 R4, R111, -0x326172a9, RZ ;  /* 0xcd9e8d576f047825 */ /* 0x000fe200078e00ff */
[----:B------:R-:W-:Y:S02]  /*5500*/  LOP3.LUT R11, R9, UR5, R16, 0x96, !PT ;  /* 0x00000005090b7c12 */ /* 0x000fe4000f8e9610 */
[C---:B------:R-:W-:Y:S03]  /*5510*/  LOP3.LUT R16, R8.reuse, 0xff, RZ, 0xc0, !PT ;  /* 0x000000ff08107812 */ /* 0x040fe600078ec0ff */
[----:B------:R-:W-:Y:S01]  /*5520*/  MUFU.EX2 R109, R60 ;  /* 0x0000003c006d7308 */ /* 0x000fe20000000800 */
[--C-:B------:R-:W-:Y:S02]  /*5530*/  SHF.R.U32.HI R19, RZ, 0x18, R8.reuse ;  /* 0x00000018ff137819 */ /* 0x100fe40000011608 */
[----:B-1----:R-:W-:Y:S02]  /*5540*/  LOP3.LUT R23, R8, 0xffff, RZ, 0xc0, !PT ;  /* 0x0000ffff08177812 */ /* 0x002fe400078ec0ff */
[----:B------:R-:W-:Y:S02]  /*5550*/  SHF.R.U32.HI R102, RZ, 0x10, R8 ;  /* 0x00000010ff667819 */ /* 0x000fe40000011608 */
[C---:B------:R-:W-:Y:S03]  /*5560*/  LOP3.LUT R18, R6.reuse, 0xff, RZ, 0xc0, !PT ;  /* 0x000000ff06127812 */ /* 0x040fe600078ec0ff */
[----:B------:R-:W-:Y:S01]  /*5570*/  MUFU.EX2 R180, R34 ;  /* 0x0000002200b47308 */ /* 0x000fe20000000800 */
[----:B--2---:R-:W-:Y:S02]  /*5580*/  SHF.R.U32.HI R24, RZ, 0x10, R6 ;  /* 0x00000010ff187819 */ /* 0x004fe40000011606 */
[----:B------:R-:W-:Y:S02]  /*5590*/  LOP3.LUT R103, R6, 0xffff, RZ, 0xc0, !PT ;  /* 0x0000ffff06677812 */ /* 0x000fe400078ec0ff */
[----:B------:R-:W-:Y:S02]  /*55a0*/  LOP3.LUT R6, R4, 0xffff, RZ, 0xc0, !PT ;  /* 0x0000ffff04067812 */ /* 0x000fe400078ec0ff */
[----:B------:R-:W-:Y:S03]  /*55b0*/  LOP3.LUT R0, R5, UR6, R108, 0x96, !PT ;  /* 0x0000000605007c12 */ /* 0x000fe6000f8e966c */
[----:B------:R-:W-:Y:S01]  /*55c0*/  MUFU.EX2 R165, R165 ;  /* 0x000000a500a57308 */ /* 0x000fe20000000800 */
[----:B------:R-:W-:Y:S02]  /*55d0*/  LOP3.LUT R5, R12, 0xff, RZ, 0xc0, !PT ;  /* 0x000000ff0c057812 */ /* 0x000fe400078ec0ff */
[----:B------:R-:W-:Y:S02]  /*55e0*/  LOP3.LUT R7, R4, 0xff, RZ, 0xc0, !PT ;  /* 0x000000ff04077812 */ /* 0x000fe400078ec0ff */
[----:B------:R-:W-:Y:S02]  /*55f0*/  ISETP.LE.U32.AND P4, PT, R5, UR9, PT ;  /* 0x0000000905007c0c */ /* 0x000fe4000bf83070 */
[----:B------:R-:W-:Y:S03]  /*5600*/  SHF.R.U32.HI R9, RZ, 0x10, R4 ;  /* 0x00000010ff097819 */ /* 0x000fe60000011604 */
[----:B------:R-:W-:Y:S01]  /*5610*/  MUFU.EX2 R108, R66 ;  /* 0x00000042006c7308 */ /* 0x000fe20000000800 */
[----:B------:R-:W-:Y:S02]  /*5620*/  SHF.R.U32.HI R5, RZ, 0x10, R12 ;  /* 0x00000010ff057819 */ /* 0x000fe4000001160c */
[----:B------:R-:W-:Y:S02]  /*5630*/  SHF.R.U32.HI R8, RZ, 0x18, R4 ;  /* 0x00000018ff087819 */ /* 0x000fe40000011604 */
[----:B------:R-:W-:Y:S02]  /*5640*/  LOP3.LUT R4, R12, 0xffff, RZ, 0xc0, !PT ;  /* 0x0000ffff0c047812 */ /* 0x000fe400078ec0ff */
[----:B------:R-:W-:Y:S03]  /*5650*/  LOP3.LUT R5, R5, 0xff, RZ, 0xc0, !PT ;  /* 0x000000ff05057812 */ /* 0x000fe600078ec0ff */
[----:B------:R-:W-:Y:S01]  /*5660*/  MUFU.EX2 R174, R36 ;  /* 0x0000002400ae7308 */ /* 0x000fe20000000800 */
[----:B------:R-:W-:Y:S01]  /*5670*/  SHF.R.U32.HI R4, RZ, 0x8, R4 ;  /* 0x00000008ff047819 */ /* 0x000fe20000011604 */
[----:B------:R-:W-:Y:S01]  /*5680*/  @!P4 FADD.FTZ R202, -R202, -RZ ;  /* 0x800000ffcacac221 */ /* 0x000fe20000010100 */
[----:B------:R-:W-:Y:S02]  /*5690*/  ISETP.LE.U32.AND P3, PT, R5, UR9, PT ;  /* 0x0000000905007c0c */ /* 0x000fe4000bf63070 */
[----:B------:R-:W-:Y:S02]  /*56a0*/  LOP3.LUT R4, R4, 0xffff, RZ, 0xc0, !PT ;  /* 0x0000ffff04047812 */ /* 0x000fe400078ec0ff */
[----:B------:R-:W-:Y:S03]  /*56b0*/  LOP3.LUT R5, R0, 0xff, RZ, 0xc0, !PT ;  /* 0x000000ff00057812 */ /* 0x000fe600078ec0ff */
[----:B------:R-:W-:Y:S01]  /*56c0*/  MUFU.EX2 R164, R164 ;  /* 0x000000a400a47308 */ /* 0x000fe20000000800 */
[----:B------:R-:W-:Y:S02]  /*56d0*/  ISETP.LE.U32.AND P1, PT, R4, UR9, PT ;  /* 0x0000000904007c0c */ /* 0x000fe4000bf23070 */
[----:B------:R-:W-:Y:S02]  /*56e0*/  LOP3.LUT R4, R0, 0xffff, RZ, 0xc0, !PT ;  /* 0x0000ffff00047812 */ /* 0x000fe400078ec0ff */
[----:B------:R-:W-:Y:S02]  /*56f0*/  SHF.R.U32.HI R12, RZ, 0x18, R12 ;  /* 0x00000018ff0c7819 */ /* 0x000fe4000001160c */
[----:B------:R-:W-:Y:S01]  /*5700*/  SHF.R.U32.HI R4, RZ, 0x8, R4 ;  /* 0x00000008ff047819 */ /* 0x000fe20000011604 */
[----:B------:R-:W-:Y:S01]  /*5710*/  @!P3 FADD.FTZ R210, -R210, -RZ ;  /* 0x800000ffd2d2b221 */ /* 0x000fe20000010100 */
[----:B------:R-:W-:Y:S01]  /*5720*/  ISETP.LE.U32.AND P6, PT, R12, UR9, PT ;  /* 0x000000090c007c0c */ /* 0x000fe2000bfc3070 */
[----:B------:R-:W-:Y:S01]  /*5730*/  MUFU.EX2 R173, R37 ;  /* 0x0000002500ad7308 */ /* 0x000fe20000000800 */
[----:B------:R-:W-:Y:S02]  /*5740*/  ISETP.LE.U32.AND P4, PT, R5, UR9, PT ;  /* 0x0000000905007c0c */ /* 0x000fe4000bf83070 */
[--C-:B------:R-:W-:Y:S01]  /*5750*/  SHF.R.U32.HI R5, RZ, 0x10, R0.reuse ;  /* 0x00000010ff057819 */ /* 0x100fe20000011600 */
[----:B------:R-:W-:Y:S01]  /*5760*/  @!P1 FADD.FTZ R203, -R203, -RZ ;  /* 0x800000ffcbcb9221 */ /* 0x000fe20000010100 */
[----:B------:R-:W-:Y:S02]  /*5770*/  LOP3.LUT R4, R4, 0xffff, RZ, 0xc0, !PT ;  /* 0x0000ffff04047812 */ /* 0x000fe400078ec0ff */
[----:B------:R-:W-:Y:S03]  /*5780*/  LOP3.LUT R5, R5, 0xff, RZ, 0xc0, !PT ;  /* 0x000000ff05057812 */ /* 0x000fe600078ec0ff */
[----:B------:R-:W-:Y:S01]  /*5790*/  MUFU.EX2 R163, R163 ;  /* 0x000000a300a37308 */ /* 0x000fe20000000800 */
[----:B------:R-:W-:Y:S02]  /*57a0*/  ISETP.LE.U32.AND P1, PT, R4, UR9, PT ;  /* 0x0000000904007c0c */ /* 0x000fe4000bf23070 */
[----:B------:R-:W-:Y:S01]  /*57b0*/  SHF.R.U32.HI R0, RZ, 0x18, R0 ;  /* 0x00000018ff007819 */ /* 0x000fe20000011600 */
[----:B------:R-:W-:Y:S01]  /*57c0*/  @!P6 FADD.FTZ R209, -R209, -RZ ;  /* 0x800000ffd1d1e221 */ /* 0x000fe20000010100 */
[----:B------:R-:W-:Y:S01]  /*57d0*/  ISETP.LE.U32.AND P3, PT, R5, UR9, PT ;  /* 0x0000000905007c0c */ /* 0x000fe2000bf63070 */
[----:B------:R-:W-:Y:S01]  /*57e0*/  @!P4 FADD.FTZ R213, -R213, -RZ ;  /* 0x800000ffd5d5c221 */ /* 0x000fe20000010100 */
[----:B------:R-:W-:Y:S03]  /*57f0*/  ISETP.LE.U32.AND P6, PT, R0, UR9, PT ;  /* 0x0000000900007c0c */ /* 0x000fe6000bfc3070 */
[----:B------:R-:W-:Y:S01]  /*5800*/  MUFU.EX2 R175, R38 ;  /* 0x0000002600af7308 */ /* 0x000fe20000000800 */
[----:B------:R-:W-:Y:S02]  /*5810*/  SHF.R.U32.HI R0, RZ, 0x8, R6 ;  /* 0x00000008ff007819 */ /* 0x000fe40000011606 */
[----:B------:R-:W-:Y:S02]  /*5820*/  LOP3.LUT R4, R9, 0xff, RZ, 0xc0, !PT ;  /* 0x000000ff09047812 */ /* 0x000fe400078ec0ff */
[----:B------:R-:W-:Y:S01]  /*5830*/  LOP3.LUT R0, R0, 0xffff, RZ, 0xc0, !PT ;  /* 0x0000ffff00007812 */ /* 0x000fe200078ec0ff */
[----:B------:R-:W-:Y:S01]  /*5840*/  @!P1 FADD.FTZ R214, -R214, -RZ ;  /* 0x800000ffd6d69221 */ /* 0x000fe20000010100 */
[----:B------:R-:W-:Y:S03]  /*5850*/  ISETP.LE.U32.AND P4, PT, R7, UR9, PT ;  /* 0x0000000907007c0c */ /* 0x000fe6000bf83070 */
[----:B------:R-:W-:Y:S01]  /*5860*/  MUFU.EX2 R172, R39 ;  /* 0x0000002700ac7308 */ /* 0x000fe20000000800 */
[----:B------:R-:W-:Y:S01]  /*5870*/  ISETP.LE.U32.AND P1, PT, R0, UR9, PT ;  /* 0x0000000900007c0c */ /* 0x000fe2000bf23070 */
[----:B------:R-:W-:Y:S01]  /*5880*/  @!P3 FADD.FTZ R218, -R218, -RZ ;  /* 0x800000ffdadab221 */ /* 0x000fe20000010100 */
[----:B------:R-:W-:Y:S01]  /*5890*/  SHF.R.U32.HI R0, RZ, 0x8, R21 ;  /* 0x00000008ff007819 */ /* 0x000fe20000011615 */
[----:B------:R-:W-:Y:S01]  /*58a0*/  @!P6 FADD.FTZ R217, -R217, -RZ ;  /* 0x800000ffd9d9e221 */ /* 0x000fe20000010100 */
[----:B------:R-:W-:Y:S02]  /*58b0*/  ISETP.LE.U32.AND P3, PT, R4, UR9, PT ;  /* 0x0000000904007c0c */ /* 0x000fe4000bf63070 */
[----:B------:R-:W-:Y:S03]  /*58c0*/  LOP3.LUT R4, R101, 0xff, RZ, 0xc0, !PT ;  /* 0x000000ff65047812 */ /* 0x000fe600078ec0ff */
[----:B------:R-:W-:Y:S01]  /*58d0*/  MUFU.EX2 R184, R41 ;  /* 0x0000002900b87308 */ /* 0x000fe20000000800 */
[----:B------:R-:W-:Y:S02]  /*58e0*/  LOP3.LUT R0, R0, 0xffff, RZ, 0xc0, !PT ;  /* 0x0000ffff00007812 */ /* 0x000fe400078ec0ff */
[----:B------:R-:W-:Y:S01]  /*58f0*/  ISETP.LE.U32.AND P6, PT, R8, UR9, PT ;  /* 0x0000000908007c0c */ /* 0x000fe2000bfc3070 */
[----:B----4-:R-:W-:Y:S01]  /*5900*/  @!P4 FADD.FTZ R212, -R212, -RZ ;  /* 0x800000ffd4d4c221 */ /* 0x010fe20000010100 */
[----:B------:R-:W-:Y:S01]  /*5910*/  ISETP.LE.U32.AND P2, PT, R15, UR9, PT ;  /* 0x000000090f007c0c */ /* 0x000fe2000bf43070 */
[----:B------:R-:W-:Y:S01]  /*5920*/  @!P1 FADD.FTZ R211, -R211, -RZ ;  /* 0x800000ffd3d39221 */ /* 0x000fe20000010100 */
[----:B------:R-:W-:Y:S01]  /*5930*/  ISETP.LE.U32.AND P1, PT, R4, UR9, PT ;  /* 0x0000000904007c0c */ /* 0x000fe2000bf23070 */
[----:B------:R-:W-:Y:S01]  /*5940*/  IMAD.WIDE.U32 R4, R113, -0x326172a9, RZ ;  /* 0xcd9e8d5771047825 */ /* 0x000fe200078e00ff */
[----:B------:R-:W-:Y:S01]  /*5950*/  ISETP.LE.U32.AND P5, PT, R14, UR9, PT ;  /* 0x000000090e007c0c */ /* 0x000fe2000bfa3070 */
[----:B------:R-:W-:Y:S01]  /*5960*/  MUFU.EX2 R195, R42 ;  /* 0x0000002a00c37308 */ /* 0x000fe20000000800 */
[----:B------:R-:W-:Y:S01]  /*5970*/  ISETP.LE.U32.AND P4, PT, R20, UR9, PT ;  /* 0x0000000914007c0c */ /* 0x000fe2000bf83070 */
[----:B------:R-:W-:Y:S01]  /*5980*/  @!P3 FADD.FTZ R216, -R216, -RZ ;  /* 0x800000ffd8d8b221 */ /* 0x000fe20000010100 */
[----:B------:R-:W-:Y:S02]  /*5990*/  LOP3.LUT R14, R4, 0xff, RZ, 0xc0, !PT ;  /* 0x000000ff040e7812 */ /* 0x000fe400078ec0ff */
[----:B------:R-:W-:Y:S01]  /*59a0*/  ISETP.LE.U32.AND P3, PT, R0, UR9, PT ;  /* 0x0000000900007c0c */ /* 0x000fe2000bf63070 */
[----:B------:R-:W-:Y:S01]  /*59b0*/  @!P6 FADD.FTZ R215, -R215, -RZ ;  /* 0x800000ffd7d7e221 */ /* 0x000fe20000010100 */
[----:B------:R-:W-:Y:S01]  /*59c0*/  SHF.R.U32.HI R20, RZ, 0x18, R4 ;  /* 0x00000018ff147819 */ /* 0x000fe20000011604 */
[----:B------:R-:W-:Y:S01]  /*59d0*/  @!P2 FADD.FTZ R198, -R198, -RZ ;  /* 0x800000ffc6c6a221 */ /* 0x000fe20000010100 */
[----:B------:R-:W-:Y:S01]  /*59e0*/  LOP3.LUT R0, R11, 0xffff, RZ, 0xc0, !PT ;  /* 0x0000ffff0b007812 */ /* 0x000fe200078ec0ff */
[----:B------:R-:W-:Y:S01]  /*59f0*/  @!P1 FADD.FTZ R201, -R201, -RZ ;  /* 0x800000ffc9c99221 */ /* 0x000fe20000010100 */
[----:B------:R-:W-:Y:S01]  /*5a00*/  ISETP.LE.U32.AND P6, PT, R16, UR9, PT ;  /* 0x0000000910007c0c */ /* 0x000fe2000bfc3070 */
[----:B------:R-:W-:Y:S01]  /*5a10*/  @!P5 FADD.FTZ R197, -R197, -RZ ;  /* 0x800000ffc5c5d221 */ /* 0x000fe20000010100 */
[----:B------:R-:W-:Y:S01]  /*5a20*/  SHF.R.U32.HI R0, RZ, 0x8, R0 ;  /* 0x00000008ff007819 */ /* 0x000fe20000011600 */
[----:B------:R-:W-:Y:S01]  /*5a30*/  @!P4 FADD.FTZ R205, -R205, -RZ ;  /* 0x800000ffcdcdc221 */ /* 0x000fe20000010100 */
[----:B------:R-:W-:Y:S01]  /*5a40*/  LOP3.LUT R15, R4, 0xffff, RZ, 0xc0, !PT ;  /* 0x0000ffff040f7812 */ /* 0x000fe200078ec0ff */
[----:B------:R-:W-:Y:S01]  /*5a50*/  MUFU.EX2 R185, R40 ;  /* 0x0000002800b97308 */ /* 0x000fe20000000800 */
[----:B------:R-:W-:Y:S01]  /*5a60*/  LOP3.LUT R0, R0, 0xffff, RZ, 0xc0, !PT ;  /* 0x0000ffff00007812 */ /* 0x000fe200078ec0ff */
[----:B------:R-:W-:Y:S01]  /*5a70*/  @!P3 FADD.FTZ R188, -R188, -RZ ;  /* 0x800000ffbcbcb221 */ /* 0x000fe20000010100 */
[----:B------:R-:W-:Y:S02]  /*5a80*/  SHF.R.U32.HI R16, RZ, 0x10, R4 ;  /* 0x00000010ff107819 */ /* 0x000fe40000011604 */
[----:B------:R-:W-:Y:S02]  /*5a90*/  ISETP.LE.U32.AND P1, PT, R0, UR9, PT ;  /* 0x0000000900007c0c */ /* 0x000fe4000bf23070 */
[----:B------:R-:W-:Y:S01]  /*5aa0*/  LOP3.LUT R4, R13, 0xff, RZ, 0xc0, !PT ;  /* 0x000000ff0d047812 */ /* 0x000fe200078ec0ff */
[----:B------:R-:W-:Y:S01]  /*5ab0*/  @!P6 FADD.FTZ R178, -R178, -RZ ;  /* 0x800000ffb2b2e221 */ /* 0x000fe20000010100 */
[----:B------:R-:W-:Y:S01]  /*5ac0*/  SHF.R.U32.HI R0, RZ, 0x10, R11 ;  /* 0x00000010ff007819 */ /* 0x000fe2000001160b */
[----:B------:R-:W-:Y:S01]  /*5ad0*/  MUFU.EX2 R194, R43 ;  /* 0x0000002b00c27308 */ /* 0x000fe20000000800 */
[----:B------:R-:W-:Y:S02]  /*5ae0*/  LOP3.LUT R6, R11, 0xff, RZ, 0xc0, !PT ;  /* 0x000000ff0b067812 */ /* 0x000fe400078ec0ff */
[----:B------:R-:W-:Y:S02]  /*5af0*/  LOP3.LUT R0, R0, 0xff, RZ, 0xc0, !PT ;  /* 0x000000ff00007812 */ /* 0x000fe400078ec0ff */
[----:B------:R-:W-:Y:S01]  /*5b00*/  ISETP.LE.U32.AND P3, PT, R6, UR9, PT ;  /* 0x0000000906007c0c */ /* 0x000fe2000bf63070 */
[----:B------:R-:W-:Y:S01]  /*5b10*/  IMAD.WIDE.U32 R6, R191, -0x2daee0ad, RZ ;  /* 0xd2511f53bf067825 */ /* 0x000fe200078e00ff */
[----:B------:R-:W-:Y:S03]  /*5b20*/  ISETP.LE.U32.AND P2, PT, R0, UR9, PT ;  /* 0x0000000900007c0c */ /* 0x000fe6000bf43070 */
[----:B------:R-:W-:Y:S01]  /*5b30*/  MUFU.EX2 R192, R46 ;  /* 0x0000002e00c07308 */ /* 0x000fe20000000800 */
[----:B------:R-:W-:Y:S01]  /*5b40*/  LOP3.LUT R0, R13, 0xffff, RZ, 0xc0, !PT ;  /* 0x0000ffff0d007812 */ /* 0x000fe200078ec0ff */
[----:B------:R-:W-:Y:S01]  /*5b50*/  @!P1 FADD.FTZ R186, -R186, -RZ ;  /* 0x800000ffbaba9221 */ /* 0x000fe20000010100 */
[----:B------:R-:W-:Y:S02]  /*5b60*/  ISETP.LE.U32.AND P1, PT, R4, UR9, PT ;  /* 0x0000000904007c0c */ /* 0x000fe4000bf23070 */
[----:B------:R-:W-:Y:S02]  /*5b70*/  LOP3.LUT R12, R6, 0xff, RZ, 0xc0, !PT ;  /* 0x000000ff060c7812 */ /* 0x000fe400078ec0ff */
[--C-:B------:R-:W-:Y:S03]  /*5b80*/  SHF.R.U32.HI R4, RZ, 0x10, R13.reuse ;  /* 0x00000010ff047819 */ /* 0x100fe6000001160d */
[----:B------:R-:W-:Y:S01]  /*5b90*/  MUFU.EX2 R191, R47 ;  /* 0x0000002f00bf7308 */ /* 0x000fe20000000800 */
[----:B------:R-:W-:Y:S01]  /*5ba0*/  SHF.R.U32.HI R13, RZ, 0x18, R13 ;  /* 0x00000018ff0d7819 */ /* 0x000fe2000001160d */
[----:B------:R-:W-:Y:S01]  /*5bb0*/  @!P3 FADD.FTZ R187, -R187, -RZ ;  /* 0x800000ffbbbbb221 */ /* 0x000fe20000010100 */
[----:B------:R-:W-:Y:S01]  /*5bc0*/  SHF.R.U32.HI R11, RZ, 0x18, R11 ;  /* 0x00000018ff0b7819 */ /* 0x000fe2000001160b */
[----:B------:R-:W-:Y:S01]  /*5bd0*/  @!P2 FADD.FTZ R193, -R193, -RZ ;  /* 0x800000ffc1c1a221 */ /* 0x000fe20000010100 */
[----:B------:R-:W-:Y:S02]  /*5be0*/  SHF.R.U32.HI R21, RZ, 0x10, R6 ;  /* 0x00000010ff157819 */ /* 0x000fe40000011606 */
[----:B------:R-:W-:Y:S01]  /*5bf0*/  ISETP.LE.U32.AND P3, PT, R11, UR9, PT ;  /* 0x000000090b007c0c */ /* 0x000fe2000bf63070 */
[----:B------:R-:W-:Y:S01]  /*5c00*/  @!P1 FADD.FTZ R199, -R199, -RZ ;  /* 0x800000ffc7c79221 */ /* 0x000fe20000010100 */
[----:B------:R-:W-:Y:S01]  /*5c10*/  SHF.R.U32.HI R11, RZ, 0x8, R114 ;  /* 0x00000008ff0b7819 */ /* 0x000fe20000011672 */
[----:B------:R-:W-:Y:S01]  /*5c20*/  MUFU.EX2 R169, R48 ;  /* 0x0000003000a97308 */ /* 0x000fe20000000800 */
[----:B------:R-:W-:Y:S02]  /*5c30*/  ISETP.LE.U32.AND P1, PT, R13, UR9, PT ;  /* 0x000000090d007c0c */ /* 0x000fe4000bf23070 */
[----:B------:R-:W-:Y:S02]  /*5c40*/  SHF.R.U32.HI R13, RZ, 0x18, R6 ;  /* 0x00000018ff0d7819 */ /* 0x000fe40000011606 */
[----:B------:R-:W-:Y:S02]  /*5c50*/  SHF.R.U32.HI R0, RZ, 0x8, R0 ;  /* 0x00000008ff007819 */ /* 0x000fe40000011600 */
[----:B------:R-:W-:Y:S03]  /*5c60*/  LOP3.LUT R11, R11, 0xffff, RZ, 0xc0, !PT ;  /* 0x0000ffff0b0b7812 */ /* 0x000fe600078ec0ff */
[----:B------:R-:W1:Y:S01]  /*5c70*/  MUFU.EX2 R208, R26 ;  /* 0x0000001a00d07308 */ /* 0x000e620000000800 */
[----:B------:R-:W-:Y:S01]  /*5c80*/  LOP3.LUT R0, R0, 0xffff, RZ, 0xc0, !PT ;  /* 0x0000ffff00007812 */ /* 0x000fe200078ec0ff */
[----:B------:R-:W-:Y:S01]  /*5c90*/  @!P3 FADD.FTZ R190, -R190, -RZ ;  /* 0x800000ffbebeb221 */ /* 0x000fe20000010100 */
[----:B------:R-:W-:Y:S02]  /*5ca0*/  ISETP.LE.U32.AND P0, PT, R17, UR9, PT ;  /* 0x0000000911007c0c */ /* 0x000fe4000bf03070 */
[----:B------:R-:W-:Y:S01]  /*5cb0*/  ISETP.LE.U32.AND P2, PT, R0, UR9, PT ;  /* 0x0000000900007c0c */ /* 0x000fe2000bf43070 */
[----:B------:R-:W-:Y:S01]  /*5cc0*/  @!P1 FADD.FTZ R207, -R207, -RZ ;  /* 0x800000ffcfcf9221 */ /* 0x000fe20000010100 */
[----:B------:R-:W-:Y:S03]  /*5cd0*/  ISETP.LE.U32.AND P1, PT, R11, UR9, PT ;  /* 0x000000090b007c0c */ /* 0x000fe6000bf23070 */
[----:B------:R-:W-:Y:S01]  /*5ce0*/  MUFU.EX2 R168, R49 ;  /* 0x0000003100a87308 */ /* 0x000fe20000000800 */
[----:B------:R-:W-:Y:S02]  /*5cf0*/  LOP3.LUT R11, R115, 0xff, RZ, 0xc0, !PT ;  /* 0x000000ff730b7812 */ /* 0x000fe400078ec0ff */
[----:B------:R-:W-:Y:S02]  /*5d00*/  LOP3.LUT R9, R5, UR6, R100, 0x96, !PT ;  /* 0x0000000605097c12 */ /* 0x000fe4000f8e9664 */
[----:B------:R-:W-:Y:S02]  /*5d10*/  ISETP.LE.U32.AND P5, PT, R11, UR9, PT ;  /* 0x000000090b007c0c */ /* 0x000fe4000bfa3070 */
[----:B------:R-:W-:Y:S01]  /*5d20*/  LOP3.LUT R0, R4, 0xff, RZ, 0xc0, !PT ;  /* 0x000000ff04007812 */ /* 0x000fe200078ec0ff */
[----:B------:R-:W-:Y:S01]  /*5d30*/  IMAD.WIDE.U32 R4, R166, -0x2daee0ad, RZ ;  /* 0xd2511f53a6047825 */ /* 0x000fe200078e00ff */
[----:B------:R-:W-:Y:S01]  /*5d40*/  LOP3.LUT R17, R6, 0xffff, RZ, 0xc0, !PT ;  /* 0x0000ffff06117812 */ /* 0x000fe200078ec0ff */
[----:B------:R-:W-:Y:S01]  /*5d50*/  MUFU.EX2 R167, R50 ;  /* 0x0000003200a77308 */ /* 0x000fe20000000800 */
[----:B------:R-:W-:Y:S01]  /*5d60*/  SHF.R.U32.HI R6, RZ, 0x8, R23 ;  /* 0x00000008ff067819 */ /* 0x000fe20000011617 */
[----:B------:R-:W-:Y:S01]  /*5d70*/  @!P0 FADD.FTZ R189, -R189, -RZ ;  /* 0x800000ffbdbd8221 */ /* 0x000fe20000010100 */
[----:B------:R-:W-:Y:S01]  /*5d80*/  ISETP.LE.U32.AND P0, PT, R19, UR9, PT ;  /* 0x0000000913007c0c */ /* 0x000fe2000bf03070 */
[----:B------:R-:W-:Y:S01]  /*5d90*/  @!P2 FADD.FTZ R200, -R200, -RZ ;  /* 0x800000ffc8c8a221 */ /* 0x000fe20000010100 */
[----:B------:R-:W-:Y:S01]  /*5da0*/  ISETP.LE.U32.AND P3, PT, R0, UR9, PT ;  /* 0x0000000900007c0c */ /* 0x000fe2000bf63070 */
[----:B------:R-:W-:Y:S01]  /*5db0*/  @!P1 FADD.FTZ R196, -R196, -RZ ;  /* 0x800000ffc4c49221 */ /* 0x000fe20000010100 */
[----:B------:R-:W-:Y:S01]  /*5dc0*/  LOP3.LUT R8, R7, UR5, R110, 0x96, !PT ;  /* 0x0000000507087c12 */ /* 0x000fe2000f8e966e */
[----:B------:R-:W-:Y:S01]  /*5dd0*/  @!P5 FADD.FTZ R206, -R206, -RZ ;  /* 0x800000ffceced221 */ /* 0x000fe20000010100 */
[----:B------:R-:W-:Y:S01]  /*5de0*/  ISETP.LE.U32.AND P2, PT, R18, UR9, PT ;  /* 0x0000000912007c0c */ /* 0x000fe2000bf43070 */
[----:B------:R-:W-:Y:S01]  /*5df0*/  MUFU.EX2 R110, R64 ;  /* 0x00000040006e7308 */ /* 0x000fe20000000800 */
[----:B------:R-:W-:Y:S02]  /*5e00*/  LOP3.LUT R0, R5, UR5, R112, 0x96, !PT ;  /* 0x0000000505007c12 */ /* 0x000fe4000f8e9670 */
[----:B------:R-:W-:Y:S02]  /*5e10*/  LOP3.LUT R19, R4, 0xffff, RZ, 0xc0, !PT ;  /* 0x0000ffff04137812 */ /* 0x000fe400078ec0ff */
[----:B------:R-:W-:Y:S01]  /*5e20*/  LOP3.LUT R5, R6, 0xffff, RZ, 0xc0, !PT ;  /* 0x0000ffff06057812 */ /* 0x000fe200078ec0ff */
[----:B------:R-:W-:Y:S01]  /*5e30*/  @!P0 FADD.FTZ R179, -R179, -RZ ;  /* 0x800000ffb3b38221 */ /* 0x000fe20000010100 */
[----:B------:R-:W-:Y:S01]  /*5e40*/  LOP3.LUT R11, R4, 0xff, RZ, 0xc0, !PT ;  /* 0x000000ff040b7812 */ /* 0x000fe200078ec0ff */
[----:B-1----:R-:W-:Y:S01]  /*5e50*/  @!P3 FADD.FTZ R208, -R208, -RZ ;  /* 0x800000ffd0d0b221 */ /* 0x002fe20000010100 */
[--C-:B------:R-:W-:Y:S01]  /*5e60*/  SHF.R.U32.HI R6, RZ, 0x10, R9.reuse ;  /* 0x00000010ff067819 */ /* 0x100fe20000011609 */
[----:B------:R-:W1:Y:S01]  /*5e70*/  MUFU.EX2 R166, R51 ;  /* 0x0000003300a67308 */ /* 0x000e620000000800 */
[--C-:B------:R-:W-:Y:S01]  /*5e80*/  SHF.R.U32.HI R18, RZ, 0x18, R4.reuse ;  /* 0x00000018ff127819 */ /* 0x100fe20000011604 */
[----:B------:R-:W-:Y:S01]  /*5e90*/  @!P2 FADD.FTZ R169, -R169, -RZ ;  /* 0x800000ffa9a9a221 */ /* 0x000fe20000010100 */
[----:B------:R-:W-:Y:S02]  /*5ea0*/  ISETP.LE.U32.AND P3, PT, R22, UR9, PT ;  /* 0x0000000916007c0c */ /* 0x000fe4000bf63070 */
[----:B------:R-:W-:Y:S02]  /*5eb0*/  SHF.R.U32.HI R7, RZ, 0x10, R4 ;  /* 0x00000010ff077819 */ /* 0x000fe40000011604 */
[----:B------:R-:W-:Y:S03]  /*5ec0*/  LOP3.LUT R4, R102, 0xff, RZ, 0xc0, !PT ;  /* 0x000000ff66047812 */ /* 0x000fe600078ec0ff */
[----:B------:R-:W-:Y:S01]  /*5ed0*/  MUFU.EX2 R115, R52 ;  /* 0x0000003400737308 */ /* 0x000fe20000000800 */
[----:B------:R-:W-:Y:S02]  /*5ee0*/  ISETP.LE.U32.AND P1, PT, R5, UR9, PT ;  /* 0x0000000905007c0c */ /* 0x000fe4000bf23070 */
[----:B------:R-:W-:Y:S02]  /*5ef0*/  LOP3.LUT R5, R10, 0xff, RZ, 0xc0, !PT ;  /* 0x000000ff0a057812 */ /* 0x000fe400078ec0ff */
[----:B------:R-:W-:Y:S02]  /*5f00*/  ISETP.LE.U32.AND P5, PT, R4, UR9, PT ;  /* 0x0000000904007c0c */ /* 0x000fe4000bfa3070 */
[----:B------:R-:W-:Y:S03]  /*5f10*/  LOP3.LUT R4, R10, 0xffff, RZ, 0xc0, !PT ;  /* 0x0000ffff0a047812 */ /* 0x000fe600078ec0ff */
[----:B------:R-:W-:Y:S01]  /*5f20*/  MUFU.EX2 R114, R53 ;  /* 0x0000003500727308 */ /* 0x000fe20000000800 */
[----:B------:R-:W-:Y:S01]  /*5f30*/  ISETP.LE.U32.AND P4, PT, R5, UR9, PT ;  /* 0x0000000905007c0c */ /* 0x000fe2000bf83070 */
[----:B-1----:R-:W-:Y:S01]  /*5f40*/  @!P3 FADD.FTZ R166, -R166, -RZ ;  /* 0x800000ffa6a6b221 */ /* 0x002fe20000010100 */
[----:B------:R-:W-:Y:S02]  /*5f50*/  SHF.R.U32.HI R5, RZ, 0x18, R10 ;  /* 0x00000018ff057819 */ /* 0x000fe4000001160a */
[----:B------:R-:W-:Y:S02]  /*5f60*/  SHF.R.U32.HI R4, RZ, 0x8, R4 ;  /* 0x00000008ff047819 */ /* 0x000fe40000011604 */
[----:B------:R-:W-:Y:S03]  /*5f70*/  ISETP.LE.U32.AND P6, PT, R5, UR9, PT ;  /* 0x0000000905007c0c */ /* 0x000fe6000bfc3070 */
[----:B------:R-:W-:Y:S01]  /*5f80*/  MUFU.EX2 R112, R55 ;  /* 0x0000003700707308 */ /* 0x000fe20000000800 */
[----:B------:R-:W-:Y:S01]  /*5f90*/  SHF.R.U32.HI R5, RZ, 0x10, R10 ;  /* 0x00000010ff057819 */ /* 0x000fe2000001160a */
[----:B------:R-:W-:Y:S01]  /*5fa0*/  @!P5 FADD.FTZ R180, -R180, -RZ ;  /* 0x800000ffb4b4d221 */ /* 0x000fe20000010100 */
[----:B------:R-:W-:Y:S02]  /*5fb0*/  LOP3.LUT R4, R4, 0xffff, RZ, 0xc0, !PT ;  /* 0x0000ffff04047812 */ /* 0x000fe400078ec0ff */
[----:B------:R-:W-:Y:S01]  /*5fc0*/  LOP3.LUT R5, R5, 0xff, RZ, 0xc0, !PT ;  /* 0x000000ff05057812 */ /* 0x000fe200078ec0ff */
[----:B------:R-:W-:Y:S01]  /*5fd0*/  @!P4 FADD.FTZ R174, -R174, -RZ ;  /* 0x800000ffaeaec221 */ /* 0x000fe20000010100 */
[----:B------:R-:W-:Y:S03]  /*5fe0*/  ISETP.LE.U32.AND P5, PT, R4, UR9, PT ;  /* 0x0000000904007c0c */ /* 0x000fe6000bfa3070 */
[----:B------:R-:W-:Y:S01]  /*5ff0*/  MUFU.EX2 R111, R57 ;  /* 0x00000039006f7308 */ /* 0x000fe20000000800 */
[----:B------:R-:W-:Y:S02]  /*6000*/  LOP3.LUT R4, R9, 0xffff, RZ, 0xc0, !PT ;  /* 0x0000ffff09047812 */ /* 0x000fe400078ec0ff */
[----:B------:R-:W-:Y:S01]  /*6010*/  ISETP.LE.U32.AND P0, PT, R5, UR9, PT ;  /* 0x0000000905007c0c */ /* 0x000fe2000bf03070 */
[----:B------:R-:W-:Y:S01]  /*6020*/  @!P6 FADD.FTZ R172, -R172, -RZ ;  /* 0x800000ffacace221 */ /* 0x000fe20000010100 */
[----:B------:R-:W-:Y:S02]  /*6030*/  LOP3.LUT R5, R9, 0xff, RZ, 0xc0, !PT ;  /* 0x000000ff09057812 */ /* 0x000fe400078ec0ff */
[----:B------:R-:W-:Y:S03]  /*6040*/  SHF.R.U32.HI R4, RZ, 0x8, R4 ;  /* 0x00000008ff047819 */ /* 0x000fe60000011604 */
[----:B------:R-:W1:Y:S01]  /*6050*/  MUFU.EX2 R177, R33 ;  /* 0x0000002100b17308 */ /* 0x000e620000000800 */
[----:B------:R-:W-:Y:S02]  /*6060*/  SHF.R.U32.HI R9, RZ, 0x18, R9 ;  /* 0x00000018ff097819 */ /* 0x000fe40000011609 */
[----:B------:R-:W-:Y:S01]  /*6070*/  ISETP.LE.U32.AND P4, PT, R5, UR9, PT ;  /* 0x0000000905007c0c */ /* 0x000fe2000bf83070 */
[----:B------:R-:W-:Y:S01]  /*6080*/  @!P5 FADD.FTZ R173, -R173, -RZ ;  /* 0x800000ffadadd221 */ /* 0x000fe20000010100 */
[----:B------:R-:W-:Y:S02]  /*6090*/  LOP3.LUT R5, R4, 0xffff, RZ, 0xc0, !PT ;  /* 0x0000ffff04057812 */ /* 0x000fe400078ec0ff */
[----:B------:R-:W-:Y:S01]  /*60a0*/  LOP3.LUT R4, R6, 0xff, RZ, 0xc0, !PT ;  /* 0x000000ff06047812 */ /* 0x000fe200078ec0ff */
[----:B------:R-:W-:Y:S01]  /*60b0*/  @!P0 FADD.FTZ R175, -R175, -RZ ;  /* 0x800000ffafaf8221 */ /* 0x000fe20000010100 */
[----:B------:R-:W-:Y:S01]  /*60c0*/  ISETP.LE.U32.AND P6, PT, R9, UR9, PT ;  /* 0x0000000909007c0c */ /* 0x000fe2000bfc3070 */
[----:B------:R-:W-:Y:S01]  /*60d0*/  MUFU.EX2 R181, R58 ;  /* 0x0000003a00b57308 */ /* 0x000fe20000000800 */
[----:B------:R-:W-:Y:S02]  /*60e0*/  ISETP.LE.U32.AND P5, PT, R5, UR9, PT ;  /* 0x0000000905007c0c */ /* 0x000fe4000bfa3070 */
[----:B------:R-:W-:Y:S02]  /*60f0*/  LOP3.LUT R5, R24, 0xff, RZ, 0xc0, !PT ;  /* 0x000000ff18057812 */ /* 0x000fe400078ec0ff */
[----:B------:R-:W-:Y:S01]  /*6100*/  ISETP.LE.U32.AND P0, PT, R4, UR9, PT ;  /* 0x0000000904007c0c */ /* 0x000fe2000bf03070 */
[----:B------:R-:W-:Y:S01]  /*6110*/  @!P4 FADD.FTZ R185, -R185, -RZ ;  /* 0x800000ffb9b9c221 */ /* 0x000fe20000010100 */
[----:B------:R-:W-:Y:S01]  /*6120*/  SHF.R.U32.HI R4, RZ, 0x8, R15 ;  /* 0x00000008ff047819 */ /* 0x000fe2000001160f */
[----:B-1----:R-:W-:Y:S01]  /*6130*/  @!P1 FADD.FTZ R177, -R177, -RZ ;  /* 0x800000ffb1b19221 */ /* 0x002fe20000010100 */
[----:B------:R-:W-:Y:S01]  /*6140*/  ISETP.LE.U32.AND P4, PT, R20, UR9, PT ;  /* 0x0000000914007c0c */ /* 0x000fe2000bf83070 */
[----:B------:R-:W1:Y:S01]  /*6150*/  MUFU.EX2 R182, R44 ;  /* 0x0000002c00b67308 */ /* 0x000e620000000800 */
[----:B------:R-:W-:Y:S01]  /*6160*/  LOP3.LUT R4, R4, 0xffff, RZ, 0xc0, !PT ;  /* 0x0000ffff04047812 */ /* 0x000fe200078ec0ff */
[----:B------:R-:W-:Y:S01]  /*6170*/  @!P6 FADD.FTZ R194, -R194, -RZ ;  /* 0x800000ffc2c2e221 */ /* 0x000fe20000010100 */
[----:B------:R-:W-:Y:S01]  /*6180*/  ISETP.LE.U32.AND P1, PT, R14, UR9, PT ;  /* 0x000000090e007c0c */ /* 0x000fe2000bf23070 */
[----:B------:R-:W-:Y:S01]  /*6190*/  @!P5 FADD.FTZ R184, -R184, -RZ ;  /* 0x800000ffb8b8d221 */ /* 0x000fe20000010100 */
[----:B------:R-:W-:Y:S02]  /*61a0*/  ISETP.LE.U32.AND P5, PT, R4, UR9, PT ;  /* 0x0000000904007c0c */ /* 0x000fe4000bfa3070 */
[----:B------:R-:W-:Y:S01]  /*61b0*/  LOP3.LUT R4, R16, 0xff, RZ, 0xc0, !PT ;  /* 0x000000ff10047812 */ /* 0x000fe200078ec0ff */
[----:B------:R-:W-:Y:S01]  /*61c0*/  @!P0 FADD.FTZ R195, -R195, -RZ ;  /* 0x800000ffc3c38221 */ /* 0x000fe20000010100 */
[----:B------:R-:W-:Y:S01]  /*61d0*/  ISETP.LE.U32.AND P6, PT, R5, UR9, PT ;  /* 0x0000000905007c0c */ /* 0x000fe2000bfc3070 */
[----:B------:R-:W2:Y:S01]  /*61e0*/  MUFU.EX2 R183, R45 ;  /* 0x0000002d00b77308 */ /* 0x000ea20000000800 */
[----:B------:R-:W-:Y:S01]  /*61f0*/  ISETP.LE.U32.AND P0, PT, R4, UR9, PT ;  /* 0x0000000904007c0c */ /* 0x000fe2000bf03070 */
[----:B------:R-:W-:Y:S01]  /*6200*/  @!P4 FADD.FTZ R191, -R191, -RZ ;  /* 0x800000ffbfbfc221 */ /* 0x000fe20000010100 */
[----:B------:R-:W-:Y:S04]  /*6210*/  SHF.R.U32.HI R4, RZ, 0x8, R103 ;  /* 0x00000008ff047819 */ /* 0x000fe80000011667 */
[----:B------:R-:W-:Y:S01]  /*6220*/  LOP3.LUT R5, R4, 0xffff, RZ, 0xc0, !PT ;  /* 0x0000ffff04057812 */ /* 0x000fe200078ec0ff */
[----:B-1----:R-:W-:Y:S01]  /*6230*/  @!P1 FADD.FTZ R182, -R182, -RZ ;  /* 0x800000ffb6b69221 */ /* 0x002fe20000010100 */
[----:B------:R-:W-:Y:S01]  /*6240*/  LOP3.LUT R4, R8, 0xff, RZ, 0xc0, !PT ;  /* 0x000000ff08047812 */ /* 0x000fe200078ec0ff */
[----:B------:R-:W-:Y:S01]  /*6250*/  MUFU.EX2 R113, R54 ;  /* 0x0000003600717308 */ /* 0x000fe20000000800 */
[----:B------:R-:W-:Y:S01]  /*6260*/  ISETP.LE.U32.AND P1, PT, R12, UR9, PT ;  /* 0x000000090c007c0c */ /* 0x000fe2000bf23070 */
[----:B------:R-:W-:Y:S01]  /*6270*/  @!P6 FADD.FTZ R167, -R167, -RZ ;  /* 0x800000ffa7a7e221 */ /* 0x000fe20000010100 */
[----:B------:R-:W-:Y:S01]  /*6280*/  ISETP.LE.U32.AND P4, PT, R4, UR9, PT ;  /* 0x0000000904007c0c */ /* 0x000fe2000bf83070 */
[----:B------:R-:W-:Y:S01]  /*6290*/  @!P0 FADD.FTZ R192, -R192, -RZ ;  /* 0x800000ffc0c08221 */ /* 0x000fe20000010100 */
[----:B------:R-:W-:Y:S02]  /*62a0*/  ISETP.LE.U32.AND P0, PT, R5, UR9, PT ;  /* 0x0000000905007c0c */ /* 0x000fe4000bf03070 */
[--C-:B------:R-:W-:Y:S01]  /*62b0*/  SHF.R.U32.HI R4, RZ, 0x18, R8.reuse ;  /* 0x00000018ff047819 */ /* 0x100fe20000011608 */
[----:B--2---:R-:W-:Y:S01]  /*62c0*/  @!P5 FADD.FTZ R183, -R183, -RZ ;  /* 0x800000ffb7b7d221 */ /* 0x004fe20000010100 */
[----:B------:R-:W-:Y:S01]  /*62d0*/  LOP3.LUT R5, R8, 0xffff, RZ, 0xc0, !PT ;  /* 0x0000ffff08057812 */ /* 0x000fe200078ec0ff */
[----:B------:R-:W1:Y:S01]  /*62e0*/  MUFU.EX2 R170, R56 ;  /* 0x0000003800aa7308 */ /* 0x000e620000000800 */
[----:B------:R-:W-:Y:S02]  /*62f0*/  ISETP.LE.U32.AND P2, PT, R4, UR9, PT ;  /* 0x0000000904007c0c */ /* 0x000fe4000bf43070 */
[----:B------:R-:W-:Y:S01]  /*6300*/  LOP3.LUT R4, R0, 0xff, RZ, 0xc0, !PT ;  /* 0x000000ff00047812 */ /* 0x000fe200078ec0ff */
[----:B------:R-:W-:Y:S01]  /*6310*/  @!P1 FADD.FTZ R110, -R110, -RZ ;  /* 0x800000ff6e6e9221 */ /* 0x000fe20000010100 */
[----:B------:R-:W-:Y:S01]  /*6320*/  SHF.R.U32.HI R6, RZ, 0x8, R5 ;  /* 0x00000008ff067819 */ /* 0x000fe20000011605 */
[----:B------:R-:W-:Y:S01]  /*6330*/  @!P4 FADD.FTZ R115, -R115, -RZ ;  /* 0x800000ff7373c221 */ /* 0x000fe20000010100 */
[----:B------:R-:W-:Y:S01]  /*6340*/  SHF.R.U32.HI R5, RZ, 0x10, R8 ;  /* 0x00000010ff057819 */ /* 0x000fe20000011608 */
[----:B------:R-:W-:Y:S01]  /*6350*/  @!P0 FADD.FTZ R168, -R168, -RZ ;  /* 0x800000ffa8a88221 */ /* 0x000fe20000010100 */
[----:B------:R-:W-:Y:S01]  /*6360*/  ISETP.LE.U32.AND P0, PT, R4, UR9, PT ;  /* 0x0000000904007c0c */ /* 0x000fe2000bf03070 */
[----:B------:R-:W-:Y:S01]  /*6370*/  MUFU.EX2 R176, R59 ;  /* 0x0000003b00b07308 */ /* 0x000fe20000000800 */
[----:B------:R-:W-:Y:S02]  /*6380*/  LOP3.LUT R4, R6, 0xffff, RZ, 0xc0, !PT ;  /* 0x0000ffff06047812 */ /* 0x000fe400078ec0ff */
[----:B------:R-:W-:Y:S01]  /*6390*/  ISETP.LE.U32.AND P5, PT, R13, UR9, PT ;  /* 0x000000090d007c0c */ /* 0x000fe2000bfa3070 */
[----:B------:R-:W-:Y:S01]  /*63a0*/  @!P2 FADD.FTZ R112, -R112, -RZ ;  /* 0x800000ff7070a221 */ /* 0x000fe20000010100 */
[----:B------:R-:W-:Y:S02]  /*63b0*/  LOP3.LUT R6, R0, 0xffff, RZ, 0xc0, !PT ;  /* 0x0000ffff00067812 */ /* 0x000fe400078ec0ff */
[----:B------:R-:W-:Y:S03]  /*63c0*/  ISETP.LE.U32.AND P6, PT, R4, UR9, PT ;  /* 0x0000000904007c0c */ /* 0x000fe6000bfc3070 */
[----:B------:R-:W2:Y:S01]  /*63d0*/  MUFU.EX2 R162, R162 ;  /* 0x000000a200a27308 */ /* 0x000ea20000000800 */
[----:B------:R-:W-:Y:S02]  /*63e0*/  LOP3.LUT R5, R5, 0xff, RZ, 0xc0, !PT ;  /* 0x000000ff05057812 */ /* 0x000fe400078ec0ff */
[----:B------:R-:W-:Y:S01]  /*63f0*/  SHF.R.U32.HI R4, RZ, 0x8, R6 ;  /* 0x00000008ff047819 */ /* 0x000fe20000011606 */
[----:B-1----:R-:W-:Y:S01]  /*6400*/  @!P0 FADD.FTZ R170, -R170, -RZ ;  /* 0x800000ffaaaa8221 */ /* 0x002fe20000010100 */
[----:B------:R-:W-:Y:S02]  /*6410*/  ISETP.LE.U32.AND P0, PT, R18, UR9, PT ;  /* 0x0000000912007c0c */ /* 0x000fe4000bf03070 */
[----:B------:R-:W-:Y:S01]  /*6420*/  ISETP.LE.U32.AND P3, PT, R5, UR9, PT ;  /* 0x0000000905007c0c */ /* 0x000fe2000bf63070 */
[----:B------:R-:W-:Y:S01]  /*6430*/  @!P5 FADD.FTZ R164, -R164, -RZ ;  /* 0x800000ffa4a4d221 */ /* 0x000fe20000010100 */
[----:B------:R-:W-:Y:S02]  /*6440*/  LOP3.LUT R4, R4, 0xffff, RZ, 0xc0, !PT ;  /* 0x0000ffff04047812 */ /* 0x000fe400078ec0ff */
[--C-:B------:R-:W-:Y:S01]  /*6450*/  SHF.R.U32.HI R5, RZ, 0x10, R0.reuse ;  /* 0x00000010ff057819 */ /* 0x100fe20000011600 */
[----:B------:R-:W-:Y:S01]  /*6460*/  @!P6 FADD.FTZ R114, -R114, -RZ ;  /* 0x800000ff7272e221 */ /* 0x000fe20000010100 */
[----:B------:R-:W-:Y:S02]  /*6470*/  ISETP.LE.U32.AND P4, PT, R4, UR9, PT ;  /* 0x0000000904007c0c */ /* 0x000fe4000bf83070 */
[----:B------:R-:W-:Y:S02]  /*6480*/  LOP3.LUT R4, R5, 0xff, RZ, 0xc0, !PT ;  /* 0x000000ff05047812 */ /* 0x000fe400078ec0ff */
[----:B------:R-:W-:Y:S01]  /*6490*/  SHF.R.U32.HI R5, RZ, 0x8, R17 ;  /* 0x00000008ff057819 */ /* 0x000fe20000011611 */
[----:B--2---:R-:W-:Y:S01]  /*64a0*/  @!P0 FADD.FTZ R162, -R162, -RZ ;  /* 0x800000ffa2a28221 */ /* 0x004fe20000010100 */
[----:B------:R-:W-:Y:S01]  /*64b0*/  ISETP.LE.U32.AND P6, PT, R4, UR9, PT ;  /* 0x0000000904007c0c */ /* 0x000fe2000bfc3070 */
[----:B------:R-:W-:Y:S01]  /*64c0*/  @!P3 FADD.FTZ R113, -R113, -RZ ;  /* 0x800000ff7171b221 */ /* 0x000fe20000010100 */
[----:B------:R-:W-:Y:S02]  /*64d0*/  LOP3.LUT R4, R5, 0xffff, RZ, 0xc0, !PT ;  /* 0x0000ffff05047812 */ /* 0x000fe400078ec0ff */
[----:B------:R-:W-:Y:S02]  /*64e0*/  SHF.R.U32.HI R0, RZ, 0x18, R0 ;  /* 0x00000018ff007819 */ /* 0x000fe40000011600 */
[----:B------:R-:W-:Y:S01]  /*64f0*/  ISETP.LE.U32.AND P2, PT, R4, UR9, PT ;  /* 0x0000000904007c0c */ /* 0x000fe2000bf43070 */
[----:B------:R-:W-:Y:S01]  /*6500*/  @!P4 FADD.FTZ R111, -R111, -RZ ;  /* 0x800000ff6f6fc221 */ /* 0x000fe20000010100 */
[----:B------:R-:W-:Y:S02]  /*6510*/  LOP3.LUT R4, R21, 0xff, RZ, 0xc0, !PT ;  /* 0x000000ff15047812 */ /* 0x000fe400078ec0ff */
[----:B------:R-:W-:Y:S02]  /*6520*/  ISETP.LE.U32.AND P4, PT, R0, UR9, PT ;  /* 0x0000000900007c0c */ /* 0x000fe4000bf83070 */
[----:B------:R-:W-:Y:S01]  /*6530*/  SHF.R.U32.HI R0, RZ, 0x8, R19 ;  /* 0x00000008ff007819 */ /* 0x000fe20000011613 */
[----:B------:R-:W-:Y:S01]  /*6540*/  @!P6 FADD.FTZ R181, -R181, -RZ ;  /* 0x800000ffb5b5e221 */ /* 0x000fe20000010100 */
[----:B------:R-:W-:Y:S02]  /*6550*/  ISETP.LE.U32.AND P6, PT, R4, UR9, PT ;  /* 0x0000000904007c0c */ /* 0x000fe4000bfc3070 */
[----:B------:R-:W-:Y:S02]  /*6560*/  LOP3.LUT R4, R0, 0xffff, RZ, 0xc0, !PT ;  /* 0x0000ffff00047812 */ /* 0x000fe400078ec0ff */
[----:B------:R-:W-:Y:S01]  /*6570*/  F2FP.RELU.BF16.F32.PACK_AB R0, R203, R202 ;  /* 0x000000cacb00723e */ /* 0x000fe200000018ff */
[----:B------:R-:W-:Y:S01]  /*6580*/  @!P2 FADD.FTZ R165, -R165, -RZ ;  /* 0x800000ffa5a5a221 */ /* 0x000fe20000010100 */
[----:B------:R-:W-:Y:S02]  /*6590*/  LOP3.LUT R5, R7, 0xff, RZ, 0xc0, !PT ;  /* 0x000000ff07057812 */ /* 0x000fe400078ec0ff */
[----:B------:R-:W-:Y:S01]  /*65a0*/  ISETP.LE.U32.AND P2, PT, R4, UR9, PT ;  /* 0x0000000904007c0c */ /* 0x000fe2000bf43070 */
[----:B------:R1:W-:Y:S01]  /*65b0*/  STS [R221+0x10000], R0 ;  /* 0x01000000dd007388 */ /* 0x0003e20000000800 */
[----:B------:R-:W-:Y:S01]  /*65c0*/  ISETP.LE.U32.AND P1, PT, R5, UR9, PT ;  /* 0x0000000905007c0c */ /* 0x000fe2000bf23070 */
[----:B------:R-:W-:Y:S01]  /*65d0*/  @!P4 FADD.FTZ R176, -R176, -RZ ;  /* 0x800000ffb0b0c221 */ /* 0x000fe20000010100 */
[----:B------:R-:W-:Y:S01]  /*65e0*/  F2FP.RELU.BF16.F32.PACK_AB R5, R209, R210 ;  /* 0x000000d2d105723e */ /* 0x000fe200000018ff */
[----:B------:R-:W-:Y:S01]  /*65f0*/  @!P6 FADD.FTZ R108, -R108, -RZ ;  /* 0x800000ff6c6ce221 */ /* 0x000fe20000010100 */
[----:B------:R-:W-:Y:S02]  /*6600*/  F2FP.RELU.BF16.F32.PACK_AB R4, R188, R189 ;  /* 0x000000bdbc04723e */ /* 0x000fe400000018ff */
[----:B------:R-:W-:Y:S01]  /*6610*/  F2FP.RELU.BF16.F32.PACK_AB R6, R214, R213 ;  /* 0x000000d5d606723e */ /* 0x000fe200000018ff */
[----:B------:R2:W-:Y:S01]  /*6620*/  STS [R221+0x10400], R5 ;  /* 0x01040005dd007388 */ /* 0x0005e20000000800 */
[----:B------:R-:W-:Y:S02]  /*6630*/  F2FP.RELU.BF16.F32.PACK_AB R7, R172, R175 ;  /* 0x000000afac07723e */ /* 0x000fe400000018ff */
[----:B------:R-:W-:Y:S01]  /*6640*/  ISETP.LE.U32.AND P3, PT, R11, UR9, PT ;  /* 0x000000090b007c0c */ /* 0x000fe2000bf63070 */
[----:B------:R3:W-:Y:S01]  /*6650*/  STS [R223+0x10000], R4 ;  /* 0x01000004df007388 */ /* 0x0007e20000000800 */
[----:B------:R-:W-:Y:S01]  /*6660*/  @!P2 FADD.FTZ R163, -R163, -RZ ;  /* 0x800000ffa3a3a221 */ /* 0x000fe20000010100 */
[----:B------:R-:W-:Y:S01]  /*6670*/  @!P1 FADD.FTZ R171, -R171, -RZ ;  /* 0x800000ffabab9221 */ /* 0x000fe20000010100 */
[----:B------:R-:W-:Y:S02]  /*6680*/  FSETP.GE.FTZ.AND P2, PT, R188, RZ, PT ;  /* 0x000000ffbc00720b */ /* 0x000fe40003f56000 */
[----:B------:R-:W-:Y:S02]  /*6690*/  FSETP.GE.FTZ.AND P1, PT, R187, RZ, PT ;  /* 0x000000ffbb00720b */ /* 0x000fe40003f36000 */
[----:B------:R-:W-:Y:S05]  /*66a0*/  FSETP.GE.FTZ.AND P4, PT, R169, RZ, PT ;  /* 0x000000ffa900720b */ /* 0x000fea0003f96000 */
[----:B------:R-:W-:Y:S01]  /*66b0*/  @!P3 FADD.FTZ R109, -R109, -RZ ;  /* 0x800000ff6d6db221 */ /* 0x000fe20000010100 */
[----:B-1----:R-:W-:Y:S02]  /*66c0*/  F2FP.RELU.BF16.F32.PACK_AB R0, R198, R201 ;  /* 0x000000c9c600723e */ /* 0x002fe400000018ff */
[----:B------:R-:W-:Y:S03]  /*66d0*/  FSETP.GE.FTZ.AND P3, PT, R189, RZ, PT ;  /* 0x000000ffbd00720b */ /* 0x000fe60003f76000 */
[----:B------:R1:W-:Y:S01]  /*66e0*/  STS [R223+0x10400], R0 ;  /* 0x01040000df007388 */ /* 0x0003e20000000800 */
[----:B--2---:R-:W-:Y:S03]  /*66f0*/  F2FP.RELU.BF16.F32.PACK_AB R5, R217, R218 ;  /* 0x000000dad905723e */ /* 0x004fe600000018ff */
[----:B------:R2:W-:Y:S01]  /*6700*/  STS [R221+0x12000], R6 ;  /* 0x01200006dd007388 */ /* 0x0005e20000000800 */
[----:B---3--:R-:W-:Y:S03]  /*6710*/  F2FP.RELU.BF16.F32.PACK_AB R4, R211, R212 ;  /* 0x000000d4d304723e */ /* 0x008fe600000018ff */
[----:B------:R3:W-:Y:S04]  /*6720*/  STS [R221+0x12400], R5 ;  /* 0x01240005dd007388 */ /* 0x0007e80000000800 */
[----:B------:R4:W-:Y:S01]  /*6730*/  STS [R223+0x12000], R4 ;  /* 0x01200004df007388 */ /* 0x0009e20000000800 */
[----:B-1----:R-:W-:Y:S02]  /*6740*/  F2FP.RELU.BF16.F32.PACK_AB R0, R215, R216 ;  /* 0x000000d8d700723e */ /* 0x002fe400000018ff */
[----:B--2---:R-:W-:Y:S03]  /*6750*/  F2FP.RELU.BF16.F32.PACK_AB R6, R186, R187 ;  /* 0x000000bbba06723e */ /* 0x004fe600000018ff */
[----:B------:R1:W-:Y:S01]  /*6760*/  STS [R223+0x12400], R0 ;  /* 0x01240000df007388 */ /* 0x0003e20000000800 */
[----:B---3--:R-:W-:Y:S03]  /*6770*/  F2FP.RELU.BF16.F32.PACK_AB R5, R190, R193 ;  /* 0x000000c1be05723e */ /* 0x008fe600000018ff */
[----:B------:R2:W-:Y:S01]  /*6780*/  STS [R227+0x10000], R6 ;  /* 0x01000006e3007388 */ /* 0x0005e20000000800 */
[----:B----4-:R-:W-:Y:S03]  /*6790*/  F2FP.RELU.BF16.F32.PACK_AB R4, R177, R178 ;  /* 0x000000b2b104723e */ /* 0x010fe600000018ff */
[----:B------:R3:W-:Y:S04]  /*67a0*/  STS [R227+0x10400], R5 ;  /* 0x01040005e3007388 */ /* 0x0007e80000000800 */
[----:B------:R4:W-:Y:S01]  /*67b0*/  STS [R226+0x10000], R4 ;  /* 0x01000004e2007388 */ /* 0x0009e20000000800 */
[----:B-1----:R-:W-:Y:S02]  /*67c0*/  F2FP.RELU.BF16.F32.PACK_AB R0, R179, R180 ;  /* 0x000000b4b300723e */ /* 0x002fe400000018ff */
[----:B--2---:R-:W-:Y:S03]  /*67d0*/  F2FP.RELU.BF16.F32.PACK_AB R6, R184, R185 ;  /* 0x000000b9b806723e */ /* 0x004fe600000018ff */
[----:B------:R1:W-:Y:S01]  /*67e0*/  STS [R226+0x10400], R0 ;  /* 0x01040000e2007388 */ /* 0x0003e20000000800 */
[----:B---3--:R-:W-:Y:S02]  /*67f0*/  F2FP.RELU.BF16.F32.PACK_AB R5, R200, R199 ;  /* 0x000000c7c805723e */ /* 0x008fe400000018ff */
[----:B----4-:R-:W-:Y:S03]  /*6800*/  F2FP.RELU.BF16.F32.PACK_AB R4, R205, R206 ;  /* 0x000000cecd04723e */ /* 0x010fe600000018ff */
[----:B------:R2:W-:Y:S01]  /*6810*/  STS [R227+0x12000], R5 ;  /* 0x01200005e3007388 */ /* 0x0005e20000000800 */
[----:B-1----:R-:W-:Y:S05]  /*6820*/  F2FP.RELU.BF16.F32.PACK_AB R0, R207, R208 ;  /* 0x000000d0cf00723e */ /* 0x002fea00000018ff */
[----:B------:R1:W-:Y:S01]  /*6830*/  STS [R227+0x12400], R0 ;  /* 0x01240000e3007388 */ /* 0x0003e20000000800 */
[----:B--2---:R-:W-:Y:S03]  /*6840*/  F2FP.RELU.BF16.F32.PACK_AB R5, R196, R197 ;  /* 0x000000c5c405723e */ /* 0x004fe600000018ff */
[----:B------:R2:W-:Y:S04]  /*6850*/  STS [R226+0x12400], R4 ;  /* 0x01240004e2007388 */ /* 0x0005e80000000800 */
[----:B------:R3:W-:Y:S04]  /*6860*/  STS [R226+0x12000], R5 ;  /* 0x01200005e2007388 */ /* 0x0007e80000000800 */
[----:B------:R4:W-:Y:S01]  /*6870*/  STS [R220+0x10400], R7 ;  /* 0x01040007dc007388 */ /* 0x0009e20000000800 */
[----:B-1----:R-:W-:Y:S02]  /*6880*/  F2FP.RELU.BF16.F32.PACK_AB R0, R173, R174 ;  /* 0x000000aead00723e */ /* 0x002fe400000018ff */
[----:B--2---:R-:W-:Y:S03]  /*6890*/  F2FP.RELU.BF16.F32.PACK_AB R4, R168, R169 ;  /* 0x000000a9a804723e */ /* 0x004fe600000018ff */
[----:B------:R1:W-:Y:S01]  /*68a0*/  STS [R220+0x10000], R0 ;  /* 0x01000000dc007388 */ /* 0x0003e20000000800 */
[----:B---3--:R-:W-:Y:S03]  /*68b0*/  F2FP.RELU.BF16.F32.PACK_AB R5, R194, R195 ;  /* 0x000000c3c205723e */ /* 0x008fe600000018ff */
[----:B------:R2:W-:Y:S01]  /*68c0*/  STS [R222+0x10000], R4 ;  /* 0x01000004de007388 */ /* 0x0005e20000000800 */
[----:B----4-:R-:W-:Y:S02]  /*68d0*/  F2FP.RELU.BF16.F32.PACK_AB R7, R183, R182 ;  /* 0x000000b6b707723e */ /* 0x010fe400000018ff */
[----:B-1----:R-:W-:Y:S02]  /*68e0*/  F2FP.RELU.BF16.F32.PACK_AB R0, R166, R167 ;  /* 0x000000a7a600723e */ /* 0x002fe400000018ff */
[----:B--2---:R-:W-:Y:S03]  /*68f0*/  F2FP.RELU.BF16.F32.PACK_AB R4, R112, R113 ;  /* 0x000000717004723e */ /* 0x004fe600000018ff */
[----:B------:R1:W-:Y:S04]  /*6900*/  STS [R222+0x10400], R0 ;  /* 0x01040000de007388 */ /* 0x0003e80000000800 */
[----:B------:R2:W-:Y:S04]  /*6910*/  STS [R220+0x12000], R6 ;  /* 0x01200006dc007388 */ /* 0x0005e80000000800 */
[----:B------:R3:W-:Y:S04]  /*6920*/  STS [R220+0x12400], R5 ;  /* 0x01240005dc007388 */ /* 0x0007e80000000800 */
[----:B------:R4:W-:Y:S01]  /*6930*/  STS [R222+0x12000], R7 ;  /* 0x01200007de007388 */ /* 0x0009e20000000800 */
[----:B-1----:R-:W-:Y:S02]  /*6940*/  F2FP.RELU.BF16.F32.PACK_AB R0, R165, R110 ;  /* 0x0000006ea500723e */ /* 0x002fe400000018ff */
[----:B--2---:R-:W-:Y:S02]  /*6950*/  F2FP.RELU.BF16.F32.PACK_AB R6, R191, R192 ;  /* 0x000000c0bf06723e */ /* 0x004fe400000018ff */
[----:B---3--:R-:W-:Y:S03]  /*6960*/  F2FP.RELU.BF16.F32.PACK_AB R5, R114, R115 ;  /* 0x000000737205723e */ /* 0x008fe600000018ff */
[----:B------:R1:W-:Y:S01]  /*6970*/  STS [R222+0x12400], R6 ;  /* 0x01240006de007388 */ /* 0x0003e20000000800 */
[----:B----4-:R-:W-:Y:S03]  /*6980*/  F2FP.RELU.BF16.F32.PACK_AB R7, R111, R170 ;  /* 0x000000aa6f07723e */ /* 0x010fe600000018ff */
[----:B------:R2:W-:Y:S04]  /*6990*/  STS [R225+0x10000], R5 ;  /* 0x01000005e1007388 */ /* 0x0005e80000000800 */
[----:B------:R3:W-:Y:S04]  /*69a0*/  STS [R225+0x10400], R4 ;  /* 0x01040004e1007388 */ /* 0x0007e80000000800 */
[----:B------:R4:W-:Y:S01]  /*69b0*/  STS [R224+0x10000], R0 ;  /* 0x01000000e0007388 */ /* 0x0009e20000000800 */
[----:B-1----:R-:W-:Y:S02]  /*69c0*/  F2FP.RELU.BF16.F32.PACK_AB R6, R176, R181 ;  /* 0x000000b5b006723e */ /* 0x002fe400000018ff */
[----:B--2---:R-:W-:Y:S02]  /*69d0*/  F2FP.RELU.BF16.F32.PACK_AB R5, R164, R108 ;  /* 0x0000006ca405723e */ /* 0x004fe400000018ff */
[----:B---3--:R-:W-:Y:S03]  /*69e0*/  F2FP.RELU.BF16.F32.PACK_AB R4, R163, R109 ;  /* 0x0000006da304723e */ /* 0x008fe600000018ff */
[----:B------:R-:W-:Y:S01]  /*69f0*/  STS [R224+0x10400], R5 ;  /* 0x01040005e0007388 */ /* 0x000fe20000000800 */
[----:B----4-:R-:W-:Y:S03]  /*6a00*/  F2FP.RELU.BF16.F32.PACK_AB R0, R162, R171 ;  /* 0x000000aba200723e */ /* 0x010fe600000018ff */
[----:B------:R-:W-:Y:S04]  /*6a10*/  STS [R225+0x12000], R7 ;  /* 0x01200007e1007388 */ /* 0x000fe80000000800 */
[----:B------:R-:W-:Y:S04]  /*6a20*/  STS [R225+0x12400], R6 ;  /* 0x01240006e1007388 */ /* 0x000fe80000000800 */
        /* <DEDUP_REMOVED lines=37> */
[----:B------:R-:W-:Y:S01]  /*6c80*/  HMMA.16816.F32.BF16 R64, R100, R146, R64 ;  /* 0x000000926440723c */ /* 0x000fe20000041840 */
[----:B------:R-:W-:Y:S04]  /*6c90*/  IMAD.U32 R104, RZ, RZ, UR22 ;  /* 0x00000016ff687e24 */ /* 0x000fe8000f8e00ff */
[----:B------:R-:W-:Y:S01]  /*6ca0*/  IMAD.U32 R105, RZ, RZ, UR21 ;  /* 0x00000015ff697e24 */ /* 0x000fe2000f8e00ff */
[C---:B------:R-:W-:Y:S05]  /*6cb0*/  LEA R106, P0, R235.reuse, R104, 0x2 ;  /* 0x00000068eb6a7211 */ /* 0x040fea00078010ff */
[----:B------:R-:W-:Y:S02]  /*6cc0*/  LEA.HI.X.SX32 R107, R235, R105, 0x2, P0 ;  /* 0x00000069eb6b7211 */ /* 0x000fe400000f16ff */
[----:B------:R-:W-:Y:S03]  /*6cd0*/  FSETP.GE.FTZ.AND P0, PT, R202, RZ, PT ;  /* 0x000000ffca00720b */ /* 0x000fe60003f16000 */
[----:B------:R-:W2:Y:S04]  /*6ce0*/  LDG.E R105, desc[UR14][R106.64] ;  /* 0x0000000e6a697981 */ /* 0x000ea8000c1e1900 */
[----:B------:R-:W3:Y:S01]  /*6cf0*/  LDG.E R104, desc[UR14][R106.64+0x20] ;  /* 0x0000200e6a687981 */ /* 0x000ee2000c1e1900 */
[C---:B--2---:R-:W-:Y:S01]  /*6d00*/  FADD.FTZ R0, -R105.reuse, R4 ;  /* 0x0000000469007221 */ /* 0x044fe20000010100 */
[C---:B------:R-:W-:Y:S02]  /*6d10*/  FADD.FTZ R16, -R105.reuse, R16 ;  /* 0x0000001069107221 */ /* 0x040fe40000010100 */
[----:B------:R1:W5:Y:S01]  /*6d20*/  LDG.E R4, desc[UR14][R106.64+0x100] ;  /* 0x0001000e6a047981 */ /* 0x000362000c1e1900 */
[C---:B------:R-:W-:Y:S01]  /*6d30*/  FADD.FTZ R21, -R105.reuse, R21 ;  /* 0x0000001569157221 */ /* 0x040fe20000010100 */
[C---:B------:R-:W-:Y:S01]  /*6d40*/  FADD.FTZ R20, -R105.reuse, R20 ;  /* 0x0000001469147221 */ /* 0x040fe20000010100 */
[-C--:B------:R-:W-:Y:S01]  /*6d50*/  FSEL R0, R0, R105.reuse, P0 ;  /* 0x0000006900007208 */ /* 0x080fe20000000000 */
[----:B------:R-:W-:Y:S01]  /*6d60*/  FADD.FTZ R53, -R105, R53 ;  /* 0x0000003569357221 */ /* 0x000fe20000010100 */
[----:B------:R-:W-:Y:S01]  /*6d70*/  FSETP.GE.FTZ.AND P0, PT, R203, RZ, PT ;  /* 0x000000ffcb00720b */ /* 0x000fe20003f16000 */
[C---:B------:R-:W-:Y:S01]  /*6d80*/  FADD.FTZ R52, -R105.reuse, R52 ;  /* 0x0000003469347221 */ /* 0x040fe20000010100 */
[-C--:B------:R-:W-:Y:S01]  /*6d90*/  FSEL R16, R16, R105.reuse, P3 ;  /* 0x0000006910107208 */ /* 0x080fe20001800000 */
[----:B------:R-:W-:Y:S01]  /*6da0*/  FMUL.FTZ R204, R202, R0 ;  /* 0x00000000cacc7220 */ /* 0x000fe20000410000 */
[-C--:B------:R-:W-:Y:S01]  /*6db0*/  FSEL R20, R20, R105.reuse, P1 ;  /* 0x0000006914147208 */ /* 0x080fe20000800000 */
[C---:B------:R-:W-:Y:S01]  /*6dc0*/  FADD.FTZ R0, -R105.reuse, R5 ;  /* 0x0000000569007221 */ /* 0x040fe20000010100 */
[----:B------:R-:W-:Y:S01]  /*6dd0*/  FSETP.GE.FTZ.AND P1, PT, R174, RZ, PT ;  /* 0x000000ffae00720b */ /* 0x000fe20003f36000 */
[----:B------:R-:W-:Y:S01]  /*6de0*/  FADD.FTZ R5, -R105, R17 ;  /* 0x0000001169057221 */ /* 0x000fe20000010100 */
[----:B------:R-:W-:Y:S01]  /*6df0*/  FSETP.GE.FTZ.AND P3, PT, R178, RZ, PT ;  /* 0x000000ffb200720b */ /* 0x000fe20003f76000 */
[----:B------:R-:W-:Y:S01]  /*6e00*/  FMUL.FTZ R16, R189, R16 ;  /* 0x00000010bd107220 */ /* 0x000fe20000410000 */
[-C--:B------:R-:W-:Y:S01]  /*6e10*/  FSEL R0, R0, R105.reuse, P0 ;  /* 0x0000006900007208 */ /* 0x080fe20000000000 */
[----:B------:R-:W-:Y:S01]  /*6e20*/  FADD.FTZ R17, -R105, R36 ;  /* 0x0000002469117221 */ /* 0x000fe20000010100 */
[-C--:B------:R-:W-:Y:S01]  /*6e30*/  FSEL R5, R5, R105.reuse, P2 ;  /* 0x0000006905057208 */ /* 0x080fe20001000000 */
[----:B------:R-:W-:Y:S01]  /*6e40*/  FMUL.FTZ R187, R187, R20 ;  /* 0x00000014bbbb7220 */ /* 0x000fe20000410000 */
[----:B------:R-:W-:Y:S01]  /*6e50*/  FSETP.GE.FTZ.AND P0, PT, R186, RZ, PT ;  /* 0x000000ffba00720b */ /* 0x000fe20003f16000 */
[----:B------:R-:W-:Y:S01]  /*6e60*/  FMUL.FTZ R202, R203, R0 ;  /* 0x00000000cbca7220 */ /* 0x000fe20000410000 */
[-C--:B------:R-:W-:Y:S01]  /*6e70*/  FSEL R17, R17, R105.reuse, P1 ;  /* 0x0000006911117208 */ /* 0x080fe20000800000 */
[----:B------:R1:W5:Y:S01]  /*6e80*/  LDG.E R0, desc[UR14][R106.64+0x120] ;  /* 0x0001200e6a007981 */ /* 0x000362000c1e1900 */
[----:B------:R-:W-:Y:S01]  /*6e90*/  FSEL R21, R21, R105, P0 ;  /* 0x0000006915157208 */ /* 0x000fe20000000000 */
[----:B------:R-:W-:Y:S01]  /*6ea0*/  FMUL.FTZ R188, R188, R5 ;  /* 0x00000005bcbc7220 */ /* 0x000fe20000410000 */
[----:B------:R-:W-:Y:S01]  /*6eb0*/  FSETP.GE.FTZ.AND P0, PT, R173, RZ, PT ;  /* 0x000000ffad00720b */ /* 0x000fe20003f16000 */
[----:B------:R-:W-:Y:S01]  /*6ec0*/  FADD.FTZ R20, -R105, R33 ;  /* 0x0000002169147221 */ /* 0x000fe20000010100 */
[----:B------:R-:W-:Y:S01]  /*6ed0*/  FSETP.GE.FTZ.AND P2, PT, R177, RZ, PT ;  /* 0x000000ffb100720b */ /* 0x000fe20003f56000 */
[----:B------:R-:W-:Y:S01]  /*6ee0*/  FMUL.FTZ R186, R186, R21 ;  /* 0x00000015baba7220 */ /* 0x000fe20000410000 */
[----:B------:R-:W-:Y:S01]  /*6ef0*/  F2FP.BF16.F32.PACK_AB R100, R188, R16 ;  /* 0x00000010bc64723e */ /* 0x000fe200000010ff */
[C---:B------:R-:W-:Y:S01]  /*6f00*/  FADD.FTZ R16, -R105.reuse, R37 ;  /* 0x0000002569107221 */ /* 0x040fe20000010100 */
[----:B------:R-:W-:Y:S01]  /*6f10*/  FSETP.GE.FTZ.AND P1, PT, R114, RZ, PT ;  /* 0x000000ff7200720b */ /* 0x000fe20003f36000 */
[C---:B------:R-:W-:Y:S01]  /*6f20*/  FADD.FTZ R21, -R105.reuse, R32 ;  /* 0x0000002069157221 */ /* 0x040fe20000010100 */
[----:B------:R-:W-:Y:S01]  /*6f30*/  FSEL R20, R20, R105, P2 ;  /* 0x0000006914147208 */ /* 0x000fe20001000000 */
[----:B------:R-:W-:Y:S01]  /*6f40*/  FMUL.FTZ R174, R174, R17 ;  /* 0x00000011aeae7220 */ /* 0x000fe20000410000 */
[-C--:B------:R-:W-:Y:S01]  /*6f50*/  FSEL R16, R16, R105.reuse, P0 ;  /* 0x0000006910107208 */ /* 0x080fe20000000000 */
[----:B------:R-:W-:Y:S01]  /*6f60*/  FADD.FTZ R17, -R105, R48 ;  /* 0x0000003069117221 */ /* 0x000fe20000010100 */
[----:B------:R-:W-:Y:S01]  /*6f70*/  FSETP.GE.FTZ.AND P0, PT, R165, RZ, PT ;  /* 0x000000ffa500720b */ /* 0x000fe20003f16000 */
[----:B------:R-:W-:Y:S01]  /*6f80*/  FADD.FTZ R64, -R105, R64 ;  /* 0x0000004069407221 */ /* 0x000fe20000010100 */
[-C--:B------:R-:W-:Y:S01]  /*6f90*/  FSEL R21, R21, R105.reuse, P3 ;  /* 0x0000006915157208 */ /* 0x080fe20001800000 */
[----:B------:R-:W-:Y:S01]  /*6fa0*/  FMUL.FTZ R173, R173, R16 ;  /* 0x00000010adad7220 */ /* 0x000fe20000410000 */
[----:B------:R-:W-:Y:S01]  /*6fb0*/  FSEL R53, R53, R105, P1 ;  /* 0x0000006935357208 */ /* 0x000fe20000800000 */
[----:B------:R-:W-:Y:S01]  /*6fc0*/  FADD.FTZ R16, -R105, R49 ;  /* 0x0000003169107221 */ /* 0x000fe20000010100 */
[----:B------:R-:W-:Y:S01]  /*6fd0*/  FSETP.GE.FTZ.AND P3, PT, R168, RZ, PT ;  /* 0x000000ffa800720b */ /* 0x000fe20003f76000 */
[----:B------:R-:W-:Y:S01]  /*6fe0*/  FMUL.FTZ R21, R178, R21 ;  /* 0x00000015b2157220 */ /* 0x000fe20000410000 */
[----:B------:R-:W-:Y:S01]  /*6ff0*/  FSETP.GE.FTZ.AND P2, PT, R115, RZ, PT ;  /* 0x000000ff7300720b */ /* 0x000fe20003f56000 */
[----:B------:R-:W-:Y:S01]  /*7000*/  FMUL.FTZ R20, R177, R20 ;  /* 0x00000014b1147220 */ /* 0x000fe20000410000 */
[----:B------:R-:W-:Y:S01]  /*7010*/  FSETP.GE.FTZ.AND P1, PT, R110, RZ, PT ;  /* 0x000000ff6e00720b */ /* 0x000fe20003f36000 */
[----:B------:R-:W-:Y:S01]  /*7020*/  FMUL.FTZ R114, R114, R53 ;  /* 0x0000003572727220 */ /* 0x000fe20000410000 */
[-C--:B------:R-:W-:Y:S01]  /*7030*/  FSEL R17, R17, R105.reuse, P4 ;  /* 0x0000006911117208 */ /* 0x080fe20002000000 */
[----:B---3--:R-:W-:Y:S01]  /*7040*/  FADD.FTZ R6, -R104, R6 ;  /* 0x0000000668067221 */ /* 0x008fe20000010100 */
[-C--:B------:R-:W-:Y:S01]  /*7050*/  FSEL R16, R16, R105.reuse, P3 ;  /* 0x0000006910107208 */ /* 0x080fe20001800000 */
[----:B------:R-:W-:Y:S01]  /*7060*/  FADD.FTZ R7, -R104, R7 ;  /* 0x0000000768077221 */ /* 0x000fe20000010100 */
[----:B------:R-:W-:Y:S01]  /*7070*/  FSEL R52, R52, R105, P2 ;  /* 0x0000006934347208 */ /* 0x000fe20001000000 */
[----:B------:R-:W-:Y:S01]  /*7080*/  FMUL.FTZ R169, R169, R17 ;  /* 0x00000011a9a97220 */ /* 0x000fe20000410000 */
[----:B------:R-:W-:Y:S01]  /*7090*/  FSEL R64, R64, R105, P1 ;  /* 0x0000006940407208 */ /* 0x000fe20000800000 */
[----:B------:R-:W-:Y:S01]  /*70a0*/  @P0 FADD.FTZ R105, -R105, R65 ;  /* 0x0000004169690221 */ /* 0x000fe20000010100 */
[----:B------:R-:W-:Y:S01]  /*70b0*/  PLOP3.LUT P0, PT, PT, PT, UP3, 0x80, 0x0 ;  /* 0x000000000000781c */ /* 0x000fe20003f0f038 */
[----:B------:R-:W-:Y:S01]  /*70c0*/  FMUL.FTZ R168, R168, R16 ;  /* 0x00000010a8a87220 */ /* 0x000fe20000410000 */
[----:B------:R-:W-:Y:S01]  /*70d0*/  FSETP.GE.FTZ.AND P2, PT, R210, RZ, PT ;  /* 0x000000ffd200720b */ /* 0x000fe20003f56000 */
[----:B------:R-:W-:Y:S01]  /*70e0*/  FMUL.FTZ R115, R115, R52 ;  /* 0x0000003473737220 */ /* 0x000fe20000410000 */
[----:B------:R-:W-:Y:S01]  /*70f0*/  FSETP.GE.FTZ.AND P1, PT, R209, RZ, PT ;  /* 0x000000ffd100720b */ /* 0x000fe20003f36000 */
[----:B------:R-:W-:Y:S01]  /*7100*/  FMUL.FTZ R64, R110, R64 ;  /* 0x000000406e407220 */ /* 0x000fe20000410000 */
[----:B------:R-:W-:Y:S01]  /*7110*/  F2FP.BF16.F32.PACK_AB R5, R202, R204 ;  /* 0x000000ccca05723e */ /* 0x000fe200000010ff */
[----:B------:R-:W-:Y:S01]  /*7120*/  FMUL.FTZ R105, R165, R105 ;  /* 0x00000069a5697220 */ /* 0x000fe20000410000 */
[----:B------:R-:W-:Y:S02]  /*7130*/  F2FP.BF16.F32.PACK_AB R186, R186, R187 ;  /* 0x000000bbbaba723e */ /* 0x000fe400000010ff */
[----:B------:R-:W-:Y:S02]  /*7140*/  F2FP.BF16.F32.PACK_AB R36, R20, R21 ;  /* 0x000000151424723e */ /* 0x000fe400000010ff */
[----:B------:R-:W-:Y:S02]  /*7150*/  F2FP.BF16.F32.PACK_AB R173, R173, R174 ;  /* 0x000000aeadad723e */ /* 0x000fe400000010ff */
[----:B------:R-:W-:Y:S02]  /*7160*/  F2FP.BF16.F32.PACK_AB R168, R168, R169 ;  /* 0x000000a9a8a8723e */ /* 0x000fe400000010ff */
[----:B------:R-:W-:Y:S02]  /*7170*/  F2FP.BF16.F32.PACK_AB R114, R114, R115 ;  /* 0x000000737272723e */ /* 0x000fe400000010ff */
[-C--:B------:R-:W-:Y:S02]  /*7180*/  FSEL R17, R6, R104.reuse, P2 ;  /* 0x0000006806117208 */ /* 0x080fe40001000000 */
[----:B------:R-:W-:Y:S01]  /*7190*/  FSEL R16, R7, R104, P1 ;  /* 0x0000006807107208 */ /* 0x000fe20000800000 */
[----:B-1----:R-:W-:Y:S06]  /*71a0*/  @!P0 BRA `(.L_x_171) ;  /* 0x0000000000848947 */ /* 0x002fec0003800000 */
        /* <DEDUP_REMOVED lines=13> */
[C---:B-1----:R-:W-:Y:S05]  /*7280*/  IMAD.U32 R6, R21.reuse, -0x80, RZ ;  /* 0xffffff8015067824 */ /* 0x042fea00078e00ff */
        /* <DEDUP_REMOVED lines=19> */
.L_x_171:
[----:B------:R1:W-:Y:S01]  /*73c0*/  STS [R221+0x8000], R5 ;  /* 0x00800005dd007388 */ /* 0x0003e20000000800 */
[----:B------:R-:W-:Y:S01]  /*73d0*/  FADD.FTZ R22, -R104, R22 ;  /* 0x0000001668167221 */ /* 0x000fe20000010100 */
[----:B------:R-:W-:Y:S01]  /*73e0*/  FMUL.FTZ R17, R210, R17 ;  /* 0x00000011d2117220 */ /* 0x000fe20000410000 */
[----:B---3--:R-:W-:Y:S01]  /*73f0*/  FMUL.FTZ R6, R209, R16 ;  /* 0x00000010d1067220 */ /* 0x008fe20000410000 */
[C---:B------:R-:W-:Y:S01]  /*7400*/  FADD.FTZ R18, -R104.reuse, R18 ;  /* 0x0000001268127221 */ /* 0x040fe20000010100 */
[C---:B------:R-:W-:Y:S01]  /*7410*/  FADD.FTZ R19, -R104.reuse, R19 ;  /* 0x0000001368137221 */ /* 0x040fe20000010100 */
[----:B------:R-:W-:Y:S01]  /*7420*/  FSETP.GE.FTZ.AND P1, PT, R193, RZ, PT ;  /* 0x000000ffc100720b */ /* 0x000fe20003f36000 */
[C---:B------:R-:W-:Y:S01]  /*7430*/  FADD.FTZ R7, -R104.reuse, R23 ;  /* 0x0000001768077221 */ /* 0x040fe20000010100 */
[----:B------:R-:W-:Y:S01]  /*7440*/  FSETP.GE.FTZ.AND P3, PT, R201, RZ, PT ;  /* 0x000000ffc900720b */ /* 0x000fe20003f76000 */
[----:B------:R-:W-:Y:S01]  /*7450*/  FADD.FTZ R35, -R104, R35 ;  /* 0x0000002368237221 */ /* 0x000fe20000010100 */
[----:B------:R-:W-:Y:S01]  /*7460*/  FSETP.GE.FTZ.AND P2, PT, R198, RZ, PT ;  /* 0x000000ffc600720b */ /* 0x000fe20003f56000 */
[----:B------:R-:W-:Y:S01]  /*7470*/  FADD.FTZ R50, -R104, R50 ;  /* 0x0000003268327221 */ /* 0x000fe20000010100 */
[-C--:B------:R-:W-:Y:S01]  /*7480*/  FSEL R22, R22, R104.reuse, P1 ;  /* 0x0000006816167208 */ /* 0x080fe20000800000 */
[----:B------:R-:W-:Y:S01]  /*7490*/  FADD.FTZ R51, -R104, R51 ;  /* 0x0000003368337221 */ /* 0x000fe20000010100 */
[----:B------:R-:W-:Y:S01]  /*74a0*/  F2FP.BF16.F32.PACK_AB R6, R6, R17 ;  /* 0x000000110606723e */ /* 0x000fe200000010ff */
[----:B-----5:R-:W-:Y:S01]  /*74b0*/  FADD.FTZ R25, -R4, R25 ;  /* 0x0000001904197221 */ /* 0x020fe20000010100 */
[-C--:B------:R-:W-:Y:S01]  /*74c0*/  FSEL R18, R18, R104.reuse, P3 ;  /* 0x0000006812127208 */ /* 0x080fe20001800000 */
[----:B------:R-:W-:Y:S01]  /*74d0*/  FADD.FTZ R24, -R4, R24 ;  /* 0x0000001804187221 */ /* 0x000fe20000010100 */
[----:B------:R-:W-:Y:S01]  /*74e0*/  FSEL R19, R19, R104, P2 ;  /* 0x0000006813137208 */ /* 0x000fe20001000000 */
[----:B------:R2:W-:Y:S01]  /*74f0*/  STS [R221+0x8400], R6 ;  /* 0x00840006dd007388 */ /* 0x0005e20000000800 */
[----:B------:R-:W-:Y:S01]  /*7500*/  FSETP.GE.FTZ.AND P1, PT, R180, RZ, PT ;  /* 0x000000ffb400720b */ /* 0x000fe20003f36000 */
[----:B------:R-:W-:Y:S01]  /*7510*/  FMUL.FTZ R21, R201, R18 ;  /* 0x00000012c9157220 */ /* 0x000fe20000410000 */
[----:B------:R-:W-:Y:S01]  /*7520*/  FSETP.GE.FTZ.AND P2, PT, R190, RZ, PT ;  /* 0x000000ffbe00720b */ /* 0x000fe20003f56000 */
[----:B------:R-:W-:Y:S01]  /*7530*/  STS [R223+0x8000], R100 ;  /* 0x00800064df007388 */ /* 0x000fe20000000800 */
[----:B------:R-:W-:Y:S01]  /*7540*/  FSETP.GE.FTZ.AND P3, PT, R179, RZ, PT ;  /* 0x000000ffb300720b */ /* 0x000fe20003f76000 */
[----:B-1----:R-:W-:Y:S01]  /*7550*/  FADD.FTZ R5, -R104, R34 ;  /* 0x0000002268057221 */ /* 0x002fe20000010100 */
[----:B------:R-:W-:Y:S01]  /*7560*/  FMUL.FTZ R20, R198, R19 ;  /* 0x00000013c6147220 */ /* 0x000fe20000410000 */
[C---:B------:R-:W-:Y:S01]  /*7570*/  FADD.FTZ R17, -R104.reuse, R39 ;  /* 0x0000002768117221 */ /* 0x040fe20000010100 */
[-C--:B------:R-:W-:Y:S01]  /*7580*/  FSEL R7, R7, R104.reuse, P2 ;  /* 0x0000006807077208 */ /* 0x080fe20001000000 */
[C---:B------:R-:W-:Y:S01]  /*7590*/  FADD.FTZ R18, -R104.reuse, R38 ;  /* 0x0000002668127221 */ /* 0x040fe20000010100 */
[-C--:B------:R-:W-:Y:S01]  /*75a0*/  FSEL R5, R5, R104.reuse, P1 ;  /* 0x0000006805057208 */ /* 0x080fe20000800000 */
[----:B------:R-:W-:Y:S01]  /*75b0*/  FADD.FTZ R54, -R104, R54 ;  /* 0x0000003668367221 */ /* 0x000fe20000010100 */
[----:B------:R-:W-:Y:S01]  /*75c0*/  FSETP.GE.FTZ.AND P1, PT, R172, RZ, PT ;  /* 0x000000ffac00720b */ /* 0x000fe20003f36000 */
[----:B------:R-:W-:Y:S01]  /*75d0*/  FMUL.FTZ R19, R190, R7 ;  /* 0x00000007be137220 */ /* 0x000fe20000410000 */
[----:B------:R-:W-:Y:S01]  /*75e0*/  FSEL R35, R35, R104, P3 ;  /* 0x0000006823237208 */ /* 0x000fe20001800000 */
[----:B------:R-:W-:Y:S01]  /*75f0*/  FMUL.FTZ R16, R180, R5 ;  /* 0x00000005b4107220 */ /* 0x000fe20000410000 */
[----:B------:R-:W-:Y:S01]  /*7600*/  F2FP.BF16.F32.PACK_AB R5, R20, R21 ;  /* 0x000000151405723e */ /* 0x000fe200000010ff */
[----:B------:R-:W-:Y:S01]  /*7610*/  FMUL.FTZ R22, R193, R22 ;  /* 0x00000016c1167220 */ /* 0x000fe20000410000 */
[----:B------:R-:W-:Y:S01]  /*7620*/  FSEL R17, R17, R104, P1 ;  /* 0x0000006811117208 */ /* 0x000fe20000800000 */
[----:B------:R-:W-:Y:S01]  /*7630*/  FMUL.FTZ R7, R179, R35 ;  /* 0x00000023b3077220 */ /* 0x000fe20000410000 */
[----:B------:R-:W-:Y:S01]  /*7640*/  FSETP.GE.FTZ.AND P1, PT, R164, RZ, PT ;  /* 0x000000ffa400720b */ /* 0x000fe20003f36000 */
[----:B------:R1:W-:Y:S01]  /*7650*/  STS [R223+0x8400], R5 ;  /* 0x00840005df007388 */ /* 0x0003e20000000800 */
[----:B------:R-:W-:Y:S01]  /*7660*/  FSETP.GE.FTZ.AND P2, PT, R175, RZ, PT ;  /* 0x000000ffaf00720b */ /* 0x000fe20003f56000 */
[C---:B------:R-:W-:Y:S01]  /*7670*/  FADD.FTZ R55, -R104.reuse, R55 ;  /* 0x0000003768377221 */ /* 0x040fe20000010100 */
[----:B------:R-:W-:Y:S01]  /*7680*/  F2FP.BF16.F32.PACK_AB R32, R7, R16 ;  /* 0x000000100720723e */ /* 0x000fe200000010ff */
[----:B------:R-:W-:Y:S01]  /*7690*/  FADD.FTZ R7, -R104, R66 ;  /* 0x0000004268077221 */ /* 0x000fe20000010100 */
[-C--:B------:R-:W-:Y:S01]  /*76a0*/  FSEL R18, R18, R104.reuse, P2 ;  /* 0x0000006812127208 */ /* 0x080fe20001000000 */
[C---:B------:R-:W-:Y:S01]  /*76b0*/  FADD.FTZ R8, -R4.reuse, R8 ;  /* 0x0000000804087221 */ /* 0x040fe20000010100 */
[----:B------:R-:W-:Y:S01]  /*76c0*/  FSETP.GE.FTZ.AND P6, PT, R167, RZ, PT ;  /* 0x000000ffa700720b */ /* 0x000fe20003fd6000 */
[----:B------:R-:W-:Y:S01]  /*76d0*/  FADD.FTZ R9, -R4, R9 ;  /* 0x0000000904097221 */ /* 0x000fe20000010100 */
[----:B------:R-:W-:Y:S01]  /*76e0*/  FSETP.GE.FTZ.AND P5, PT, R166, RZ, PT ;  /* 0x000000ffa600720b */ /* 0x000fe20003fb6000 */
[C---:B------:R-:W-:Y:S01]  /*76f0*/  FADD.FTZ R13, -R4.reuse, R13 ;  /* 0x0000000d040d7221 */ /* 0x040fe20000010100 */
[----:B------:R-:W-:Y:S01]  /*7700*/  FSETP.GE.FTZ.AND P4, PT, R113, RZ, PT ;  /* 0x000000ff7100720b */ /* 0x000fe20003f96000 */
[----:B------:R-:W-:Y:S01]  /*7710*/  FADD.FTZ R12, -R4, R12 ;  /* 0x0000000c040c7221 */ /* 0x000fe20000010100 */
[----:B------:R-:W-:Y:S01]  /*7720*/  FSETP.GE.FTZ.AND P3, PT, R112, RZ, PT ;  /* 0x000000ff7000720b */ /* 0x000fe20003f76000 */
[----:B------:R-:W-:Y:S01]  /*7730*/  FADD.FTZ R29, -R4, R29 ;  /* 0x0000001d041d7221 */ /* 0x000fe20000010100 */
[----:B------:R-:W-:Y:S01]  /*7740*/  FSETP.GE.FTZ.AND P2, PT, R108, RZ, PT ;  /* 0x000000ff6c00720b */ /* 0x000fe20003f56000 */
[----:B------:R-:W-:Y:S01]  /*7750*/  FADD.FTZ R44, -R4, R44 ;  /* 0x0000002c042c7221 */ /* 0x000fe20000010100 */
[----:B------:R-:W-:Y:S01]  /*7760*/  FSEL R50, R50, R104, P6 ;  /* 0x0000006832327208 */ /* 0x000fe20003000000 */
[----:B------:R-:W-:Y:S01]  /*7770*/  FMUL.FTZ R18, R175, R18 ;  /* 0x00000012af127220 */ /* 0x000fe20000410000 */
[-C--:B------:R-:W-:Y:S01]  /*7780*/  FSEL R51, R51, R104.reuse, P5 ;  /* 0x0000006833337208 */ /* 0x080fe20002800000 */
[----:B------:R-:W-:Y:S01]  /*7790*/  FMUL.FTZ R17, R172, R17 ;  /* 0x00000011ac117220 */ /* 0x000fe20000410000 */
[-C--:B------:R-:W-:Y:S01]  /*77a0*/  FSEL R54, R54, R104.reuse, P4 ;  /* 0x0000006836367208 */ /* 0x080fe20002000000 */
[C---:B------:R-:W-:Y:S01]  /*77b0*/  FADD.FTZ R26, -R0.reuse, R26 ;  /* 0x0000001a001a7221 */ /* 0x040fe20000010100 */
[-C--:B------:R-:W-:Y:S01]  /*77c0*/  FSEL R55, R55, R104.reuse, P3 ;  /* 0x0000006837377208 */ /* 0x080fe20001800000 */
[----:B------:R-:W-:Y:S01]  /*77d0*/  FADD.FTZ R30, -R0, R30 ;  /* 0x0000001e001e7221 */ /* 0x000fe20000010100 */
[----:B------:R-:W-:Y:S01]  /*77e0*/  FSEL R7, R7, R104, P2 ;  /* 0x0000006807077208 */ /* 0x000fe20001000000 */
[----:B------:R-:W-:Y:S01]  /*77f0*/  @P1 FADD.FTZ R104, -R104, R67 ;  /* 0x0000004368681221 */ /* 0x000fe20000010100 */
[----:B------:R-:W-:Y:S01]  /*7800*/  FSETP.GE.FTZ.AND P1, PT, R213, RZ, PT ;  /* 0x000000ffd500720b */ /* 0x000fe20003f36000 */
[----:B------:R-:W-:Y:S01]  /*7810*/  FADD.FTZ R42, -R0, R42 ;  /* 0x0000002a002a7221 */ /* 0x000fe20000010100 */
[----:B------:R-:W-:Y:S01]  /*7820*/  FSETP.GE.FTZ.AND P3, PT, R214, RZ, PT ;  /* 0x000000ffd600720b */ /* 0x000fe20003f76000 */
[----:B------:R-:W-:Y:S01]  /*7830*/  FMUL.FTZ R108, R108, R7 ;  /* 0x000000076c6c7220 */ /* 0x000fe20000410000 */
[-C--:B------:R-:W-:Y:S01]  /*7840*/  FSEL R8, R8, R4.reuse, P1 ;  /* 0x0000000408087208 */ /* 0x080fe20000800000 */
[C---:B------:R-:W-:Y:S01]  /*7850*/  FADD.FTZ R7, -R4.reuse, R40 ;  /* 0x0000002804077221 */ /* 0x040fe20000010100 */
[----:B--2---:R-:W-:Y:S01]  /*7860*/  FSEL R6, R9, R4, P3 ;  /* 0x0000000409067208 */ /* 0x004fe20001800000 */
[----:B------:R-:W-:Y:S01]  /*7870*/  FADD.FTZ R9, -R4, R28 ;  /* 0x0000001c04097221 */ /* 0x000fe20000010100 */
[----:B------:R-:W-:Y:S01]  /*7880*/  FSETP.GE.FTZ.AND P1, PT, R211, RZ, PT ;  /* 0x000000ffd300720b */ /* 0x000fe20003f36000 */
[----:B------:R-:W-:Y:S01]  /*7890*/  FMUL.FTZ R8, R213, R8 ;  /* 0x00000008d5087220 */ /* 0x000fe20000410000 */
[----:B------:R-:W-:Y:S01]  /*78a0*/  FSETP.GE.FTZ.AND P2, PT, R212, RZ, PT ;  /* 0x000000ffd400720b */ /* 0x000fe20003f56000 */
[----:B------:R-:W-:Y:S01]  /*78b0*/  FMUL.FTZ R6, R214, R6 ;  /* 0x00000006d6067220 */ /* 0x000fe20000410000 */
[----:B------:R-:W-:Y:S01]  /*78c0*/  FSEL R13, R13, R4, P1 ;  /* 0x000000040d0d7208 */ /* 0x000fe20000800000 */
[C---:B------:R-:W-:Y:S01]  /*78d0*/  FADD.FTZ R27, -R0.reuse, R27 ;  /* 0x0000001b001b7221 */ /* 0x040fe20000010100 */
[----:B------:R-:W-:Y:S01]  /*78e0*/  FSETP.GE.FTZ.AND P1, PT, R199, RZ, PT ;  /* 0x000000ffc700720b */ /* 0x000fe20003f36000 */
[----:B------:R-:W-:Y:S01]  /*78f0*/  FADD.FTZ R31, -R0, R31 ;  /* 0x0000001f001f7221 */ /* 0x000fe20000010100 */
[----:B------:R-:W-:Y:S01]  /*7900*/  FSETP.GE.FTZ.AND P5, PT, R200, RZ, PT ;  /* 0x000000ffc800720b */ /* 0x000fe20003fb6000 */
[----:B------:R-:W-:Y:S01]  /*7910*/  FMUL.FTZ R13, R211, R13 ;  /* 0x0000000dd30d7220 */ /* 0x000fe20000410000 */
[----:B-1----:R-:W-:Y:S01]  /*7920*/  F2FP.BF16.F32.PACK_AB R5, R6, R8 ;  /* 0x000000080605723e */ /* 0x002fe200000010ff */
[----:B------:R-:W-:Y:S01]  /*7930*/  FADD.FTZ R6, -R4, R41 ;  /* 0x0000002904067221 */ /* 0x000fe20000010100 */
[----:B------:R-:W-:Y:S01]  /*7940*/  FSEL R24, R24, R4, P1 ;  /* 0x0000000418187208 */ /* 0x000fe20000800000 */
[----:B------:R-:W-:Y:S01]  /*7950*/  FMUL.FTZ R167, R167, R50 ;  /* 0x00000032a7a77220 */ /* 0x000fe20000410000 */
[----:B------:R-:W-:Y:S01]  /*7960*/  FSEL R12, R12, R4, P2 ;  /* 0x000000040c0c7208 */ /* 0x000fe20001000000 */
[----:B------:R1:W-:Y:S01]  /*7970*/  STS [R221+0xa000], R5 ;  /* 0x00a00005dd007388 */ /* 0x0003e20000000800 */
[----:B------:R-:W-:Y:S01]  /*7980*/  FSETP.GE.FTZ.AND P1, PT, R184, RZ, PT ;  /* 0x000000ffb800720b */ /* 0x000fe20003f36000 */
[----:B------:R-:W-:Y:S01]  /*7990*/  FMUL.FTZ R21, R199, R24 ;  /* 0x00000018c7157220 */ /* 0x000fe20000410000 */
[----:B------:R-:W-:Y:S01]  /*79a0*/  FSEL R8, R25, R4, P5 ;  /* 0x0000000419087208 */ /* 0x000fe20002800000 */
[----:B------:R-:W-:Y:S01]  /*79b0*/  FMUL.FTZ R12, R212, R12 ;  /* 0x0000000cd40c7220 */ /* 0x000fe20000410000 */
[----:B------:R-:W-:Y:S01]  /*79c0*/  FSETP.GE.FTZ.AND P4, PT, R197, RZ, PT ;  /* 0x000000ffc500720b */ /* 0x000fe20003f96000 */
[----:B------:R-:W-:Y:S01]  /*79d0*/  FADD.FTZ R58, -R0, R58 ;  /* 0x0000003a003a7221 */ /* 0x000fe20000010100 */
[----:B------:R-:W-:Y:S01]  /*79e0*/  FSETP.GE.FTZ.AND P2, PT, R185, RZ, PT ;  /* 0x000000ffb900720b */ /* 0x000fe20003f56000 */
[----:B------:R-:W-:Y:S01]  /*79f0*/  FMUL.FTZ R8, R200, R8 ;  /* 0x00000008c8087220 */ /* 0x000fe20000410000 */
[-C--:B------:R-:W-:Y:S01]  /*7a00*/  FSEL R6, R6, R4.reuse, P1 ;  /* 0x0000000406067208 */ /* 0x080fe20000800000 */
[----:B------:R-:W-:Y:S01]  /*7a10*/  FADD.FTZ R43, -R0, R43 ;  /* 0x0000002b002b7221 */ /* 0x000fe20000010100 */
[----:B------:R-:W-:Y:S01]  /*7a20*/  FSETP.GE.FTZ.AND P1, PT, R163, RZ, PT ;  /* 0x000000ffa300720b */ /* 0x000fe20003f36000 */
[----:B------:R-:W-:Y:S01]  /*7a30*/  FMUL.FTZ R166, R166, R51 ;  /* 0x00000033a6a67220 */ /* 0x000fe20000410000 */
[----:B------:R-:W-:Y:S01]  /*7a40*/  FSEL R9, R9, R4, P4 ;  /* 0x0000000409097208 */ /* 0x000fe20002000000 */
[----:B------:R-:W-:Y:S01]  /*7a50*/  FMUL.FTZ R16, R184, R6 ;  /* 0x00000006b8107220 */ /* 0x000fe20000410000 */
[----:B------:R-:W-:Y:S01]  /*7a60*/  FSEL R7, R7, R4, P2 ;  /* 0x0000000407077208 */ /* 0x000fe20001000000 */
[----:B------:R-:W-:Y:S01]  /*7a70*/  FADD.FTZ R6, -R4, R60 ;  /* 0x0000003c04067221 */ /* 0x000fe20000010100 */
[----:B------:R-:W-:Y:S01]  /*7a80*/  FSETP.GE.FTZ.AND P3, PT, R196, RZ, PT ;  /* 0x000000ffc400720b */ /* 0x000fe20003f76000 */
[----:B------:R-:W-:Y:S01]  /*7a90*/  FMUL.FTZ R113, R113, R54 ;  /* 0x0000003671717220 */ /* 0x000fe20000410000 */
[----:B------:R-:W-:Y:S01]  /*7aa0*/  F2FP.BF16.F32.PACK_AB R33, R19, R22 ;  /* 0x000000161321723e */ /* 0x000fe200000010ff */
[----:B------:R-:W-:Y:S01]  /*7ab0*/  FMUL.FTZ R19, R197, R9 ;  /* 0x00000009c5137220 */ /* 0x000fe20000410000 */
[----:B------:R-:W-:Y:S01]  /*7ac0*/  F2FP.BF16.F32.PACK_AB R22, R13, R12 ;  /* 0x0000000c0d16723e */ /* 0x000fe200000010ff */
[----:B------:R-:W-:Y:S01]  /*7ad0*/  FMUL.FTZ R12, R185, R7 ;  /* 0x00000007b90c7220 */ /* 0x000fe20000410000 */
[----:B------:R-:W-:Y:S01]  /*7ae0*/  F2FP.BF16.F32.PACK_AB R21, R8, R21 ;  /* 0x000000150815723e */ /* 0x000fe200000010ff */
[C---:B------:R-:W-:Y:S01]  /*7af0*/  FADD.FTZ R9, -R4.reuse, R45 ;  /* 0x0000002d04097221 */ /* 0x040fe20000010100 */
[----:B------:R-:W-:Y:S01]  /*7b00*/  FSEL R29, R29, R4, P3 ;  /* 0x000000041d1d7208 */ /* 0x000fe20001800000 */
[C---:B------:R-:W-:Y:S01]  /*7b10*/  FADD.FTZ R8, -R4.reuse, R56 ;  /* 0x0000003804087221 */ /* 0x040fe20000010100 */
[----:B------:R-:W-:Y:S01]  /*7b20*/  FADD.FTZ R7, -R4, R57 ;  /* 0x0000003904077221 */ /* 0x000fe20000010100 */
[----:B------:R-:W-:Y:S01]  /*7b30*/  FSETP.GE.FTZ.AND P6, PT, R182, RZ, PT ;  /* 0x000000ffb600720b */ /* 0x000fe20003fd6000 */
[----:B-1----:R-:W-:Y:S01]  /*7b40*/  FADD.FTZ R5, -R0, R59 ;  /* 0x0000003b00057221 */ /* 0x002fe20000010100 */
[----:B------:R-:W-:Y:S01]  /*7b50*/  FSETP.GE.FTZ.AND P5, PT, R183, RZ, PT ;  /* 0x000000ffb700720b */ /* 0x000fe20003fb6000 */
[----:B------:R-:W-:Y:S01]  /*7b60*/  FMUL.FTZ R112, R112, R55 ;  /* 0x0000003770707220 */ /* 0x000fe20000410000 */
[----:B------:R-:W-:Y:S01]  /*7b70*/  FSETP.GE.FTZ.AND P4, PT, R170, RZ, PT ;  /* 0x000000ffaa00720b */ /* 0x000fe20003f96000 */
[----:B------:R-:W-:Y:S01]  /*7b80*/  FMUL.FTZ R104, R164, R104 ;  /* 0x00000068a4687220 */ /* 0x000fe20000410000 */
[----:B------:R-:W-:Y:S01]  /*7b90*/  FSETP.GE.FTZ.AND P3, PT, R111, RZ, PT ;  /* 0x000000ff6f00720b */ /* 0x000fe20003f76000 */
[----:B------:R-:W-:Y:S01]  /*7ba0*/  IMAD.MOV.U32 R52, RZ, RZ, R233 ;  /* 0x000000ffff347224 */ /* 0x000fe200078e00e9 */
[----:B------:R-:W-:Y:S01]  /*7bb0*/  FSETP.GE.FTZ.AND P2, PT, R109, RZ, PT ;  /* 0x000000ff6d00720b */ /* 0x000fe20003f56000 */
[----:B------:R-:W-:Y:S01]  /*7bc0*/  IMAD.MOV.U32 R53, RZ, RZ, R232 ;  /* 0x000000ffff357224 */ /* 0x000fe200078e00e8 */
[-C--:B------:R-:W-:Y:S02]  /*7bd0*/  FSEL R44, R44, R4.reuse, P6 ;  /* 0x000000042c2c7208 */ /* 0x080fe40003000000 */
[-C--:B------:R-:W-:Y:S02]  /*7be0*/  FSEL R9, R9, R4.reuse, P5 ;  /* 0x0000000409097208 */ /* 0x080fe40002800000 */
[----:B------:R-:W-:Y:S01]  /*7bf0*/  FSEL R8, R8, R4, P4 ;  /* 0x0000000408087208 */ /* 0x000fe20002000000 */
[----:B------:R-:W-:Y:S01]  /*7c00*/  FMUL.FTZ R13, R182, R44 ;  /* 0x0000002cb60d7220 */ /* 0x000fe20000410000 */
[-C--:B------:R-:W-:Y:S01]  /*7c10*/  FSEL R7, R7, R4.reuse, P3 ;  /* 0x0000000407077208 */ /* 0x080fe20001800000 */
[----:B------:R-:W-:Y:S01]  /*7c20*/  FMUL.FTZ R9, R183, R9 ;  /* 0x00000009b7097220 */ /* 0x000fe20000410000 */
[----:B------:R-:W-:Y:S01]  /*7c30*/  FSEL R6, R6, R4, P2 ;  /* 0x0000000406067208 */ /* 0x000fe20001000000 */
[----:B------:R-:W-:Y:S01]  /*7c40*/  @P1 FADD.FTZ R4, -R4, R61 ;  /* 0x0000003d04041221 */ /* 0x000fe20000010100 */
[----:B------:R-:W-:Y:S01]  /*7c50*/  F2FP.BF16.F32.PACK_AB R23, R17, R18 ;  /* 0x000000121117723e */ /* 0x000fe200000010ff */
        /* <DEDUP_REMOVED lines=9> */
[----:B------:R-:W-:Y:S01]  /*7cf0*/  FADD.FTZ R6, -R0, R14 ;  /* 0x0000000e00067221 */ /* 0x000fe20000010100 */
[----:B------:R-:W-:Y:S01]  /*7d00*/  FSETP.GE.FTZ.AND P2, PT, R216, RZ, PT ;  /* 0x000000ffd800720b */ /* 0x000fe20003f56000 */
[----:B------:R-:W-:Y:S01]  /*7d10*/  FADD.FTZ R7, -R0, R11 ;  /* 0x0000000b00077221 */ /* 0x000fe20000010100 */
[----:B------:R-:W-:Y:S01]  /*7d20*/  FSETP.GE.FTZ.AND P4, PT, R218, RZ, PT ;  /* 0x000000ffda00720b */ /* 0x000fe20003f96000 */
[----:B------:R-:W-:Y:S01]  /*7d30*/  FMUL.FTZ R17, R196, R29 ;  /* 0x0000001dc4117220 */ /* 0x000fe20000410000 */
[----:B------:R-:W-:Y:S02]  /*7d40*/  FSETP.GE.FTZ.AND P3, PT, R217, RZ, PT ;  /* 0x000000ffd900720b */ /* 0x000fe40003f76000 */
[----:B------:R-:W-:Y:S02]  /*7d50*/  FSETP.GE.FTZ.AND P1, PT, R215, RZ, PT ;  /* 0x000000ffd700720b */ /* 0x000fe40003f36000 */
[-C--:B------:R-:W-:Y:S02]  /*7d60*/  FSEL R6, R6, R0.reuse, P2 ;  /* 0x0000000006067208 */ /* 0x080fe40001000000 */
[----:B------:R-:W-:Y:S02]  /*7d70*/  FSETP.GE.FTZ.AND P2, PT, R208, RZ, PT ;  /* 0x000000ffd000720b */ /* 0x000fe40003f56000 */
[----:B------:R-:W-:Y:S01]  /*7d80*/  FSEL R8, R8, R0, P4 ;  /* 0x0000000008087208 */ /* 0x000fe20002000000 */
[----:B------:R-:W-:Y:S01]  /*7d90*/  FMUL.FTZ R6, R216, R6 ;  /* 0x00000006d8067220 */ /* 0x000fe20000410000 */
[-C--:B------:R-:W-:Y:S02]  /*7da0*/  FSEL R7, R7, R0.reuse, P3 ;  /* 0x0000000007077208 */ /* 0x080fe40001800000 */
[----:B------:R-:W-:Y:S01]  /*7db0*/  FSEL R4, R4, R0, P1 ;  /* 0x0000000004047208 */ /* 0x000fe20000800000 */
[----:B------:R-:W-:Y:S01]  /*7dc0*/  FMUL.FTZ R8, R218, R8 ;  /* 0x00000008da087220 */ /* 0x000fe20000410000 */
[----:B------:R-:W-:Y:S01]  /*7dd0*/  FSEL R26, R26, R0, P2 ;  /* 0x000000001a1a7208 */ /* 0x000fe20001000000 */
[----:B------:R-:W-:Y:S01]  /*7de0*/  FMUL.FTZ R7, R217, R7 ;  /* 0x00000007d9077220 */ /* 0x000fe20000410000 */
[----:B------:R-:W-:Y:S01]  /*7df0*/  FSETP.GE.FTZ.AND P2, PT, R206, RZ, PT ;  /* 0x000000ffce00720b */ /* 0x000fe20003f56000 */
[----:B------:R-:W-:Y:S01]  /*7e00*/  FMUL.FTZ R4, R215, R4 ;  /* 0x00000004d7047220 */ /* 0x000fe20000410000 */
[----:B------:R-:W-:Y:S01]  /*7e10*/  F2FP.BF16.F32.PACK_AB R13, R9, R13 ;  /* 0x0000000d090d723e */ /* 0x000fe200000010ff */
[----:B------:R-:W-:Y:S01]  /*7e20*/  FMUL.FTZ R26, R208, R26 ;  /* 0x0000001ad01a7220 */ /* 0x000fe20000410000 */
[----:B------:R-:W-:Y:S02]  /*7e30*/  FSEL R30, R30, R0, P2 ;  /* 0x000000001e1e7208 */ /* 0x000fe40001000000 */
[----:B------:R-:W-:Y:S02]  /*7e40*/  FSETP.GE.FTZ.AND P2, PT, R195, RZ, PT ;  /* 0x000000ffc300720b */ /* 0x000fe40003f56000 */
[----:B------:R-:W-:Y:S01]  /*7e50*/  F2FP.BF16.F32.PACK_AB R10, R7, R8 ;  /* 0x00000008070a723e */ /* 0x000fe200000010ff */
[----:B------:R-:W-:Y:S01]  /*7e60*/  FMUL.FTZ R30, R206, R30 ;  /* 0x0000001ece1e7220 */ /* 0x000fe20000410000 */
[----:B------:R-:W-:Y:S01]  /*7e70*/  FSETP.GE.FTZ.AND P1, PT, R207, RZ, PT ;  /* 0x000000ffcf00720b */ /* 0x000fe20003f36000 */
[----:B------:R-:W-:Y:S01]  /*7e80*/  FADD.FTZ R7, -R0, R47 ;  /* 0x0000002f00077221 */ /* 0x000fe20000010100 */
[----:B------:R-:W-:Y:S01]  /*7e90*/  F2FP.BF16.F32.PACK_AB R9, R4, R6 ;  /* 0x000000060409723e */ /* 0x000fe200000010ff */
[----:B------:R-:W-:Y:S01]  /*7ea0*/  STS [R221+0xa400], R10 ;  /* 0x00a4000add007388 */ /* 0x000fe20000000800 */
[-C--:B------:R-:W-:Y:S01]  /*7eb0*/  FSEL R42, R42, R0.reuse, P2 ;  /* 0x000000002a2a7208 */ /* 0x080fe20001000000 */
[----:B------:R-:W-:Y:S01]  /*7ec0*/  FADD.FTZ R6, -R0, R46 ;  /* 0x0000002e00067221 */ /* 0x000fe20000010100 */
[----:B------:R-:W-:Y:S01]  /*7ed0*/  FSETP.GE.FTZ.AND P2, PT, R192, RZ, PT ;  /* 0x000000ffc000720b */ /* 0x000fe20003f56000 */
[----:B------:R-:W-:Y:S01]  /*7ee0*/  STS [R223+0xa000], R22 ;  /* 0x00a00016df007388 */ /* 0x000fe20000000800 */
[----:B------:R-:W-:Y:S01]  /*7ef0*/  FSEL R27, R27, R0, P1 ;  /* 0x000000001b1b7208 */ /* 0x000fe20000800000 */
[----:B------:R-:W-:Y:S01]  /*7f00*/  FMUL.FTZ R42, R195, R42 ;  /* 0x0000002ac32a7220 */ /* 0x000fe20000410000 */
[----:B------:R-:W-:Y:S01]  /*7f10*/  FSETP.GE.FTZ.AND P1, PT, R205, RZ, PT ;  /* 0x000000ffcd00720b */ /* 0x000fe20003f36000 */
[----:B------:R-:W-:Y:S01]  /*7f20*/  STS [R223+0xa400], R9 ;  /* 0x00a40009df007388 */ /* 0x000fe20000000800 */
[-C--:B------:R-:W-:Y:S01]  /*7f30*/  FSEL R6, R6, R0.reuse, P2 ;  /* 0x0000000006067208 */ /* 0x080fe20001000000 */
[----:B------:R-:W-:Y:S01]  /*7f40*/  FMUL.FTZ R8, R207, R27 ;  /* 0x0000001bcf087220 */ /* 0x000fe20000410000 */
[----:B------:R-:W-:Y:S01]  /*7f50*/  FSEL R31, R31, R0, P1 ;  /* 0x000000001f1f7208 */ /* 0x000fe20000800000 */
[----:B------:R-:W-:Y:S01]  /*7f60*/  STS [R227+0x8000], R186 ;  /* 0x008000bae3007388 */ /* 0x000fe20000000800 */
[----:B------:R-:W-:Y:S01]  /*7f70*/  FSETP.GE.FTZ.AND P4, PT, R181, RZ, PT ;  /* 0x000000ffb500720b */ /* 0x000fe20003f96000 */
[----:B------:R-:W-:Y:S01]  /*7f80*/  FMUL.FTZ R20, R192, R6 ;  /* 0x00000006c0147220 */ /* 0x000fe20000410000 */
[----:B------:R-:W-:Y:S01]  /*7f90*/  F2FP.BF16.F32.PACK_AB R8, R8, R26 ;  /* 0x0000001a0808723e */ /* 0x000fe200000010ff */
[----:B------:R-:W-:Y:S01]  /*7fa0*/  STS [R227+0x8400], R33 ;  /* 0x00840021e3007388 */ /* 0x000fe20000000800 */
[----:B------:R-:W-:Y:S01]  /*7fb0*/  FSEL R6, R58, R0, P4 ;  /* 0x000000003a067208 */ /* 0x000fe20002000000 */
[----:B------:R-:W-:Y:S01]  /*7fc0*/  FMUL.FTZ R31, R205, R31 ;  /* 0x0000001fcd1f7220 */ /* 0x000fe20000410000 */
[----:B------:R-:W-:Y:S01]  /*7fd0*/  F2FP.BF16.F32.PACK_AB R17, R17, R19 ;  /* 0x000000131111723e */ /* 0x000fe200000010ff */
[----:B------:R-:W-:Y:S01]  /*7fe0*/  STS [R226+0x8000], R36 ;  /* 0x00800024e2007388 */ /* 0x000fe20000000800 */
[----:B------:R-:W-:Y:S01]  /*7ff0*/  F2FP.BF16.F32.PACK_AB R166, R166, R167 ;  /* 0x000000a7a6a6723e */ /* 0x000fe200000010ff */
[----:B------:R-:W-:Y:S01]  /*8000*/  FMUL.FTZ R15, R181, R6 ;  /* 0x00000006b50f7220 */ /* 0x000fe20000410000 */
[----:B------:R-:W-:Y:S01]  /*8010*/  F2FP.BF16.F32.PACK_AB R6, R31, R30 ;  /* 0x0000001e1f06723e */ /* 0x000fe200000010ff */
[----:B------:R-:W-:Y:S01]  /*8020*/  STS [R226+0x8400], R32 ;  /* 0x00840020e2007388 */ /* 0x000fe20000000800 */
[----:B------:R-:W-:Y:S01]  /*8030*/  FSETP.GE.FTZ.AND P1, PT, R194, RZ, PT ;  /* 0x000000ffc200720b */ /* 0x000fe20003f36000 */
[----:B------:R-:W-:Y:S01]  /*8040*/  FADD.FTZ R4, -R0, R62 ;  /* 0x0000003e00047221 */ /* 0x000fe20000010100 */
[----:B------:R-:W-:Y:S01]  /*8050*/  FSETP.GE.FTZ.AND P5, PT, R191, RZ, PT ;  /* 0x000000ffbf00720b */ /* 0x000fe20003fb6000 */
[----:B------:R-:W-:Y:S01]  /*8060*/  STS [R227+0xa000], R21 ;  /* 0x00a00015e3007388 */ /* 0x000fe20000000800 */
[-C--:B------:R-:W-:Y:S02]  /*8070*/  FSEL R43, R43, R0.reuse, P1 ;  /* 0x000000002b2b7208 */ /* 0x080fe40000800000 */
[----:B------:R-:W-:Y:S01]  /*8080*/  FSETP.GE.FTZ.AND P3, PT, R176, RZ, PT ;  /* 0x000000ffb000720b */ /* 0x000fe20003f76000 */
[----:B------:R-:W-:Y:S01]  /*8090*/  STS [R227+0xa400], R8 ;  /* 0x00a40008e3007388 */ /* 0x000fe20000000800 */
[-C--:B------:R-:W-:Y:S01]  /*80a0*/  FSEL R7, R7, R0.reuse, P5 ;  /* 0x0000000007077208 */ /* 0x080fe20002800000 */
[----:B------:R-:W-:Y:S01]  /*80b0*/  FMUL.FTZ R43, R194, R43 ;  /* 0x0000002bc22b7220 */ /* 0x000fe20000410000 */
[-C--:B------:R-:W-:Y:S01]  /*80c0*/  FSEL R5, R5, R0.reuse, P3 ;  /* 0x0000000005057208 */ /* 0x080fe20001800000 */
[----:B------:R-:W-:Y:S01]  /*80d0*/  STS [R226+0xa000], R17 ;  /* 0x00a00011e2007388 */ /* 0x000fe20000000800 */
[----:B------:R-:W-:Y:S01]  /*80e0*/  FSETP.GE.FTZ.AND P2, PT, R171, RZ, PT ;  /* 0x000000ffab00720b */ /* 0x000fe20003f56000 */
[----:B------:R-:W-:Y:S01]  /*80f0*/  FMUL.FTZ R19, R191, R7 ;  /* 0x00000007bf137220 */ /* 0x000fe20000410000 */
[----:B------:R-:W-:Y:S01]  /*8100*/  FSETP.GE.FTZ.AND P1, PT, R162, RZ, PT ;  /* 0x000000ffa200720b */ /* 0x000fe20003f36000 */
        /* <DEDUP_REMOVED lines=9> */
[----:B------:R-:W-:Y:S02]  /*81a0*/  F2FP.BF16.F32.PACK_AB R64, R105, R64 ;  /* 0x000000406940723e */ /* 0x000fe400000010ff */
[----:B------:R-:W-:Y:S01]  /*81b0*/  F2FP.BF16.F32.PACK_AB R104, R104, R108 ;  /* 0x0000006c6868723e */ /* 0x000fe200000010ff */
[----:B------:R-:W-:Y:S01]  /*81c0*/  STS [R222+0x8000], R168 ;  /* 0x008000a8de007388 */ /* 0x000fe20000000800 */
[----:B------:R-:W-:Y:S01]  /*81d0*/  @P1 FADD.FTZ R0, -R0, R63 ;  /* 0x0000003f00001221 */ /* 0x000fe20000010100 */
[----:B------:R-:W-:Y:S02]  /*81e0*/  LEA R59, R246, UR4, 0x1 ;  /* 0x00000004f63b7c11 */ /* 0x000fe4000f8e08ff */
[----:B------:R-:W-:Y:S01]  /*81f0*/  STS [R222+0x8400], R166 ;  /* 0x008400a6de007388 */ /* 0x000fe20000000800 */
[----:B------:R-:W-:Y:S01]  /*8200*/  FMUL.FTZ R7, R162, R0 ;  /* 0x00000000a2077220 */ /* 0x000fe20000410000 */
[----:B------:R-:W-:Y:S02]  /*8210*/  F2FP.BF16.F32.PACK_AB R0, R14, R15 ;  /* 0x0000000f0e00723e */ /* 0x000fe400000010ff */
[----:B------:R-:W-:Y:S02]  /*8220*/  STS [R220+0xa000], R16 ;  /* 0x00a00010dc007388 */ /* 0x000fe40000000800 */
[----:B------:R-:W-:Y:S02]  /*8230*/  F2FP.BF16.F32.PACK_AB R7, R7, R11 ;  /* 0x0000000b0707723e */ /* 0x000fe400000010ff */
[----:B------:R-:W-:Y:S04]  /*8240*/  STS [R220+0xa400], R5 ;  /* 0x00a40005dc007388 */ /* 0x000fe80000000800 */
[----:B------:R-:W-:Y:S04]  /*8250*/  STS [R222+0xa000], R13 ;  /* 0x00a0000dde007388 */ /* 0x000fe80000000800 */
[----:B------:R-:W-:Y:S04]  /*8260*/  STS [R222+0xa400], R4 ;  /* 0x00a40004de007388 */ /* 0x000fe80000000800 */
[----:B------:R-:W-:Y:S04]  /*8270*/  STS [R225+0x8000], R114 ;  /* 0x00800072e1007388 */ /* 0x000fe80000000800 */
        /* <DEDUP_REMOVED lines=93> */
.L_x_172:
[----:B------:R-:W-:Y:S01]  /*8850*/  LDSM.16.M88.4 R16, [R150] ;  /* 0x000000009610783b */ /* 0x000fe20000000200 */
[----:B------:R-:W-:Y:S01]  /*8860*/  IMAD.U32 R58, RZ, RZ, UR31 ;  /* 0x0000001fff3a7e24 */ /* 0x000fe2000f8e00ff */
[----:B------:R-:W-:Y:S01]  /*8870*/  ULOP3.LUT UR5, UR10, 0x1, URZ, 0xc0, !UPT ;  /* 0x000000010a057892 */ /* 0x000fe2000f8ec03f */
[----:B------:R-:W-:Y:S01]  /*8880*/  IMAD.U32 R57, RZ, RZ, UR30 ;  /* 0x0000001eff397e24 */ /* 0x000fe2000f8e00ff */
[----:B------:R-:W2:Y:S01]  /*8890*/  LDSM.16.MT88.4 R20, [R0+0x6000] ;  /* 0x006000000014783b */ /* 0x000ea20000004200 */
[----:B------:R-:W-:Y:S01]  /*88a0*/  IMAD.U32 R56, RZ, RZ, UR29 ;  /* 0x0000001dff387e24 */ /* 0x000fe2000f8e00ff */
[----:B------:R-:W-:Y:S01]  /*88b0*/  UISETP.NE.U32.AND UP0, UPT, UR5, 0x1, UPT ;  /* 0x000000010500788c */ /* 0x000fe2000bf05070 */
[----:B------:R-:W-:Y:S01]  /*88c0*/  IMAD.U32 R55, RZ, RZ, UR28 ;  /* 0x0000001cff377e24 */ /* 0x000fe2000f8e00ff */
[----:B------:R-:W1:Y:S01]  /*88d0*/  LDSM.16.M88.4 R12, [R150+0x2000] ;  /* 0x00200000960c783b */ /* 0x000e620000000200 */
[----:B------:R-:W-:Y:S01]  /*88e0*/  IMAD.U32 R54, RZ, RZ, UR27 ;  /* 0x0000001bff367e24 */ /* 0x000fe2000f8e00ff */
[----:B------:R-:W-:Y:S02]  /*88f0*/  UISETP.GT.AND UP2, UPT, UR10, UR40, UPT ;  /* 0x000000280a00728c */ /* 0x000fe4000bf44270 */
[----:B------:R-:W-:Y:S01]  /*8900*/  LDSM.16.M88.4 R24, [R157] ;  /* 0x000000009d18783b */ /* 0x000fe20000000200 */
[----:B------:R-:W-:Y:S02]  /*8910*/  @UP3 UIADD3 UR6, UP1, UR16, -0x200, URZ ;  /* 0xfffffe0010063890 */ /* 0x000fe4000ff3e03f */
[----:B------:R-:W-:Y:S01]  /*8920*/  UIADD3 UR10, UR10, -0x1, URZ ;  /* 0xffffffff0a0a7890 */ /* 0x000fe2000fffe03f */
[----:B------:R-:W3:Y:S01]  /*8930*/  LDSM.16.MT88.4 R28, [R0+0x6400] ;  /* 0x00640000001c783b */ /* 0x000ee20000004200 */
[----:B------:R-:W-:Y:S03]  /*8940*/  @UP3 UIADD3.X UR5, UR17, -0x1, URZ, UP1, !UPT ;  /* 0xffffffff11053890 */ /* 0x000fe60008ffe43f */
        /* <DEDUP_REMOVED lines=46> */
[----:B------:R-:W-:Y:S01]  /*8c30*/  IMAD.U32 R42, RZ, RZ, UR35 ;  /* 0x00000023ff2a7e24 */ /* 0x000fe2000f8e00ff */
[----:B------:R-:W-:Y:S03]  /*8c40*/  MOV R38, UR33 ;  /* 0x0000002100267c02 */ /* 0x000fe60008000f00 */
[----:B------:R-:W-:Y:S01]  /*8c50*/  IMAD.U32 R36, RZ, RZ, UR32 ;  /* 0x00000020ff247e24 */ /* 0x000fe2000f8e00ff */
[C---:B---3--:R-:W-:Y:S06]  /*8c60*/  HMMA.16816.F32.BF16 R8, R44.reuse, R48, R8 ;  /* 0x000000302c08723c */ /* 0x048fec0000041808 */
[-C--:B------:R-:W-:Y:S01]  /*8c70*/  HMMA.16816.F32.BF16 R12, R44, R50.reuse, R12 ;  /* 0x000000322c0c723c */ /* 0x080fe2000004180c */
[----:B------:R-:W-:Y:S05]  /*8c80*/  IMAD.U32 R48, RZ, RZ, UR38 ;  /* 0x00000026ff307e24 */ /* 0x000fea000f8e00ff */
[----:B------:R-:W-:Y:S01]  /*8c90*/  HMMA.16816.F32.BF16 R16, R20, R50, R16 ;  /* 0x000000321410723c */ /* 0x000fe20000041810 */
[----:B------:R-:W-:Y:S04]  /*8ca0*/  IMAD.U32 R46, RZ, RZ, UR37 ;  /* 0x00000025ff2e7e24 */ /* 0x000fe8000f8e00ff */
[----:B------:R-:W-:Y:S01]  /*8cb0*/  IMAD.U32 R44, RZ, RZ, UR36 ;  /* 0x00000024ff2c7e24 */ /* 0x000fe2000f8e00ff */
[-C--:B------:R-:W-:Y:S01]  /*8cc0*/  HMMA.16816.F32.BF16 R4, R24, R28.reuse, R4 ;  /* 0x0000001c1804723c */ /* 0x080fe20000041804 */
[----:B------:R-:W-:Y:S04]  /*8cd0*/  IMAD.U32 R20, RZ, RZ, UR25 ;  /* 0x00000019ff147e24 */ /* 0x000fe8000f8e00ff */
[----:B------:R-:W-:Y:S01]  /*8ce0*/  @P0 VIADD R21, R235, 0xffffff80 ;  /* 0xffffff80eb150836 */ /* 0x000fe20000000000 */
[C---:B-1----:R-:W-:Y:S01]  /*8cf0*/  HMMA.16816.F32.BF16 R8, R32.reuse, R28, R8 ;  /* 0x0000001c2008723c */ /* 0x042fe20000041808 */
[----:B------:R-:W-:Y:S04]  /*8d00*/  IMAD.U32 R50, RZ, RZ, UR39 ;  /* 0x00000027ff327e24 */ /* 0x000fe8000f8e00ff */
[----:B------:R-:W-:Y:S01]  /*8d10*/  LEA R233, P1, R20, R52, 0x2 ;  /* 0x0000003414e97211 */ /* 0x000fe200078210ff */
[-C--:B------:R-:W-:Y:S01]  /*8d20*/  HMMA.16816.F32.BF16 R12, R32, R30.reuse, R12 ;  /* 0x0000001e200c723c */ /* 0x080fe2000004180c */
[----:B------:R-:W-:Y:S01]  /*8d30*/  IMAD.U32 R22, RZ, RZ, UR38 ;  /* 0x00000026ff167e24 */ /* 0x000fe2000f8e00ff */
[----:B------:R-:W-:Y:S03]  /*8d40*/  MOV R52, UR24 ;  /* 0x0000001800347c02 */ /* 0x000fe60008000f00 */
[----:B------:R-:W-:Y:S01]  /*8d50*/  @P0 IMAD.WIDE R20, R21, R250, UR16 ;  /* 0x0000001015140e25 */ /* 0x000fe2000f8e02fa */
[----:B------:R-:W-:Y:S01]  /*8d60*/  HMMA.16816.F32.BF16 R16, R24, R30, R16 ;  /* 0x0000001e1810723c */ /* 0x000fe20000041810 */
[----:B------:R-:W-:Y:S01]  /*8d70*/  @UP3 UMOV UR16, UR6 ;  /* 0x0000000600103c82 */ /* 0x000fe20008000000 */
[----:B------:R-:W-:Y:S01]  /*8d80*/  MOV R33, UR24 ;  /* 0x0000001800217c02 */ /* 0x000fe20008000f00 */
[----:B------:R-:W-:Y:S01]  /*8d90*/  @UP3 UMOV UR17, UR5 ;  /* 0x0000000500113c82 */ /* 0x000fe20008000000 */
[----:B------:R-:W5:Y:S01]  /*8da0*/  @P0 LDG.E R240, desc[UR14][R20.64] ;  /* 0x0000000e14f00981 */ /* 0x000f62000c1e1900 */
[----:B------:R-:W-:Y:S01]  /*8db0*/  LEA.HI.X.SX32 R232, R0, R53, 0x2, P1 ;  /* 0x0000003500e87211 */ /* 0x000fe200008f16ff */
[----:B------:R-:W-:Y:S01]  /*8dc0*/  IMAD.U32 R0, RZ, RZ, UR39 ;  /* 0x00000027ff007e24 */ /* 0x000fe2000f8e00ff */
[----:B------:R-:W-:Y:S01]  /*8dd0*/  MOV R30, UR29 ;  /* 0x0000001d001e7c02 */ /* 0x000fe20008000f00 */
        /* <DEDUP_REMOVED lines=131> */
[----:B------:R-:W-:-:S05]  /*9610*/  UISETP.NE.AND UP0, UPT, UR43, -0x1, UPT ;  /* 0xffffffff2b00788c */ /* 0x000fca000bf05270 */
[----:B------:R-:W-:Y:S01]  /*9620*/  ULDC UR5, c[0x0][0x390] ;  /* 0x0000e40000057ab9 */ /* 0x000fe20000000800 */
[----:B------:R-:W-:Y:S01]  /*9630*/  ULDC UR6, c[0x0][0x38c] ;  /* 0x0000e30000067ab9 */ /* 0x000fe20000000800 */
        /* <DEDUP_REMOVED lines=37> */
[----:B------:R-:W-:Y:S01]  /*9890*/  STS [R248], R17 ;  /* 0x00000011f8007388 */ /* 0x000fe20000000800 */
[----:B------:R-:W-:Y:S01]  /*98a0*/  F2FP.BF16.F32.PACK_AB R14, R14, R90 ;  /* 0x0000005a0e0e723e */ /* 0x000fe200000010ff */
[----:B------:R-:W-:Y:S01]  /*98b0*/  @UP0 UIADD3 UR5, UR41, UR43, URZ ;  /* 0x0000002b29050290 */ /* 0x000fe2000fffe03f */
[----:B------:R-:W-:Y:S01]  /*98c0*/  F2FP.BF16.F32.PACK_AB R11, R11, R92 ;  /* 0x0000005c0b0b723e */ /* 0x000fe200000010ff */
[----:B------:R-:W-:Y:S01]  /*98d0*/  STS [R248+0x200], R16 ;  /* 0x00020010f8007388 */ /* 0x000fe20000000800 */
[----:B------:R-:W-:Y:S01]  /*98e0*/  F2FP.BF16.F32.PACK_AB R10, R10, R94 ;  /* 0x0000005e0a0a723e */ /* 0x000fe200000010ff */
[----:B------:R-:W-:Y:S01]  /*98f0*/  @UP0 ULDC.64 UR6, c[0x0][0x450] ;  /* 0x0001140000060ab9 */ /* 0x000fe20000000a00 */
[----:B------:R-:W-:Y:S01]  /*9900*/  F2FP.BF16.F32.PACK_AB R9, R9, R68 ;  /* 0x000000440909723e */ /* 0x000fe200000010ff */
[----:B------:R-:W-:Y:S01]  /*9910*/  STS [R249], R13 ;  /* 0x0000000df9007388 */ /* 0x000fe20000000800 */
[----:B------:R-:W-:Y:S01]  /*9920*/  F2FP.BF16.F32.PACK_AB R8, R8, R70 ;  /* 0x000000460808723e */ /* 0x000fe200000010ff */
[----:B------:R-:W-:Y:S01]  /*9930*/  @UP0 UIMAD.WIDE.U32 UR8, UR5, UR6, URZ ;  /* 0x00000006050802a5 */ /* 0x000fe2000f8e003f */
[----:B------:R-:W-:Y:S01]  /*9940*/  F2FP.BF16.F32.PACK_AB R5, R5, R80 ;  /* 0x000000500505723e */ /* 0x000fe200000010ff */
[----:B------:R-:W-:Y:S01]  /*9950*/  STS [R249+0x200], R12 ;  /* 0x0002000cf9007388 */ /* 0x000fe20000000800 */
        /* <DEDUP_REMOVED lines=10> */
[----:B------:R-:W-:Y:S01]  /*9a00*/  PLOP3.LUT P0, PT, PT, PT, UP0, 0x80, 0x0 ;  /* 0x000000000000781c */ /* 0x000fe20003f0f008 */
        /* <DEDUP_REMOVED lines=25> */
.L_x_174:
[----:B------:R-:W-:Y:S01]  /*9ba0*/  @UP0 UIADD3 UR13, UR41, UR43, URZ ;  /* 0x0000002b290d0290 */ /* 0x000fe2000fffe03f */
[----:B------:R-:W-:Y:S01]  /*9bb0*/  @UP0 ULDC.64 UR8, c[0x0][0x458] ;  /* 0x0001160000080ab9 */ /* 0x000fe20000000a00 */
[----:B------:R-:W-:Y:S02]  /*9bc0*/  USHF.L.U32 UR5, UR20, 0x7, URZ ;  /* 0x0000000714057899 */ /* 0x000fe4000800063f */
[----:B------:R-:W-:Y:S02]  /*9bd0*/  @UP0 UIMAD.WIDE.U32 UR10, UR13, UR8, URZ ;  /* 0x000000080d0a02a5 */ /* 0x000fe4000f8e003f */
[----:B------:R-:W-:-:S04]  /*9be0*/  @UP0 UIMAD UR13, UR13, UR9, URZ ;  /* 0x000000090d0d02a4 */ /* 0x000fc8000f8e023f */
[----:B------:R-:W-:-:S03]  /*9bf0*/  @UP0 UIADD3 UR18, UR11, UR13, URZ ;  /* 0x0000000d0b120290 */ /* 0x000fc6000fffe03f */
[----:B------:R-:W-:Y:S01]  /*9c00*/  @UP0 UMOV UR11, UR10 ;  /* 0x0000000a000b0c82 */ /* 0x000fe20008000000 */
[----:B------:R-:W-:Y:S08]  /*9c10*/  @P0 BRA `(.L_x_175) ;  /* 0x0000000000340947 */ /* 0x000ff00003800000 */
        /* <DEDUP_REMOVED lines=11> */
[----:B------:R-:W-:-:S03]  /*9cd0*/  UIADD3 UR18, UR11, UR13, URZ ;  /* 0x0000000d0b127290 */ /* 0x000fc6000fffe03f */
[----:B------:R-:W-:-:S09]  /*9ce0*/  UMOV UR11, UR10 ;  /* 0x0000000a000b7c82 */ /* 0x000fd20008000000 */
.L_x_175:
[----:B------:R-:W-:Y:S01]  /*9cf0*/  BAR.SYNC.DEFER_BLOCKING 0x0 ;  /* 0x0000000000007b1d */ /* 0x000fe20000010000 */
[----:B------:R-:W-:Y:S01]  /*9d00*/  USHF.R.S32.HI UR10, URZ, 0x1f, UR5 ;  /* 0x0000001f3f0a7899 */ /* 0x000fe20008011405 */
[----:B-12---:R-:W-:Y:S01]  /*9d10*/  SHF.R.S32.HI R0, RZ, 0x1f, R9 ;  /* 0x0000001fff007819 */ /* 0x006fe20000011409 */
[----:B------:R-:W-:Y:S01]  /*9d20*/  IMAD.U32 R3, RZ, RZ, UR6 ;  /* 0x00000006ff037e24 */ /* 0x000fe2000f8e00ff */
[--C-:B------:R-:W-:Y:S01]  /*9d30*/  SHF.R.S32.HI R5, RZ, 0x1f, R236.reuse ;  /* 0x0000001fff057819 */ /* 0x100fe200000114ec */
[----:B------:R-:W-:Y:S01]  /*9d40*/  UIMAD UR13, UR10, UR6, URZ ;  /* 0x000000060a0d72a4 */ /* 0x000fe2000f8e023f */
[----:B------:R-:W-:Y:S01]  /*9d50*/  LEA.HI R0, R0, R9, RZ, 0x2 ;  /* 0x0000000900007211 */ /* 0x000fe200078f10ff */
[----:B------:R-:W-:Y:S01]  /*9d60*/  IMAD.MOV.U32 R4, RZ, RZ, R236 ;  /* 0x000000ffff047224 */ /* 0x000fe200078e00ec */
        /* <DEDUP_REMOVED lines=14> */
[----:B------:R1:W2:Y:S01]  /*9e50*/  LDS.128 R20, [R59+0x7000] ;  /* 0x007000003b147984 */ /* 0x0002a20000000c00 */
[----:B------:R-:W-:Y:S01]  /*9e60*/  ISETP.GE.OR P2, PT, R0, UR12, P2 ;  /* 0x0000000c00007c0c */ /* 0x000fe20009746670 */
[----:B------:R-:W-:Y:S01]  /*9e70*/  UIMAD UR17, UR57, UR17, UR13 ;  /* 0x00000011391172a4 */ /* 0x000fe2000f8e020d */
[----:B------:R-:W-:Y:S01]  /*9e80*/  IADD3.X R7, R7, UR21, R3, P0, !PT ;  /* 0x0000001507077c10 */ /* 0x000fe200087fe403 */
[----:B------:R1:W3:Y:S01]  /*9e90*/  LDS.128 R24, [R59+0x9000] ;  /* 0x009000003b187984 */ /* 0x0002e20000000c00 */
[----:B------:R-:W-:Y:S01]  /*9ea0*/  IMAD.U32 R3, RZ, RZ, UR16 ;  /* 0x00000010ff037e24 */ /* 0x000fe2000f8e00ff */
[----:B------:R-:W-:-:S03]  /*9eb0*/  SHF.R.S32.HI R28, RZ, 0x1f, R0 ;  /* 0x0000001fff1c7819 */ /* 0x000fc60000011400 */
[----:B------:R-:W-:-:S04]  /*9ec0*/  IMAD.WIDE.U32 R6, R3, UR57, R6 ;  /* 0x0000003903067c25 */ /* 0x000fc8000f8e0006 */
[----:B------:R-:W-:Y:S01]  /*9ed0*/  VIADD R12, R7, UR17 ;  /* 0x00000011070c7c36 */ /* 0x000fe20008000000 */
[----:B------:R-:W-:Y:S06]  /*9ee0*/  @P2 BRA `(.L_x_177) ;  /* 0x00000000002c2947 */ /* 0x000fec0003800000 */
        /* <DEDUP_REMOVED lines=11> */
.L_x_177:
[----:B------:R-:W-:Y:S05]  /*9fa0*/  BSYNC B0 ;  /* 0x0000000000007941 */ /* 0x000fea0003800000 */
.L_x_176:
        /* <DEDUP_REMOVED lines=13> */
.L_x_179:
[----:B------:R-:W-:Y:S05]  /*a080*/  BSYNC B0 ;  /* 0x0000000000007941 */ /* 0x000fea0003800000 */
.L_x_178:
[----:B------:R1:W1:Y:S01]  /*a090*/  LDS.128 R12, [R59+0x8000] ;  /* 0x008000003b0c7984 */ /* 0x0002620000000c00 */
        /* <DEDUP_REMOVED lines=26> */
.L_x_181:
[----:B------:R-:W-:Y:S05]  /*a240*/  BSYNC B0 ;  /* 0x0000000000007941 */ /* 0x000fea0003800000 */
.L_x_180:
        /* <DEDUP_REMOVED lines=13> */
.L_x_154:
[----:B------:R-:W-:Y:S05]  /*a320*/  BSYNC B1 ;  /* 0x0000000000017941 */ /* 0x000fea0003800000 */
.L_x_140:
        /* <DEDUP_REMOVED lines=11> */
.L_x_182:
[----:B------:R-:W-:Y:S05]  /*a3e0*/  EXIT ;  /* 0x000000000000794d */ /* 0x000fea0003800000 */
.L_x_184:
        /* <DEDUP_REMOVED lines=9> */
.L_x_693:


//--------------------- .text._ZN5flash44flash_bwd_dq_dk_dv_loop_seqk_parallel_kernelI23Flash_bwd_kernel_traitsILi32ELi128ELi128ELi8ELi4ELi4ELi4ELb1ELb0EN7cutlass10bfloat16_tE19Flash_kernel_traitsILi32ELi128ELi128ELi8ES3_EELb0ELb1ELb0ELb0ELb0ELb0ELb1EEEvNS_16Flash_bwd_paramsE --------------------------
	.section	.text._ZN5flash44flash_bwd_dq_dk_dv_loop_seqk_parallel_kernelI23Flash_bwd_kernel_traitsILi32ELi128ELi128ELi8ELi4ELi4ELi4ELb1ELb0EN7cutlass10bfloat16_tE19Flash_kernel_traitsILi32ELi128ELi128ELi8ES3_EELb0ELb1ELb0ELb0ELb0ELb0ELb1EEEvNS_16Flash_bwd_paramsE,"ax",@progbits
	.align	128
        .global         _ZN5flash44flash_bwd_dq_dk_dv_loop_seqk_parallel_kernelI23Flash_bwd_kernel_traitsILi32ELi128ELi128ELi8ELi4ELi4ELi4ELb1ELb0EN7cutlass10bfloat16_tE19Flash_kernel_traitsILi32ELi128ELi128ELi8ES3_EELb0ELb1ELb0ELb0ELb0ELb0ELb1EEEvNS_16Flash_bwd_paramsE
        .type           _ZN5flash44flash_bwd_dq_dk_dv_loop_seqk_parallel_kernelI23Flash_bwd_kernel_traitsILi32ELi128ELi128ELi8ELi4ELi4ELi4ELb1ELb0EN7cutlass10bfloat16_tE19Flash_kernel_traitsILi32ELi128ELi128ELi8ES3_EELb0ELb1ELb0ELb0ELb0ELb0ELb1EEEvNS_16Flash_bwd_paramsE,@function
        .size           _ZN5flash44flash_bwd_dq_dk_dv_loop_seqk_parallel_kernelI23Flash_bwd_kernel_traitsILi32ELi128ELi128ELi8ELi4ELi4ELi4ELb1ELb0EN7cutlass10bfloat16_tE19Flash_kernel_traitsILi32ELi128ELi128ELi8ES3_EELb0ELb1ELb0ELb0ELb0ELb0ELb1EEEvNS_16Flash_bwd_paramsE,(.L_x_694 - _ZN5flash44flash_bwd_dq_dk_dv_loop_seqk_parallel_kernelI23Flash_bwd_kernel_traitsILi32ELi128ELi128ELi8ELi4ELi4ELi4ELb1ELb0EN7cutlass10bfloat16_tE19Flash_kernel_traitsILi32ELi128ELi128ELi8ES3_EELb0ELb1ELb0ELb0ELb0ELb0ELb1EEEvNS_16Flash_bwd_paramsE)
        .other          _ZN5flash44flash_bwd_dq_dk_dv_loop_seqk_parallel_kernelI23Flash_bwd_kernel_traitsILi32ELi128ELi128ELi8ELi4ELi4ELi4ELb1ELb0EN7cutlass10bfloat16_tE19Flash_kernel_traitsILi32ELi128ELi128ELi8ES3_EELb0ELb1ELb0ELb0ELb0ELb0ELb1EEEvNS_16Flash_bwd_paramsE,@"STO_CUDA_ENTRY STV_DEFAULT"
_ZN5flash44flash_bwd_dq_dk_dv_loop_seqk_parallel_kernelI23Flash_bwd_kernel_traitsILi32ELi128ELi128ELi8ELi4ELi4ELi4ELb1ELb0EN7cutlass10bfloat16_tE19Flash_kernel_traitsILi32ELi128ELi128ELi8ES3_EELb0ELb1ELb0ELb0ELb0ELb0ELb1EEEvNS_16Flash_bwd_paramsE:
.text._ZN5flash44flash_bwd_dq_dk_dv_loop_seqk_parallel_kernelI23Flash_bwd_kernel_traitsILi32ELi128ELi128ELi8ELi4ELi4ELi4ELb1ELb0EN7cutlass10bfloat16_tE19Flash_kernel_traitsILi32ELi128ELi128ELi8ES3_EELb0ELb1ELb0ELb0ELb0ELb0ELb1EEEvNS_16Flash_bwd_paramsE:
        /* <DEDUP_REMOVED lines=22> */
[----:B-1----:R-:W-:-:S04]  /*0160*/  SHF.R.S32.HI R10, RZ, 0x1f, R20 ;  /* 0x0000001fff0a7819 */ /* 0x002fc80000011414 */
        /* <DEDUP_REMOVED lines=31> */
[----:B------:R-:W-:Y:S01]  /*0360*/  IMAD.IADD R13, R20, 0x1, -R4 ;  /* 0x00000001140d7824 */ /* 0x000fe200078e0a04 */
        /* <DEDUP_REMOVED lines=8> */
[----:B------:R-:W-:Y:S01]  /*03f0*/  SHF.R.U32.HI R7, RZ, 0x3, R2 ;  /* 0x00000003ff077819 */ /* 0x000fe20000011602 */
[----:B------:R-:W-:Y:S01]  /*0400*/  STL [R1+0x38], R22 ;  /* 0x0000381601007387 */ /* 0x000fe20000100800 */
[----:B------:R-:W-:Y:S01]  /*0410*/  LOP3.LUT R6, R2, 0x18, R22, 0xf8, !PT ;  /* 0x0000001802067812 */ /* 0x000fe200078ef816 */
[----:B------:R-:W-:Y:S01]  /*0420*/  IMAD.IADD R2, R20, 0x1, -R3 ;  /* 0x0000000114027824 */ /* 0x000fe200078e0a03 */
[----:B------:R-:W-:Y:S01]  /*0430*/  LOP3.LUT R5, R12, 0x3fffffe, RZ, 0xc0, !PT ;  /* 0x03fffffe0c057812 */ /* 0x000fe200078ec0ff */
[----:B------:R-:W-:Y:S01]  /*0440*/  IMAD.SHL.U32 R20, R20, 0x2, RZ ;  /* 0x0000000214147824 */ /* 0x000fe200078e00ff */
[----:B------:R-:W-:Y:S02]  /*0450*/  SHF.R.S32.HI R10, RZ, 0x7, R10 ;  /* 0x00000007ff0a7819 */ /* 0x000fe4000001140a */
[----:B------:R-:W-:-:S02]  /*0460*/  SHF.R.S32.HI R11, RZ, 0x1f, R2 ;  /* 0x0000001fff0b7819 */ /* 0x000fc40000011402 */
[----:B------:R-:W-:Y:S01]  /*0470*/  LOP3.LUT R9, R6, R7, RZ, 0x3c, !PT ;  /* 0x0000000706097212 */ /* 0x000fe200078e3cff */
[----:B------:R-:W-:Y:S01]  /*0480*/  IMAD.IADD R7, R4, 0x1, -R5 ;  /* 0x0000000104077824 */ /* 0x000fe200078e0a05 */
[-C--:B------:R-:W-:Y:S01]  /*0490*/  LEA.HI R3, R2, R2.reuse, RZ, 0x1 ;  /* 0x0000000202037211 */ /* 0x080fe200078f08ff */
[----:B------:R-:W-:Y:S01]  /*04a0*/  IMAD R6, R10, 0x8, R16 ;  /* 0x000000080a067824 */ /* 0x000fe200078e0210 */
[----:B------:R-:W-:Y:S01]  /*04b0*/  LEA.HI R11, R11, R2, RZ, 0x3 ;  /* 0x000000020b0b7211 */ /* 0x000fe200078f18ff */
[----:B------:R-:W-:Y:S01]  /*04c0*/  IMAD.SHL.U32 R4, R4, 0x40, RZ ;  /* 0x0000004004047824 */ /* 0x000fe200078e00ff */
[----:B------:R-:W-:Y:S01]  /*04d0*/  SHF.R.S32.HI R5, RZ, 0x1, R3 ;  /* 0x00000001ff057819 */ /* 0x000fe20000011403 */
[----:B------:R-:W-:Y:S01]  /*04e0*/  IMAD R18, R6, 0x8, R7 ;  /* 0x0000000806127824 */ /* 0x000fe200078e0207 */
[----:B------:R-:W-:Y:S01]  /*04f0*/  SHF.R.S32.HI R8, RZ, 0x1f, R3 ;  /* 0x0000001fff087819 */ /* 0x000fe20000011403 */
[----:B------:R-:W-:Y:S01]  /*0500*/  IMAD.U32 R6, R14, 0x20, R9 ;  /* 0x000000200e067824 */ /* 0x000fe200078e0009 */
[----:B------:R-:W-:-:S02]  /*0510*/  LOP3.LUT R7, R3, 0x7fffffe, RZ, 0xc0, !PT ;  /* 0x07fffffe03077812 */ /* 0x000fc400078ec0ff */
[----:B------:R-:W-:Y:S02]  /*0520*/  LOP3.LUT R3, R11, 0xfffffff8, RZ, 0xc0, !PT ;  /* 0xfffffff80b037812 */ /* 0x000fe400078ec0ff */
[----:B------:R-:W-:Y:S01]  /*0530*/  LEA.HI R9, R0, R0, RZ, 0x1 ;  /* 0x0000000000097211 */ /* 0x000fe200078f08ff */
[----:B------:R-:W-:Y:S01]  /*0540*/  IMAD.IADD R17, R2, 0x1, -R7 ;  /* 0x0000000102117824 */ /* 0x000fe200078e0a07 */
[----:B------:R-:W-:Y:S01]  /*0550*/  LEA.HI R8, R8, R5, RZ, 0x2 ;  /* 0x0000000508087211 */ /* 0x000fe200078f10ff */
[----:B------:R-:W-:Y:S01]  /*0560*/  IMAD.IADD R15, R2, 0x1, -R3 ;  /* 0x00000001020f7824 */ /* 0x000fe200078e0a03 */
[----:B------:R-:W-:Y:S01]  /*0570*/  LOP3.LUT R3, R9, 0x3fffffe, RZ, 0xc0, !PT ;  /* 0x03fffffe09037812 */ /* 0x000fe200078ec0ff */
[----:B------:R1:W-:Y:S01]  /*0580*/  STL [R1+0x64], R6 ;  /* 0x0000640601007387 */ /* 0x0003e20000100800 */
[----:B------:R-:W-:Y:S01]  /*0590*/  SHF.R.S32.HI R2, RZ, 0x1, R12 ;  /* 0x00000001ff027819 */ /* 0x000fe2000001140c */
[----:B------:R-:W-:Y:S01]  /*05a0*/  IMAD.SHL.U32 R7, R13, 0x2, RZ ;  /* 0x000000020d077824 */ /* 0x000fe200078e00ff */
[----:B------:R-:W-:Y:S01]  /*05b0*/  LOP3.LUT R8, R8, 0xfffffffc, RZ, 0xc0, !PT ;  /* 0xfffffffc08087812 */ /* 0x000fe200078ec0ff */
[C---:B------:R-:W-:Y:S01]  /*05c0*/  IMAD.IADD R12, R0.reuse, 0x1, -R3 ;  /* 0x00000001000c7824 */ /* 0x040fe200078e0a03 */
[C---:B------:R-:W-:Y:S01]  /*05d0*/  LOP3.LUT P4, RZ, R0.reuse, 0x4, RZ, 0xc0, !PT ;  /* 0x0000000400ff7812 */ /* 0x040fe2000788c0ff */
[----:B------:R-:W-:Y:S01]  /*05e0*/  IMAD.SHL.U32 R3, R0, 0x40, RZ ;  /* 0x0000004000037824 */ /* 0x000fe200078e00ff */
[----:B------:R-:W-:Y:S01]  /*05f0*/  LOP3.LUT P0, RZ, R2, 0x2, RZ, 0xc0, !PT ;  /* 0x0000000202ff7812 */ /* 0x000fe2000780c0ff */
[----:B------:R-:W-:Y:S01]  /*0600*/  IMAD.IADD R14, R5, 0x1, -R8 ;  /* 0x00000001050e7824 */ /* 0x000fe200078e0a08 */
[----:B------:R-:W-:Y:S01]  /*0610*/  LOP3.LUT R8, R4, 0x1c0, RZ, 0xc0, !PT ;  /* 0x000001c004087812 */ /* 0x000fe200078ec0ff */
[----:B------:R-:W-:Y:S01]  /*0620*/  IMAD R13, R10, 0x2000, R7 ;  /* 0x000020000a0d7824 */ /* 0x000fe200078e0207 */
[----:B------:R-:W-:-:S02]  /*0630*/  LOP3.LUT R3, R3, 0x1c0, RZ, 0xc0, !PT ;  /* 0x000001c003037812 */ /* 0x000fc400078ec0ff */
[----:B------:R-:W-:Y:S02]  /*0640*/  SHF.R.S32.HI R4, RZ, 0x3, R11 ;  /* 0x00000003ff047819 */ /* 0x000fe4000001140b */
[----:B------:R-:W-:Y:S02]  /*0650*/  LEA.HI R3, R3, R3, RZ, 0x1d ;  /* 0x0000000303037211 */ /* 0x000fe400078fe8ff */
[C---:B------:R-:W-:Y:S01]  /*0660*/  SEL R241, R155.reuse, 0xffffffe0, !P5 ;  /* 0xffffffe09bf17807 */ /* 0x040fe20006800000 */
[----:B------:R-:W-:Y:S01]  /*0670*/  IMAD R17, R4, 0x8, R17 ;  /* 0x0000000804117824 */ /* 0x000fe200078e0211 */
[----:B------:R-:W-:Y:S02]  /*0680*/  SEL R150, R155, 0xffffffe0, !P0 ;  /* 0xffffffe09b967807 */ /* 0x000fe40004000000 */
[----:B-1----:R-:W-:Y:S01]  /*0690*/  LOP3.LUT R6, R0, 0x1, RZ, 0xc0, !PT ;  /* 0x0000000100067812 */ /* 0x002fe200078ec0ff */
[----:B------:R-:W-:-:S03]  /*06a0*/  IMAD.SHL.U32 R0, R161, 0x10, RZ ;  /* 0x00000010a1007824 */ /* 0x000fc600078e00ff */
[----:B------:R-:W-:Y:S01]  /*06b0*/  ISETP.NE.U32.AND P6, PT, R6, 0x1, PT ;  /* 0x000000010600780c */ /* 0x000fe20003fc5070 */
[----:B------:R-:W-:Y:S01]  /*06c0*/  IMAD.SHL.U32 R6, R2, 0x40, RZ ;  /* 0x0000004002067824 */ /* 0x000fe200078e00ff */
[----:B------:R-:W-:Y:S01]  /*06d0*/  LEA.HI.SX32 R11, R19, R0, 0x1e ;  /* 0x00000000130b7211 */ /* 0x000fe200078ff2ff */
[----:B------:R-:W-:Y:S01]  /*06e0*/  IMAD.SHL.U32 R2, R161, 0x400, RZ ;  /* 0x00000400a1027824 */ /* 0x000fe200078e00ff */
[----:B------:R-:W-:Y:S02]  /*06f0*/  LOP3.LUT R5, R8, 0x30, R0, 0xf8, !PT ;  /* 0x0000003008057812 */ /* 0x000fe400078ef800 */
[----:B------:R-:W-:Y:S01]  /*0700*/  LOP3.LUT R0, R6, 0xc0, RZ, 0xc0, !PT ;  /* 0x000000c006007812 */ /* 0x000fe200078ec0ff */
[----:B------:R1:W-:Y:S01]  /*0710*/  STL [R1+0x6c], R11 ;  /* 0x00006c0b01007387 */ /* 0x0003e20000100800 */
[----:B------:R-:W-:Y:S01]  /*0720*/  IADD3 R13, R3, R13, R2 ;  /* 0x0000000d030d7210 */ /* 0x000fe20007ffe002 */
[----:B------:R-:W-:Y:S01]  /*0730*/  IMAD.SHL.U32 R6, R16, 0x8, RZ ;  /* 0x0000000810067824 */ /* 0x000fe200078e00ff */
[----:B------:R-:W-:-:S02]  /*0740*/  LOP3.LUT R3, R0, 0x8, R21, 0xf8, !PT ;  /* 0x0000000800037812 */ /* 0x000fc400078ef815 */
[----:B------:R-:W-:Y:S01]  /*0750*/  SHF.R.U32.HI R149, RZ, 0x3, R0 ;  /* 0x00000003ff957819 */ /* 0x000fe20000011600 */
[----:B------:R-:W-:Y:S01]  /*0760*/  IMAD R0, R161, 0x200, R7 ;  /* 0x00000200a1007824 */ /* 0x000fe200078e0207 */
[----:B------:R-:W-:Y:S02]  /*0770*/  LOP3.LUT R5, R5, 0x8, R21, 0xf8, !PT ;  /* 0x0000000805057812 */ /* 0x000fe400078ef815 */
[----:B------:R-:W-:Y:S01]  /*0780*/  LOP3.LUT R149, R3, R149, RZ, 0x3c, !PT ;  /* 0x0000009503957212 */ /* 0x000fe200078e3cff */
[----:B------:R-:W-:Y:S01]  /*0790*/  IMAD R12, R12, 0x20, R0 ;  /* 0x000000200c0c7824 */ /* 0x000fe200078e0200 */
[----:B------:R-:W-:Y:S01]  /*07a0*/  R2P PR, R15, 0x6 ;  /* 0x000000060f007804 */ /* 0x000fe20000000000 */
[----:B------:R-:W-:Y:S01]  /*07b0*/  IMAD.SHL.U32 R0, R10, 0x8, RZ ;  /* 0x000000080a007824 */ /* 0x000fe200078e00ff */
[----:B------:R-:W-:Y:S01]  /*07c0*/  LOP3.LUT R6, R6, 0x8, RZ, 0xc0, !PT ;  /* 0x0000000806067812 */ /* 0x000fe200078ec0ff */
[----:B------:R-:W-:Y:S01]  /*07d0*/  IMAD.U32 R149, R18, 0x20, R149 ;  /* 0x0000002012957824 */ /* 0x000fe200078e0095 */
[----:B------:R-:W-:-:S02]  /*07e0*/  LEA R244, R13, UR4, 0x1 ;  /* 0x000000040df47c11 */ /* 0x000fc4000f8e08ff */
[----:B------:R-:W-:Y:S02]  /*07f0*/  LOP3.LUT R7, R0, 0x8, RZ, 0xc0, !PT ;  /* 0x0000000800077812 */ /* 0x000fe400078ec0ff */
[----:B------:R-:W-:Y:S01]  /*0800*/  SHF.R.S32.HI R0, RZ, 0x1, R9 ;  /* 0x00000001ff007819 */ /* 0x000fe20000011409 */
[----:B------:R-:W-:Y:S01]  /*0810*/  IMAD.SHL.U32 R9, R16, 0x10, RZ ;  /* 0x0000001010097824 */ /* 0x000fe200078e00ff */
[----:B------:R-:W-:Y:S01]  /*0820*/  SEL R240, R240, 0x10, !P6 ;  /* 0x00000010f0f07807 */ /* 0x000fe20007000000 */
[----:B------:R-:W-:Y:S01]  /*0830*/  VIADD R239, R244, 0x40 ;  /* 0x00000040f4ef7836 */ /* 0x000fe20000000000 */
[C---:B------:R-:W-:Y:S01]  /*0840*/  LOP3.LUT P3, RZ, R0.reuse, 0x2, RZ, 0xc0, !PT ;  /* 0x0000000200ff7812 */ /* 0x040fe2000786c0ff */
[----:B------:R-:W-:Y:S01]  /*0850*/  IMAD.SHL.U32 R0, R0, 0x40, RZ ;  /* 0x0000004000007824 */ /* 0x000fe200078e00ff */
[----:B------:R-:W-:Y:S01]  /*0860*/  LOP3.LUT R9, R7, 0x10, R9, 0xf8, !PT ;  /* 0x0000001007097812 */ /* 0x000fe200078ef809 */
[----:B-1----:R-:W-:Y:S01]  /*0870*/  IMAD R11, R4, 0x200, R2 ;  /* 0x00000200040b7824 */ /* 0x002fe200078e0202 */
[----:B------:R-:W-:Y:S01]  /*0880*/  SHF.R.U32.HI R2, RZ, 0x3, R8 ;  /* 0x00000003ff027819 */ /* 0x000fe20000011608 */
[----:B------:R-:W-:Y:S01]  /*0890*/  IMAD.SHL.U32 R4, R15, 0x40, RZ ;  /* 0x000000400f047824 */ /* 0x000fe200078e00ff */
[----:B------:R-:W-:Y:S01]  /*08a0*/  LOP3.LUT R0, R0, 0xc0, RZ, 0xc0, !PT ;  /* 0x000000c000007812 */ /* 0x000fe200078ec0ff */
[C---:B------:R-:W-:Y:S01]  /*08b0*/  @P4 VIADD R239, R244.reuse, 0xffffffc0 ;  /* 0xffffffc0f4ef4836 */ /* 0x040fe20000000000 */
[----:B------:R-:W-:Y:S01]  /*08c0*/  LOP3.LUT R3, R5, R2, RZ, 0x3c, !PT ;  /* 0x0000000205037212 */ /* 0x000fe200078e3cff */
[----:B------:R-:W-:Y:S01]  /*08d0*/  IMAD.IADD R245, R244, 0x1, R240 ;  /* 0x00000001f4f57824 */ /* 0x000fe200078e02f0 */
[----:B------:R-:W-:Y:S01]  /*08e0*/  LOP3.LUT R2, R20, 0x6, RZ, 0xc0, !PT ;  /* 0x0000000614027812 */ /* 0x000fe200078ec0ff */
[----:B------:R-:W-:Y:S01]  /*08f0*/  IMAD.IADD R240, R240, 0x1, R239 ;  /* 0x00000001f0f07824 */ /* 0x000fe200078e02ef */
[----:B------:R-:W-:Y:S01]  /*0900*/  LOP3.LUT R4, R4, 0x1c0, RZ, 0xc0, !PT ;  /* 0x000001c004047812 */ /* 0x000fe200078ec0ff */
[----:B------:R-:W-:Y:S01]  /*0910*/  IMAD R3, R16, 0x200, R3 ;  /* 0x0000020010037824 */ /* 0x000fe200078e0203 */
[----:B------:R-:W-:Y:S01]  /*0920*/  SHF.R.U32.HI R8, RZ, 0x3, R0 ;  /* 0x00000003ff087819 */ /* 0x000fe20000011600 */
[----:B------:R-:W-:Y:S01]  /*0930*/  IMAD R2, R10, 0x40, R2 ;  /* 0x000000400a027824 */ /* 0x000fe200078e0202 */
[----:B------:R-:W-:Y:S01]  /*0940*/  SHF.R.U32.HI R151, RZ, 0x3, R4 ;  /* 0x00000003ff977819 */ /* 0x000fe20000011604 */
[----:B------:R-:W-:Y:S01]  /*0950*/  IMAD.IADD R246, R244, 0x1, R241 ;  /* 0x00000001f4f67824 */ /* 0x000fe200078e02f1 */
[----:B------:R-:W-:Y:S01]  /*0960*/  LOP3.LUT R8, R8, R0, R7, 0x1e, !PT ;  /* 0x0000000008087212 */ /* 0x000fe200078e1e07 */
[----:B------:R-:W-:Y:S01]  /*0970*/  IMAD.SHL.U32 R0, R17, 0x20, RZ ;  /* 0x0000002011007824 */ /* 0x000fe200078e00ff */
[----:B------:R1:W-:Y:S01]  /*0980*/  STL [R1+0x68], R2 ;  /* 0x0000680201007387 */ /* 0x0003e20000100800 */
[----:B------:R-:W-:Y:S01]  /*0990*/  LOP3.LUT R151, R151, R4, R6, 0x1e, !PT ;  /* 0x0000000497977212 */ /* 0x000fe200078e1e06 */
[----:B------:R-:W-:Y:S01]  /*09a0*/  IMAD.U32 R4, RZ, RZ, UR5 ;  /* 0x00000005ff047e24 */ /* 0x000fe2000f8e00ff */
[----:B------:R-:W-:Y:S01]  /*09b0*/  USHF.R.S32.HI UR5, URZ, 0x1f, UR48 ;  /* 0x0000001f3f057899 */ /* 0x000fe20008011430 */
[----:B------:R-:W-:Y:S01]  /*09c0*/  IMAD R161, R161, 0x200, R0 ;  /* 0x00000200a1a17824 */ /* 0x000fe200078e0200 */
[----:B------:R-:W-:Y:S01]  /*09d0*/  SEL R152, R152, 0xffffffc0, !P2 ;  /* 0xffffffc098987807 */ /* 0x000fe20005000000 */
[----:B------:R-:W-:Y:S01]  /*09e0*/  IMAD.IADD R8, R8, 0x1, R12 ;  /* 0x0000000108087824 */ /* 0x000fe200078e020c */
[----:B------:R-:W-:Y:S01]  /*09f0*/  LEA R149, R149, UR4, 0x1 ;  /* 0x0000000495957c11 */ /* 0x000fe2000f8e08ff */
[----:B------:R-:W-:Y:S01]  /*0a00*/  IMAD.IADD R151, R11, 0x1, R151 ;  /* 0x000000010b977824 */ /* 0x000fe200078e0297 */
[----:B------:R-:W-:Y:S01]  /*0a10*/  LOP3.LUT P0, RZ, R14, 0x2, RZ, 0xc0, !PT ;  /* 0x000000020eff7812 */ /* 0x000fe2000780c0ff */
[----:B------:R-:W-:-:S02]  /*0a20*/  IMAD.IADD R243, R245, 0x1, R241 ;  /* 0x00000001f5f37824 */ /* 0x000fc400078e02f1 */
[----:B------:R-:W-:Y:S01]  /*0a30*/  IMAD.IADD R242, R241, 0x1, R239 ;  /* 0x00000001f1f27824 */ /* 0x000fe200078e02ef */
[----:B------:R-:W-:Y:S01]  /*0a40*/  SEL R155, R155, 0xffffffe0, !P0 ;  /* 0xffffffe09b9b7807 */ /* 0x000fe20004000000 */
[----:B------:R-:W-:Y:S02]  /*0a50*/  IMAD.IADD R150, R150, 0x1, R149 ;  /* 0x0000000196967824 */ /* 0x000fe400078e0295 */
[----:B------:R-:W-:Y:S02]  /*0a60*/  IMAD.IADD R241, R241, 0x1, R240 ;  /* 0x00000001f1f17824 */ /* 0x000fe400078e02f0 */
[----:B-1----:R-:W-:-:S05]  /*0a70*/  IMAD.SHL.U32 R2, R14, 0x40, RZ ;  /* 0x000000400e027824 */ /* 0x002fca00078e00ff */
[----:B------:R-:W-:-:S04]  /*0a80*/  LOP3.LUT R2, R2, 0xc0, RZ, 0xc0, !PT ;  /* 0x000000c002027812 */ /* 0x000fc800078ec0ff */
[----:B------:R-:W-:-:S04]  /*0a90*/  SHF.R.U32.HI R5, RZ, 0x3, R2 ;  /* 0x00000003ff057819 */ /* 0x000fc80000011602 */
[C---:B------:R-:W-:Y:S02]  /*0aa0*/  LOP3.LUT R6, R5.reuse, R2, R6, 0x1e, !PT ;  /* 0x0000000205067212 */ /* 0x040fe400078e1e06 */
[----:B------:R-:W-:-:S03]  /*0ab0*/  LOP3.LUT R2, R5, R9, R2, 0x1e, !PT ;  /* 0x0000000905027212 */ /* 0x000fc600078e1e02 */
[----:B------:R-:W-:Y:S02]  /*0ac0*/  IMAD.IADD R161, R161, 0x1, R6 ;  /* 0x00000001a1a17824 */ /* 0x000fe400078e0206 */
[----:B------:R-:W-:Y:S02]  /*0ad0*/  IMAD.IADD R156, R0, 0x1, R2 ;  /* 0x00000001009c7824 */ /* 0x000fe400078e0202 */
[----:B------:R-:W-:Y:S01]  /*0ae0*/  IMAD.U32 R0, RZ, RZ, UR6 ;  /* 0x00000006ff007e24 */ /* 0x000fe2000f8e00ff */
[----:B------:R-:W-:Y:S01]  /*0af0*/  USHF.R.S32.HI UR6, URZ, 0x1f, UR58 ;  /* 0x0000001f3f067899 */ /* 0x000fe2000801143a */
[----:B------:R-:W-:Y:S01]  /*0b00*/  IMAD.U32 R2, RZ, RZ, UR5 ;  /* 0x00000005ff027e24 */ /* 0x000fe2000f8e00ff */
[----:B------:R-:W-:Y:S01]  /*0b10*/  UIADD3 UR5, UR4, 0x8000, URZ ;  /* 0x0000800004057890 */ /* 0x000fe2000fffe03f */
[----:B------:R-:W-:-:S03]  /*0b20*/  LEA R2, R3, UR4, 0x1 ;  /* 0x0000000403027c11 */ /* 0x000fc6000f8e08ff */
[----:B------:R-:W-:Y:S01]  /*0b30*/  IMAD.U32 R0, RZ, RZ, UR6 ;  /* 0x00000006ff007e24 */ /* 0x000fe2000f8e00ff */
[----:B------:R-:W-:Y:S01]  /*0b40*/  UIADD3 UR6, UR4, 0x6000, URZ ;  /* 0x0000600004067890 */ /* 0x000fe2000fffe03f */
[----:B------:R-:W-:-:S05]  /*0b50*/  LEA R151, R151, UR5, 0x1 ;  /* 0x0000000597977c11 */ /* 0x000fca000f8e08ff */
        /* <DEDUP_REMOVED lines=12> */
.L_x_229:
        /* <DEDUP_REMOVED lines=16> */
[----:B-1--4-:R-:W-:Y:S01]  /*0d20*/  IMAD.U32 R4, RZ, RZ, UR6 ;  /* 0x00000006ff047e24 */ /* 0x012fe2000f8e00ff */
        /* <DEDUP_REMOVED lines=13> */
[----:B--23--:R-:W2:Y:S01]  /*0e00*/  @P1 LDG.E R8, desc[UR8][R6.64] ;  /* 0x0000000806081981 */ /* 0x00cea2000c1e1900 */
[----:B------:R-:W-:-:S04]  /*0e10*/  UIADD3 UR6, UP0, UR16, UR12, URZ ;  /* 0x0000000c10067290 */ /* 0x000fc8000ff1e03f */
[----:B------:R-:W-:Y:S01]  /*0e20*/  PLOP3.LUT P2, PT, PT, PT, UP4, 0x80, 0x0 ;  /* 0x000000000000781c */ /* 0x000fe20003f4f048 */
[----:B------:R-:W-:Y:S01]  /*0e30*/  UIADD3.X UR5, UR5, UR13, URZ, UP0, !UPT ;  /* 0x0000000d05057290 */ /* 0x000fe200087fe43f */
[----:B------:R1:W3:Y:S02]  /*0e40*/  @P0 LDG.E R6, desc[UR8][R4.64] ;  /* 0x0000000804060981 */ /* 0x0002e4000c1e1900 */
[----:B-1----:R-:W-:Y:S02]  /*0e50*/  IMAD.U32 R4, RZ, RZ, UR15 ;  /* 0x0000000fff047e24 */ /* 0x002fe4000f8e00ff */
[----:B------:R-:W-:-:S05]  /*0e60*/  IMAD.U32 R5, RZ, RZ, UR14 ;  /* 0x0000000eff057e24 */ /* 0x000fca000f8e00ff */
[----:B------:R-:W4:Y:S04]  /*0e70*/  @P3 LDG.E R7, desc[UR8][R4.64] ;  /* 0x0000000804073981 */ /* 0x000f28000c1e1900 */
        /* <DEDUP_REMOVED lines=29> */
.L_x_185:
        /* <DEDUP_REMOVED lines=83> */
[----:B------:R-:W-:Y:S01]  /*1580*/  @UP0 UIADD3 UR21, UR36, UR39, URZ ;  /* 0x0000002724150290 */ /* 0x000fe2000fffe03f */
[----:B------:R-:W-:Y:S01]  /*1590*/  ULDC UR15, c[0x0][0x2c4] ;  /* 0x0000b100000f7ab9 */ /* 0x000fe20000000800 */
[----:B------:R-:W-:-:S04]  /*15a0*/  UISETP.NE.AND UP4, UPT, UR23, URZ, UPT ;  /* 0x0000003f1700728c */ /* 0x000fc8000bf85270 */
[----:B------:R-:W-:Y:S01]  /*15b0*/  @!P1 IMAD.IADD R3, R3, 0x1, -R6 ;  /* 0x0000000103039824 */ /* 0x000fe200078e0a06 */
[----:B------:R-:W-:Y:S01]  /*15c0*/  UIMAD UR14, UR6, UR14, UR7 ;  /* 0x0000000e060e72a4 */ /* 0x000fe2000f8e0207 */
[----:B------:R-:W-:Y:S01]  /*15d0*/  @!P1 VIADD R0, R0, 0x1 ;  /* 0x0000000100009836 */ /* 0x000fe20000000000 */
[----:B------:R-:W-:Y:S01]  /*15e0*/  PLOP3.LUT P1, PT, PT, PT, UP0, 0x80, 0x0 ;  /* 0x000000000000781c */ /* 0x000fe20003f2f008 */
[----:B------:R-:W-:Y:S01]  /*15f0*/  @UP0 ULDC.64 UR22, c[0x0][0x250] ;  /* 0x0000940000160ab9 */ /* 0x000fe20000000a00 */
[----:B------:R-:W-:Y:S01]  /*1600*/  ISETP.GE.U32.AND P0, PT, R3, R6, PT ;  /* 0x000000060300720c */ /* 0x000fe20003f06070 */
[----:B------:R-:W-:Y:S01]  /*1610*/  @UP3 UIMAD UR7, UR48, UR15, URZ ;  /* 0x0000000f300732a4 */ /* 0x000fe2000f8e023f */
[----:B------:R-:W-:Y:S01]  /*1620*/  LOP3.LUT R3, R7, UR58, RZ, 0x3c, !PT ;  /* 0x0000003a07037c12 */ /* 0x000fe2000f8e3cff */
[----:B------:R-:W-:Y:S02]  /*1630*/  @UP0 UIMAD.WIDE.U32 UR12, UR21, UR22, URZ ;  /* 0x00000016150c02a5 */ /* 0x000fe4000f8e003f */
[----:B------:R-:W-:Y:S01]  /*1640*/  UIMAD.WIDE.U32 UR30, UR6, UR5, URZ ;  /* 0x00000005061e72a5 */ /* 0x000fe2000f8e003f */
[----:B------:R-:W-:Y:S01]  /*1650*/  ISETP.GE.AND P2, PT, R3, RZ, PT ;  /* 0x000000ff0300720c */ /* 0x000fe20003f46270 */
[----:B------:R-:W-:-:S02]  /*1660*/  @UP3 USEL UR7, UR7, UR11, !UP1 ;  /* 0x0000000b07073287 */ /* 0x000fc4000c800000 */
[----:B------:R-:W-:Y:S02]  /*1670*/  @UP0 UIMAD UR21, UR21, UR23, URZ ;  /* 0x00000017151502a4 */ /* 0x000fe4000f8e023f */
[----:B------:R-:W-:Y:S02]  /*1680*/  @!UP3 UIMAD UR6, UR48, UR46, UR58 ;  /* 0x0000002e3006b2a4 */ /* 0x000fe4000f8e023a */
[----:B------:R-:W-:Y:S01]  /*1690*/  @P0 IADD3 R0, R0, 0x1, RZ ;  /* 0x0000000100000810 */ /* 0x000fe20007ffe0ff */
[----:B------:R-:W-:Y:S01]  /*16a0*/  @UP3 ULDC UR5, c[0x0][0x2e4] ;  /* 0x0000b90000053ab9 */ /* 0x000fe20000000800 */
[----:B------:R-:W-:Y:S01]  /*16b0*/  @!UP1 UIADD3 UR52, UR41, UR37, URZ ;  /* 0x0000002529349290 */ /* 0x000fe2000fffe03f */
[----:B------:R-:W-:Y:S01]  /*16c0*/  PLOP3.LUT P0, PT, PT, PT, UP3, 0x80, 0x0 ;  /* 0x000000000000781c */ /* 0x000fe20003f0f038 */
[----:B------:R-:W-:Y:S01]  /*16d0*/  USEL UR55, UR26, URZ, UP4 ;  /* 0x0000003f1a377287 */ /* 0x000fe2000a000000 */
[----:B------:R-:W-:Y:S01]  /*16e0*/  IMAD.MOV.U32 R10, RZ, RZ, R0 ;  /* 0x000000ffff0a7224 */ /* 0x000fe200078e0000 */
[----:B------:R-:W-:-:S02]  /*16f0*/  @UP3 UIMAD UR37, UR58, UR5, UR7 ;  /* 0x000000053a2532a4 */ /* 0x000fc4000f8e0207 */
[----:B------:R-:W-:Y:S02]  /*1700*/  USEL UR53, UR51, URZ, UP4 ;  /* 0x0000003f33357287 */ /* 0x000fe4000a000000 */
[----:B------:R-:W-:Y:S01]  /*1710*/  USHF.R.S32.HI UR32, URZ, 0x1f, UR34 ;  /* 0x0000001f3f207899 */ /* 0x000fe20008011422 */
[----:B------:R-:W-:Y:S01]  /*1720*/  @!P2 IADD3 R10, -R10, RZ, RZ ;  /* 0x000000ff0a0aa210 */ /* 0x000fe20007ffe1ff */
[----:B------:R-:W-:Y:S01]  /*1730*/  USHF.R.S32.HI UR54, URZ, 0x1f, UR49 ;  /* 0x0000001f3f367899 */ /* 0x000fe20008011431 */
[----:B------:R-:W-:Y:S01]  /*1740*/  @!P3 LOP3.LUT R10, RZ, R7, RZ, 0x33, !PT ;  /* 0x00000007ff0ab212 */ /* 0x000fe200078e33ff */
[----:B------:R-:W-:Y:S02]  /*1750*/  USHF.R.S32.HI UR44, URZ, 0x7, UR20 ;  /* 0x000000073f2c7899 */ /* 0x000fe40008011414 */
[----:B------:R-:W-:Y:S02]  /*1760*/  @UP0 UIADD3 UR46, UR13, UR21, URZ ;  /* 0x000000150d2e0290 */ /* 0x000fe4000fffe03f */
[----:B------:R-:W-:-:S02]  /*1770*/  @!UP3 UIMAD UR37, UR6, UR15, URZ ;  /* 0x0000000f0625b2a4 */ /* 0x000fc4000f8e023f */
        /* <DEDUP_REMOVED lines=17> */
.L_x_187:
        /* <DEDUP_REMOVED lines=13> */
.L_x_188:
        /* <DEDUP_REMOVED lines=11> */
.L_x_189:
[----:B------:R-:W-:Y:S02]  /*1a10*/  ULDC UR5, c[0x0][0x270] ;  /* 0x00009c0000057ab9 */ /* 0x000fe40000000800 */
[----:B------:R-:W-:-:S04]  /*1a20*/  UIMAD UR5, UR48, UR5, UR58 ;  /* 0x00000005300572a4 */ /* 0x000fc8000f8e023a */
[----:B------:R-:W-:-:S12]  /*1a30*/  UIMAD UR5, UR5, UR60, URZ ;  /* 0x0000003c050572a4 */ /* 0x000fd8000f8e023f */
.L_x_190:
[----:B------:R-:W2:Y:S01]  /*1a40*/  LDL.64 R6, [R1+0x38] ;  /* 0x0000380001067983 */ /* 0x000ea20000100a00 */
[----:B------:R-:W-:Y:S01]  /*1a50*/  ULDC UR7, c[0x0][0x2dc] ;  /* 0x0000b70000077ab9 */ /* 0x000fe20000000800 */
[----:B------:R-:W-:Y:S02]  /*1a60*/  ULDC UR11, c[0x0][0x270] ;  /* 0x00009c00000b7ab9 */ /* 0x000fe40000000800 */
[----:B------:R1:W2:Y:S01]  /*1a70*/  LDL.64 R18, [R1+0x38] ;  /* 0x0000380001127983 */ /* 0x0002a20000100a00 */
[----:B------:R-:W-:Y:S01]  /*1a80*/  UIMAD UR19, UR7, UR11, URZ ;  /* 0x0000000b071372a4 */ /* 0x000fe2000f8e023f */
[----:B------:R-:W3:Y:S01]  /*1a90*/  LDC.64 R12, c[0x0][0x420] ;  /* 0x00010800ff0c7b82 */ /* 0x000ee20000000a00 */
[----:B------:R-:W-:Y:S01]  /*1aa0*/  UIADD3 UR31, UR16, UR5, URZ ;  /* 0x00000005101f7290 */ /* 0x000fe2000fffe03f */
[----:B------:R-:W4:Y:S01]  /*1ab0*/  S2R R4, SR_TID.X ;  /* 0x0000000000047919 */ /* 0x000f220000002100 */
[----:B------:R-:W-:Y:S01]  /*1ac0*/  UIADD3 UR5, -UR10, UR38, UR34 ;  /* 0x000000260a057290 */ /* 0x000fe2000fffe122 */
[----:B------:R-:W-:Y:S01]  /*1ad0*/  BSSY B1, `(.L_x_186) ;  /* 0x0000898000017945 */ /* 0x000fe20003800000 */
        /* <DEDUP_REMOVED lines=9> */
[----:B---3--:R-:W-:-:S04]  /*1b70*/  IMAD R9, R12, UR17, RZ ;  /* 0x000000110c097c24 */ /* 0x008fc8000f8e02ff */
[----:B------:R-:W-:Y:S01]  /*1b80*/  IMAD R9, R13, UR16, R9 ;  /* 0x000000100d097c24 */ /* 0x000fe2000f8e0209 */
[----:B----4-:R-:W-:-:S04]  /*1b90*/  SHF.R.S32.HI R3, RZ, 0x1f, R4 ;  /* 0x0000001fff037819 */ /* 0x010fc80000011404 */
        /* <DEDUP_REMOVED lines=8> */
[----:B------:R-:W-:Y:S02]  /*1c20*/  IMAD R8, R8, UR19, R5 ;  /* 0x0000001308087c24 */ /* 0x000fe4000f8e0205 */
[----:B--2---:R-:W-:Y:S01]  /*1c30*/  IMAD.MOV.U32 R18, RZ, RZ, R6 ;  /* 0x000000ffff127224 */ /* 0x004fe200078e0006 */
[----:B------:R-:W-:Y:S01]  /*1c40*/  IADD3.X R6, R16, UR17, RZ, P2, !PT ;  /* 0x0000001110067c10 */ /* 0x000fe200097fe4ff */
[----:B------:R-:W-:-:S03]  /*1c50*/  USHF.R.S32.HI UR17, URZ, 0x1f, UR5 ;  /* 0x0000001f3f117899 */ /* 0x000fc60008011405 */
[----:B------:R-:W-:Y:S01]  /*1c60*/  IADD3 R4, P0, R18, UR6, RZ ;  /* 0x0000000612047c10 */ /* 0x000fe2000ff1e0ff */
[----:B------:R-:W-:Y:S01]  /*1c70*/  USHF.R.S32.HI UR6, URZ, 0x1f, UR18 ;  /* 0x0000001f3f067899 */ /* 0x000fe20008011412 */
[----:B------:R-:W-:Y:S01]  /*1c80*/  SHF.R.S32.HI R19, RZ, 0x1f, R18 ;  /* 0x0000001fff137819 */ /* 0x000fe20000011412 */
[----:B------:R-:W-:Y:S01]  /*1c90*/  IMAD R6, R6, UR28, RZ ;  /* 0x0000001c06067c24 */ /* 0x000fe2000f8e02ff */
[----:B------:R-:W-:Y:S02]  /*1ca0*/  ULEA.HI UR17, UR17, UR5, URZ, 0x7 ;  /* 0x0000000511117291 */ /* 0x000fe4000f8f383f */
[----:B------:R-:W-:Y:S01]  /*1cb0*/  UIADD3.X UR6, UR51, UR6, UR54, UP2, UP1 ;  /* 0x0000000633067290 */ /* 0x000fe200097e2436 */
[C---:B------:R-:W-:Y:S01]  /*1cc0*/  IMAD R11, R0.reuse, UR29, R6 ;  /* 0x0000001d000b7c24 */ /* 0x040fe2000f8e0206 */
[----:B------:R-:W-:Y:S01]  /*1cd0*/  UIADD3 UR7, UP2, UP1, UR55, UR7, UR56 ;  /* 0x0000000737077290 */ /* 0x000fe2000f95e038 */
[----:B------:R-:W-:Y:S01]  /*1ce0*/  IADD3.X R5, R19, UR52, RZ, P0, !PT ;  /* 0x0000003413057c10 */ /* 0x000fe200087fe4ff */
[----:B------:R-:W-:Y:S01]  /*1cf0*/  IMAD.WIDE.U32 R6, R0, UR28, R18 ;  /* 0x0000001c00067c25 */ /* 0x000fe2000f8e0012 */
[----:B------:R-:W-:Y:S01]  /*1d00*/  STL [R1+0x3c], R19 ;  /* 0x00003c1301007387 */ /* 0x000fe20000100800 */
[----:B------:R-:W-:-:S02]  /*1d10*/  UIADD3.X UR6, UR53, UR6, UR47, UP2, UP1 ;  /* 0x0000000635067290 */ /* 0x000fc400097e242f */
[----:B------:R-:W-:Y:S01]  /*1d20*/  IADD3 R0, P0, R8, UR7, RZ ;  /* 0x0000000708007c10 */ /* 0x000fe2000ff1e0ff */
[----:B------:R-:W-:Y:S01]  /*1d30*/  IMAD.WIDE.U32 R4, R12, UR16, R4 ;  /* 0x000000100c047c25 */ /* 0x000fe2000f8e0004 */
[----:B------:R-:W-:Y:S01]  /*1d40*/  IADD3 R6, P2, R6, UR57, RZ ;  /* 0x0000003906067c10 */ /* 0x000fe2000ff5e0ff */
[----:B------:R-:W-:Y:S01]  /*1d50*/  UIMAD UR7, UR40, UR14, URZ ;  /* 0x0000000e280772a4 */ /* 0x000fe2000f8e023f */
[----:B------:R-:W-:Y:S01]  /*1d60*/  LEA.HI.X.SX32 R8, R8, UR6, 0x1, P0 ;  /* 0x0000000608087c11 */ /* 0x000fe200080f0eff */
[----:B------:R-:W-:Y:S01]  /*1d70*/  IMAD.IADD R5, R5, 0x1, R9 ;  /* 0x0000000105057824 */ /* 0x000fe200078e0209 */
[C---:B------:R-:W-:Y:S01]  /*1d80*/  LEA R14, P0, R0.reuse, UR20, 0x2 ;  /* 0x00000014000e7c11 */ /* 0x040fe2000f8010ff */
[----:B------:R-:W-:Y:S01]  /*1d90*/  UIMAD UR6, UR58, UR13, UR11 ;  /* 0x0000000d3a0672a4 */ /* 0x000fe2000f8e020b */
[----:B------:R-:W-:Y:S01]  /*1da0*/  IADD3.X R7, R7, UR50, R11, P2, !PT ;  /* 0x0000003207077c10 */ /* 0x000fe200097fe40b */
[----:B------:R-:W-:Y:S01]  /*1db0*/  UIMAD UR11, UR58, UR15, UR7 ;  /* 0x0000000f3a0b72a4 */ /* 0x000fe2000f8e0207 */
[----:B------:R-:W-:Y:S01]  /*1dc0*/  LEA.HI.X R0, R0, UR21, R8, 0x2, P0 ;  /* 0x0000001500007c11 */ /* 0x000fe200080f1408 */
[----:B------:R-:W-:Y:S01]  /*1dd0*/  STL [R1+0x2c], R14 ;  /* 0x00002c0e01007387 */ /* 0x000fe20000100800 */
[----:B------:R-:W-:Y:S01]  /*1de0*/  IMAD.U32 R8, RZ, RZ, UR14 ;  /* 0x0000000eff087e24 */ /* 0x000fe2000f8e00ff */
[----:B------:R-:W-:-:S02]  /*1df0*/  USHF.R.S32.HI UR17, URZ, 0x7, UR17 ;  /* 0x000000073f117899 */ /* 0x000fc40008011411 */
[----:B------:R2:W-:Y:S01]  /*1e00*/  STL [R1+0x28], R0 ;  /* 0x0000280001007387 */ /* 0x0005e20000100800 */
[----:B------:R-:W-:Y:S01]  /*1e10*/  IMAD.WIDE.U32 R6, R8, UR58, R6 ;  /* 0x0000003a08067c25 */ /* 0x000fe2000f8e0006 */
[----:B------:R-:W-:Y:S02]  /*1e20*/  UISETP.LT.AND UP1, UPT, URZ, UR17, UPT ;  /* 0x000000113f00728c */ /* 0x000fe4000bf21270 */
[----:B------:R-:W-:Y:S01]  /*1e30*/  UIADD3 UR14, UR16, UR37, URZ ;  /* 0x00000025100e7290 */ /* 0x000fe2000fffe03f */
[----:B------:R-:W-:Y:S01]  /*1e40*/  VIADD R7, R7, UR11 ;  /* 0x0000000b07077c36 */ /* 0x000fe20008000000 */
[----:B------:R-:W-:Y:S01]  /*1e50*/  USEL UR17, URZ, UR17, !UP1 ;  /* 0x000000113f117287 */ /* 0x000fe2000c800000 */
[----:B------:R-:W-:Y:S01]  /*1e60*/  ULDC.64 UR40, c[0x0][0x2b0] ;  /* 0x0000ac0000287ab9 */ /* 0x000fe20000000a00 */
[----:B------:R-:W-:Y:S02]  /*1e70*/  ULDC.64 UR20, c[0x0][0x478] ;  /* 0x00011e0000147ab9 */ /* 0x000fe40000000a00 */
[----:B------:R-:W-:-:S02]  /*1e80*/  UISETP.GT.AND UP1, UPT, UR44, UR17, UPT ;  /* 0x000000112c00728c */ /* 0x000fc4000bf24270 */
[----:B------:R-:W-:Y:S02]  /*1e90*/  UIMAD.WIDE UR14, UR14, 0x4, UR40 ;  /* 0x000000040e0e78a5 */ /* 0x000fe4000f8e0228 */
[----:B------:R-:W-:Y:S01]  /*1ea0*/  UIMAD.WIDE UR20, UR31, 0x4, UR20 ;  /* 0x000000041f1478a5 */ /* 0x000fe2000f8e0214 */
[----:B--2---:R-:W-:Y:S01]  /*1eb0*/  IMAD.U32 R0, RZ, RZ, UR12 ;  /* 0x0000000cff007e24 */ /* 0x004fe2000f8e00ff */
[----:B------:R-:W-:-:S03]  /*1ec0*/  ULDC.64 UR12, c[0x0][0x3e0] ;  /* 0x0000f800000c7ab9 */ /* 0x000fc60000000a00 */
[----:B------:R-:W-:-:S04]  /*1ed0*/  IMAD.WIDE.U32 R4, R0, UR58, R4 ;  /* 0x0000003a00047c25 */ /* 0x000fc8000f8e0004 */
[----:B------:R-:W-:Y:S01]  /*1ee0*/  VIADD R5, R5, UR6 ;  /* 0x0000000605057c36 */ /* 0x000fe20008000000 */
[----:B------:R-:W-:Y:S01]  /*1ef0*/  ULDC.64 UR6, c[0x0][0x210] ;  /* 0x0000840000067ab9 */ /* 0x000fe20000000a00 */
[-C--:B------:R-:W-:Y:S01]  /*1f00*/  IMAD R0, R16, R12.reuse, RZ ;  /* 0x0000000c10007224 */ /* 0x080fe200078e02ff */
[----:B------:R-:W-:Y:S01]  /*1f10*/  LEA R20, P0, R6, UR6, 0x1 ;  /* 0x0000000606147c11 */ /* 0x000fe2000f8008ff */
[----:B------:R-:W-:-:S03]  /*1f20*/  IMAD.WIDE.U32 R4, R3, R12, R4 ;  /* 0x0000000c03047225 */ /* 0x000fc600078e0004 */
[----:B------:R-:W-:Y:S01]  /*1f30*/  LEA.HI.X R21, R6, UR7, R7, 0x1, P0 ;  /* 0x0000000706157c11 */ /* 0x000fe200080f0c07 */
[----:B------:R-:W-:Y:S01]  /*1f40*/  IMAD R0, R3, R13, R0 ;  /* 0x0000000d03007224 */ /* 0x000fe200078e0200 */
[C---:B------:R-:W-:Y:S01]  /*1f50*/  LEA R22, P2, R4.reuse, UR12, 0x1 ;  /* 0x0000000c04167c11 */ /* 0x040fe2000f8408ff */
[----:B------:R-:W-:Y:S01]  /*1f60*/  UMOV UR12, UR15 ;  /* 0x0000000f000c7c82 */ /* 0x000fe20008000000 */
[----:B------:R-:W-:Y:S01]  /*1f70*/  PLOP3.LUT P0, PT, PT, PT, UP1, 0x80, 0x0 ;  /* 0x000000000000781c */ /* 0x000fe20003f0f018 */
[----:B------:R-:W-:Y:S01]  /*1f80*/  IMAD.IADD R0, R5, 0x1, R0 ;  /* 0x0000000105007824 */ /* 0x000fe200078e0200 */
[----:B------:R1:W-:Y:S01]  /*1f90*/  STL.64 [R1+0x10], R20 ;  /* 0x0000101401007387 */ /* 0x0003e20000100a00 */
[----:B------:R-:W-:Y:S01]  /*1fa0*/  UIADD3 UR7, UR44, -0x1, URZ ;  /* 0xffffffff2c077890 */ /* 0x000fe2000fffe03f */
[----:B------:R-:W-:Y:S02]  /*1fb0*/  UMOV UR15, UR20 ;  /* 0x00000014000f7c82 */ /* 0x000fe40008000000 */
[----:B------:R-:W-:Y:S01]  /*1fc0*/  LEA.HI.X R23, R4, UR13, R0, 0x1, P2 ;  /* 0x0000000d04177c11 */ /* 0x000fe200090f0c00 */
[----:B------:R-:W-:Y:S01]  /*1fd0*/  UMOV UR13, UR14 ;  /* 0x0000000e000d7c82 */ /* 0x000fe20008000000 */
[----:B------:R-:W-:-:S03]  /*1fe0*/  UMOV UR14, UR21 ;  /* 0x00000015000e7c82 */ /* 0x000fc60008000000 */
[----:B------:R1:W-:Y:S02]  /*1ff0*/  STL.64 [R1+0x8], R22 ;  /* 0x0000081601007387 */ /* 0x0003e40000100a00 */
        /* <DEDUP_REMOVED lines=20> */
.L_x_192:
        /* <DEDUP_REMOVED lines=19> */
.L_x_193:
        /* <DEDUP_REMOVED lines=32> */
.L_x_195:
[----:B------:R-:W-:Y:S05]  /*2470*/  BSYNC B0 ;  /* 0x0000000000007941 */ /* 0x000fea0003800000 */
.L_x_194:
        /* <DEDUP_REMOVED lines=14> */
.L_x_197:
[----:B------:R-:W-:Y:S05]  /*2560*/  BSYNC B0 ;  /* 0x0000000000007941 */ /* 0x000fea0003800000 */
.L_x_196:
[----:B------:R-:W-:Y:S01]  /*2570*/  UIMAD UR5, UR32, UR12, URZ ;  /* 0x0000000c200572a4 */ /* 0x000fe2000f8e023f */
[----:B---3--:R-:W-:Y:S01]  /*2580*/  IMAD.U32 R4, RZ, RZ, UR12 ;  /* 0x0000000cff047e24 */ /* 0x008fe2000f8e00ff */
        /* <DEDUP_REMOVED lines=15> */
[----:B--2---:R-:W-:Y:S01]  /*2680*/  IMAD R8, R16, UR12, RZ ;  /* 0x0000000c10087c24 */ /* 0x004fe2000f8e02ff */
        /* <DEDUP_REMOVED lines=8> */
.L_x_199:
[----:B------:R-:W-:Y:S05]  /*2710*/  BSYNC B0 ;  /* 0x0000000000007941 */ /* 0x000fea0003800000 */
.L_x_198:
        /* <DEDUP_REMOVED lines=14> */
.L_x_191:
        /* <DEDUP_REMOVED lines=54> */
.L_x_202:
[----:B------:R-:W-:Y:S05]  /*2b60*/  BSYNC B0 ;  /* 0x0000000000007941 */ /* 0x000fea0003800000 */
.L_x_201:
        /* <DEDUP_REMOVED lines=11> */
[----:B----4-:R-:W-:Y:S02]  /*2c20*/  IMAD R8, R6, UR22, RZ ;  /* 0x0000001606087c24 */ /* 0x010fe4000f8e02ff */
        /* <DEDUP_REMOVED lines=10> */
.L_x_204:
[----:B------:R-:W-:Y:S05]  /*2cd0*/  BSYNC B0 ;  /* 0x0000000000007941 */ /* 0x000fea0003800000 */
.L_x_203:
[----:B------:R-:W0:Y:S01]  /*2ce0*/  LDGDEPBAR ;  /* 0x00000000000079af */ /* 0x000e220000000000 */
[----:B------:R-:W-:Y:S01]  /*2cf0*/  BSSY B0, `(.L_x_205) ;  /* 0x0000011000007945 */ /* 0x000fe20003800000 */
[----:B----4-:R-:W-:Y:S02]  /*2d00*/  MOV R8, UR24 ;  /* 0x0000001800087c02 */ /* 0x010fe40008000f00 */
        /* <DEDUP_REMOVED lines=15> */
.L_x_206:
[----:B------:R-:W-:Y:S05]  /*2e00*/  BSYNC B0 ;  /* 0x0000000000007941 */ /* 0x000fea0003800000 */
.L_x_205:
        /* <DEDUP_REMOVED lines=13> */
.L_x_208:
[----:B------:R-:W-:Y:S05]  /*2ee0*/  BSYNC B0 ;  /* 0x0000000000007941 */ /* 0x000fea0003800000 */
.L_x_207:
[----:B------:R-:W1:Y:S01]  /*2ef0*/  LDL R17, [R1+0x6c] ;  /* 0x00006c0001117983 */ /* 0x000e620000100800 */
[----:B------:R-:W-:Y:S03]  /*2f00*/  BSSY B0, `(.L_x_209) ;  /* 0x0000012000007945 */ /* 0x000fe60003800000 */
[----:B------:R1:W-:Y:S04]  /*2f10*/  @P5 STS [R172], RZ ;  /* 0x000000ffac005388 */ /* 0x0003e80000000800 */
[----:B------:R1:W-:Y:S04]  /*2f20*/  @P5 STS [R172+0x4], RZ ;  /* 0x000004ffac005388 */ /* 0x0003e80000000800 */
[----:B------:R1:W-:Y:S04]  /*2f30*/  @P5 STS [R172+0x8], RZ ;  /* 0x000008ffac005388 */ /* 0x0003e80000000800 */
[----:B------:R1:W-:Y:S02]  /*2f40*/  @P5 STS [R172+0xc], RZ ;  /* 0x00000cffac005388 */ /* 0x0003e40000000800 */
[----:B-1----:R-:W-:Y:S01]  /*2f50*/  IADD3 R4, R17, 0x48, RZ ;  /* 0x0000004811047810 */ /* 0x002fe20007ffe0ff */
        /* <DEDUP_REMOVED lines=12> */
.L_x_210:
[----:B------:R-:W-:Y:S05]  /*3020*/  BSYNC B0 ;  /* 0x0000000000007941 */ /* 0x000fea0003800000 */
.L_x_209:
        /* <DEDUP_REMOVED lines=21> */
.L_x_212:
[----:B------:R-:W-:Y:S05]  /*3180*/  BSYNC B0 ;  /* 0x0000000000007941 */ /* 0x000fea0003800000 */
.L_x_211:
        /* <DEDUP_REMOVED lines=49> */
.L_x_214:
[----:B------:R-:W-:Y:S05]  /*34a0*/  BSYNC B0 ;  /* 0x0000000000007941 */ /* 0x000fea0003800000 */
.L_x_213:
        /* <DEDUP_REMOVED lines=22> */
.L_x_216:
[----:B------:R-:W-:Y:S05]  /*3610*/  BSYNC B0 ;  /* 0x0000000000007941 */ /* 0x000fea0003800000 */
.L_x_215:
[----:B------:R-:W-:Y:S01]  /*3620*/  IMAD.MOV.U32 R3, RZ, RZ, 0x7f800000 ;  /* 0x7f800000ff037424 */ /* 0x000fe200078e00ff */
[----:B------:R-:W0:Y:S01]  /*3630*/  LDGDEPBAR ;  /* 0x00000000000079af */ /* 0x000e220000000000 */
[----:B-1234-:R-:W-:Y:S01]  /*3640*/  IMAD.MOV.U32 R0, RZ, RZ, 0x7f800000 ;  /* 0x7f800000ff007424 */ /* 0x01efe200078e00ff */
[----:B------:R-:W-:Y:S01]  /*3650*/  ULDC UR37, c[0x0][0x2d0] ;  /* 0x0000b40000257ab9 */ /* 0x000fe20000000800 */
[----:B------:R-:W-:Y:S02]  /*3660*/  IMAD.MOV.U32 R7, RZ, RZ, 0x7f800000 ;  /* 0x7f800000ff077424 */ /* 0x000fe400078e00ff */
[----:B------:R-:W-:Y:S01]  /*3670*/  IMAD.MOV.U32 R6, RZ, RZ, 0x7f800000 ;  /* 0x7f800000ff067424 */ /* 0x000fe200078e00ff */
[----:B------:R-:W2:Y:S01]  /*3680*/  @!P4 LDG.E R3, desc[UR8][R4.64+0x100] ;  /* 0x000100080403c981 */ /* 0x000ea2000c1e1900 */
[C---:B------:R-:W-:Y:S01]  /*3690*/  VIADD R148, R161.reuse, 0x1000 ;  /* 0x00001000a1947836 */ /* 0x040fe20000000000 */
[----:B------:R-:W-:Y:S02]  /*36a0*/  UIADD3 UR34, UR38, 0x80, UR34 ;  /* 0x0000008026227890 */ /* 0x000fe4000fffe022 */
[----:B------:R-:W3:Y:S01]  /*36b0*/  @!P3 LDG.E R0, desc[UR8][R14.64] ;  /* 0x000000080e00b981 */ /* 0x000ee2000c1e1900 */
[----:B------:R-:W-:Y:S01]  /*36c0*/  IMAD.SHL.U32 R154, R161, 0x2, RZ ;  /* 0x00000002a19a7824 */ /* 0x000fe200078e00ff */
[----:B------:R-:W-:-:S02]  /*36d0*/  CS2R R94, SRZ ;  /* 0x00000000005e7805 */ /* 0x000fc4000001ff00 */
[----:B------:R-:W-:Y:S01]  /*36e0*/  CS2R R92, SRZ ;  /* 0x00000000005c7805 */ /* 0x000fe2000001ff00 */
[----:B------:R-:W4:Y:S01]  /*36f0*/  @!P6 LDG.E R7, desc[UR8][R4.64] ;  /* 0x000000080407e981 */ /* 0x000f22000c1e1900 */
[----:B------:R-:W-:Y:S02]  /*3700*/  CS2R R98, SRZ ;  /* 0x0000000000627805 */ /* 0x000fe4000001ff00 */
[----:B------:R-:W-:Y:S02]  /*3710*/  CS2R R96, SRZ ;  /* 0x0000000000607805 */ /* 0x000fe4000001ff00 */
[----:B------:R-:W-:Y:S01]  /*3720*/  CS2R R90, SRZ ;  /* 0x00000000005a7805 */ /* 0x000fe2000001ff00 */
[----:B------:R1:W5:Y:S01]  /*3730*/  @!P5 LDG.E R6, desc[UR8][R4.64+0x20] ;  /* 0x000020080406d981 */ /* 0x000362000c1e1900 */
[----:B------:R-:W-:Y:S02]  /*3740*/  CS2R R88, SRZ ;  /* 0x0000000000587805 */ /* 0x000fe4000001ff00 */
[----:B------:R-:W-:-:S02]  /*3750*/  CS2R R86, SRZ ;  /* 0x0000000000567805 */ /* 0x000fc4000001ff00 */
[----:B------:R-:W-:Y:S02]  /*3760*/  CS2R R84, SRZ ;  /* 0x0000000000547805 */ /* 0x000fe4000001ff00 */
[----:B------:R-:W-:Y:S02]  /*3770*/  CS2R R78, SRZ ;  /* 0x00000000004e7805 */ /* 0x000fe4000001ff00 */
[----:B------:R-:W-:Y:S01]  /*3780*/  CS2R R76, SRZ ;  /* 0x00000000004c7805 */ /* 0x000fe2000001ff00 */
[----:B------:R-:W-:-:S04]  /*3790*/  DEPBAR.LE SB0, 0x1 ;  /* 0x000080400000791a */ /* 0x000fc80000000000 */
[----:B------:R-:W-:Y:S01]  /*37a0*/  BAR.SYNC.DEFER_BLOCKING 0x0 ;  /* 0x0000000000007b1d */ /* 0x000fe20000010000 */
[----:B------:R-:W-:Y:S02]  /*37b0*/  CS2R R82, SRZ ;  /* 0x0000000000527805 */ /* 0x000fe4000001ff00 */
[----:B------:R-:W-:Y:S02]  /*37c0*/  CS2R R80, SRZ ;  /* 0x0000000000507805 */ /* 0x000fe4000001ff00 */
[----:B------:R-:W-:Y:S02]  /*37d0*/  CS2R R74, SRZ ;  /* 0x00000000004a7805 */ /* 0x000fe4000001ff00 */
[----:B------:R-:W-:Y:S02]  /*37e0*/  CS2R R72, SRZ ;  /* 0x0000000000487805 */ /* 0x000fe4000001ff00 */
[----:B------:R-:W-:Y:S02]  /*37f0*/  CS2R R70, SRZ ;  /* 0x0000000000467805 */ /* 0x000fe4000001ff00 */
[----:B------:R-:W-:Y:S01]  /*3800*/  CS2R R68, SRZ ;  /* 0x0000000000447805 */ /* 0x000fe2000001ff00 */
[----:B------:R-:W-:-:S02]  /*3810*/  USHF.L.U32 UR33, UR19, 0x3, URZ ;  /* 0x0000000313217899 */ /* 0x000fc4000800063f */
[----:B------:R-:W-:Y:S02]  /*3820*/  USHF.L.U32 UR32, UR19, 0x4, URZ ;  /* 0x0000000413207899 */ /* 0x000fe4000800063f */
[----:B------:R-:W-:Y:S02]  /*3830*/  UIMAD UR31, UR19, 0x18, URZ ;  /* 0x00000018131f78a4 */ /* 0x000fe4000f8e023f */
[----:B------:R-:W-:Y:S01]  /*3840*/  USHF.L.U32 UR30, UR19, 0x5, URZ ;  /* 0x00000005131e7899 */ /* 0x000fe2000800063f */
[----:B-1----:R-:W-:Y:S01]  /*3850*/  SHF.L.U64.HI R5, R17, 0x2, R13 ;  /* 0x0000000211057819 */ /* 0x002fe2000001020d */
[----:B------:R-:W-:Y:S02]  /*3860*/  UIMAD UR29, UR19, 0x28, URZ ;  /* 0x00000028131d78a4 */ /* 0x000fe4000f8e023f */
[----:B------:R-:W-:Y:S02]  /*3870*/  UIMAD UR28, UR19, 0x30, URZ ;  /* 0x00000030131c78a4 */ /* 0x000fe4000f8e023f */
[----:B------:R-:W-:-:S02]  /*3880*/  UIMAD UR27, UR19, 0x38, URZ ;  /* 0x00000038131b78a4 */ /* 0x000fc4000f8e023f */
[----:B------:R-:W-:Y:S01]  /*3890*/  USHF.L.U32 UR26, UR19, 0x6, URZ ;  /* 0x00000006131a7899 */ /* 0x000fe2000800063f */
[----:B------:R-:W1:Y:S01]  /*38a0*/  LDSM.16.M88.4 R116, [R149+0x8000] ;  /* 0x008000009574783b */ /* 0x000e620000000200 */
[----:B------:R-:W-:Y:S02]  /*38b0*/  UIMAD UR25, UR19, 0x48, URZ ;  /* 0x00000048131978a4 */ /* 0x000fe4000f8e023f */
[----:B------:R-:W-:Y:S01]  /*38c0*/  UIMAD UR24, UR19, 0x50, URZ ;  /* 0x00000050131878a4 */ /* 0x000fe2000f8e023f */
[----:B------:R-:W1:Y:S01]  /*38d0*/  LDSM.16.M88.4 R120, [R149+0x8400] ;  /* 0x008400009578783b */ /* 0x000e620000000200 */
[----:B------:R-:W-:Y:S02]  /*38e0*/  UIMAD UR23, UR19, 0x58, URZ ;  /* 0x00000058131778a4 */ /* 0x000fe4000f8e023f */
[----:B------:R-:W-:Y:S01]  /*38f0*/  UIMAD UR22, UR19, 0x60, URZ ;  /* 0x00000060131678a4 */ /* 0x000fe2000f8e023f */
[----:B------:R-:W1:Y:S01]  /*3900*/  LDSM.16.M88.4 R124, [R149+0x8800] ;  /* 0x00880000957c783b */ /* 0x000e620000000200 */
[----:B------:R-:W-:-:S02]  /*3910*/  UIMAD UR21, UR19, 0x68, URZ ;  /* 0x00000068131578a4 */ /* 0x000fc4000f8e023f */
[----:B------:R-:W-:Y:S01]  /*3920*/  UIMAD UR20, UR19, 0x70, URZ ;  /* 0x00000070131478a4 */ /* 0x000fe2000f8e023f */
[----:B------:R-:W1:Y:S01]  /*3930*/  LDSM.16.M88.4 R128, [R149+0x8c00] ;  /* 0x008c00009580783b */ /* 0x000e620000000200 */
[----:B------:R-:W-:Y:S01]  /*3940*/  UIADD3 UR18, -UR18, URZ, URZ ;  /* 0x0000003f12127290 */ /* 0x000fe2000fffe13f */
[----:B------:R-:W-:Y:S02]  /*3950*/  ULDC UR5, c[0x0][0x39c] ;  /* 0x0000e70000057ab9 */ /* 0x000fe40000000800 */
[----:B------:R-:W1:Y:S01]  /*3960*/  LDSM.16.M88.4 R132, [R150+0x8000] ;  /* 0x008000009684783b */ /* 0x000e620000000200 */
[----:B------:R-:W-:-:S03]  /*3970*/  ULDC UR6, c[0x0][0x2ec] ;  /* 0x0000bb0000067ab9 */ /* 0x000fc60000000800 */
[----:B------:R-:W1:Y:S04]  /*3980*/  LDSM.16.M88.4 R136, [R150+0x8400] ;  /* 0x008400009688783b */ /* 0x000e680000000200 */
[----:B------:R-:W1:Y:S04]  /*3990*/  LDSM.16.M88.4 R140, [R150+0x8800] ;  /* 0x00880000968c783b */ /* 0x000e680000000200 */
[----:B------:R-:W1:Y:S01]  /*39a0*/  LDSM.16.M88.4 R144, [R150+0x8c00] ;  /* 0x008c00009690783b */ /* 0x000e620000000200 */
[----:B------:R-:W-:Y:S01]  /*39b0*/  VIADD R4, R156, 0x1000 ;  /* 0x000010009c047836 */ /* 0x000fe20000000000 */
[----:B------:R-:W-:Y:S01]  /*39c0*/  SEL R148, R148, R161, !P0 ;  /* 0x000000a194947207 */ /* 0x000fe20004000000 */
[----:B------:R-:W-:-:S03]  /*39d0*/  UIMAD UR19, UR19, 0x78, URZ ;  /* 0x00000078131378a4 */ /* 0x000fc6000f8e023f */
[----:B------:R-:W-:Y:S01]  /*39e0*/  LEA R148, R148, UR4, 0x1 ;  /* 0x0000000494947c11 */ /* 0x000fe2000f8e08ff */
[----:B------:R-:W-:Y:S01]  /*39f0*/  UIADD3 UR34, UR34, -UR10, URZ ;  /* 0x8000000a22227290 */ /* 0x000fe2000fffe03f */
[----:B--2---:R2:W-:Y:S04]  /*3a00*/  STL [R1+0x40], R3 ;  /* 0x0000400301007387 */ /* 0x0045e80000100800 */
[----:B---3--:R3:W-:Y:S01]  /*3a10*/  STL [R1+0x44], R0 ;  /* 0x0000440001007387 */ /* 0x0087e20000100800 */
[----:B--2---:R-:W-:Y:S02]  /*3a20*/  VIADD R3, R17, 0x1 ;  /* 0x0000000111037836 */ /* 0x004fe40000000000 */
[----:B---3--:R-:W-:-:S05]  /*3a30*/  IMAD.U32 R0, RZ, RZ, UR38 ;  /* 0x00000026ff007e24 */ /* 0x008fca000f8e00ff */
[----:B------:R-:W-:Y:S01]  /*3a40*/  IADD3 R0, R3, UR10, -R0 ;  /* 0x0000000a03007c10 */ /* 0x000fe2000fffe800 */
[----:B------:R-:W-:-:S04]  /*3a50*/  IMAD.SHL.U32 R3, R17, 0x4, RZ ;  /* 0x0000000411037824 */ /* 0x000fc800078e00ff */
[----:B------:R2:W-:Y:S04]  /*3a60*/  STL [R1+0x60], R0 ;  /* 0x0000600001007387 */ /* 0x0005e80000100800 */
[----:B------:R3:W-:Y:S04]  /*3a70*/  STL [R1+0x5c], R3 ;  /* 0x00005c0301007387 */ /* 0x0007e80000100800 */
[----:B----4-:R-:W-:Y:S04]  /*3a80*/  STL [R1+0x48], R7 ;  /* 0x0000480701007387 */ /* 0x010fe80000100800 */
[----:B-----5:R-:W-:Y:S01]  /*3a90*/  STL [R1+0x4c], R6 ;  /* 0x00004c0601007387 */ /* 0x020fe20000100800 */
[----:B--2---:R-:W-:-:S05]  /*3aa0*/  VIADD R0, R17, 0xffffff80 ;  /* 0xffffff8011007836 */ /* 0x004fca0000000000 */
[----:B---3--:R-:W-:-:S04]  /*3ab0*/  SHF.R.S32.HI R3, RZ, 0x1f, R0 ;  /* 0x0000001fff037819 */ /* 0x008fc80000011400 */
[C---:B------:R-:W-:Y:S01]  /*3ac0*/  SHF.L.U64.HI R3, R0.reuse, 0x2, R3 ;  /* 0x0000000200037819 */ /* 0x040fe20000010203 */
[----:B------:R-:W-:Y:S01]  /*3ad0*/  IMAD.SHL.U32 R0, R0, 0x4, RZ ;  /* 0x0000000400007824 */ /* 0x000fe200078e00ff */
[----:B------:R-:W-:Y:S04]  /*3ae0*/  STL [R1+0x58], R5 ;  /* 0x0000580501007387 */ /* 0x000fe80000100800 */
[----:B------:R2:W-:Y:S04]  /*3af0*/  STL [R1+0x54], R3 ;  /* 0x0000540301007387 */ /* 0x0005e80000100800 */
[----:B------:R3:W-:Y:S04]  /*3b00*/  STL [R1+0x50], R0 ;  /* 0x0000500001007387 */ /* 0x0007e80000100800 */
[----:B------:R3:W-:Y:S01]  /*3b10*/  STL [R1+0x30], R172 ;  /* 0x000030ac01007387 */ /* 0x0007e20000100800 */
[----:B--2---:R-:W-:-:S04]  /*3b20*/  SEL R3, R4, R156, !P0 ;  /* 0x0000009c04037207 */ /* 0x004fc80004000000 */
[----:B-1----:R-:W-:-:S07]  /*3b30*/  LEA R3, R3, UR4, 0x1 ;  /* 0x0000000403037c11 */ /* 0x002fce000f8e08ff */
.L_x_219:
[----:B------:R-:W0:Y:S01]  /*3b40*/  LDGDEPBAR ;  /* 0x00000000000079af */ /* 0x000e220000000000 */
[----:B------:R-:W-:Y:S01]  /*3b50*/  IADD3 R112, R155, R148, RZ ;  /* 0x000000949b707210 */ /* 0x000fe20007ffe0ff */
[----:B------:R-:W-:Y:S01]  /*3b60*/  USHF.L.U32 UR16, UR35, 0x7, URZ ;  /* 0x0000000723107899 */ /* 0x000fe2000800063f */
[----:B---3--:R-:W-:Y:S05]  /*3b70*/  MOV R0, UR35 ;  /* 0x0000002300007c02 */ /* 0x008fea0008000f00 */
[----:B------:R-:W2:Y:S01]  /*3b80*/  LDL R165, [R1+0x60] ;  /* 0x0000600001a57983 */ /* 0x000ea20000100800 */
[----:B------:R-:W-:Y:S02]  /*3b90*/  USHF.L.U32 UR11, UR7, 0x7, URZ ;  /* 0x00000007070b7899 */ /* 0x000fe4000800063f */
[----:B------:R-:W-:Y:S01]  /*3ba0*/  UIADD3 UR16, UR16, 0x80, URZ ;  /* 0x0000008010107890 */ /* 0x000fe2000fffe03f */
[----:B------:R-:W3:Y:S01]  /*3bb0*/  LDL R164, [R1+0x68] ;  /* 0x0000680001a47983 */ /* 0x000ee20000100800 */
[----:B------:R-:W-:Y:S02]  /*3bc0*/  UISETP.GE.AND UP0, UPT, UR11, UR34, UPT ;  /* 0x000000220b00728c */ /* 0x000fe4000bf06270 */
[----:B------:R-:W-:Y:S01]  /*3bd0*/  UISETP.GT.AND UP3, UPT, UR7, UR17, UPT ;  /* 0x000000110700728c */ /* 0x000fe2000bf64270 */
[----:B------:R-:W4:Y:S01]  /*3be0*/  LDL R163, [R1+0x48] ;  /* 0x0000480001a37983 */ /* 0x000f220000100800 */
[----:B------:R-:W-:Y:S03]  /*3bf0*/  UISETP.LT.AND UP0, UPT, UR16, UR10, UP0 ;  /* 0x0000000a1000728c */ /* 0x000fe60008701270 */
[----:B------:R-:W2:Y:S03]  /*3c00*/  LDL R162, [R1+0x4c] ;  /* 0x00004c0001a27983 */ /* 0x000ea60000100800 */
[----:B------:R-:W-:Y:S01]  /*3c10*/  PLOP3.LUT P0, PT, PT, PT, UP0, 0x80, 0x0 ;  /* 0x000000000000781c */ /* 0x000fe20003f0f008 */
[----:B------:R-:W-:Y:S04]  /*3c20*/  STL [R1+0x104], R152 ;  /* 0x0001049801007387 */ /* 0x000fe80000100800 */
        /* <DEDUP_REMOVED lines=30> */
[----:B------:R1:W-:Y:S04]  /*3e10*/  STL [R1+0x88], R70 ;  /* 0x0000884601007387 */ /* 0x0003e80000100800 */
[----:B------:R-:W-:Y:S04]  /*3e20*/  STL [R1+0x84], R69 ;  /* 0x0000844501007387 */ /* 0x000fe80000100800 */
[----:B------:R-:W-:Y:S04]  /*3e30*/  STL [R1+0x80], R68 ;  /* 0x0000804401007387 */ /* 0x000fe80000100800 */
[----:B------:R-:W-:Y:S04]  /*3e40*/  STL [R1+0x7c], R3 ;  /* 0x00007c0301007387 */ /* 0x000fe80000100800 */
[----:B------:R-:W-:Y:S04]  /*3e50*/  STL [R1+0x78], R2 ;  /* 0x0000780201007387 */ /* 0x000fe80000100800 */
[----:B-1----:R-:W2:Y:S01]  /*3e60*/  LDL R70, [R1+0x5c] ;  /* 0x00005c0001467983 */ /* 0x002ea20000100800 */
[----:B------:R-:W-:Y:S04]  /*3e70*/  DEPBAR.LE SB0, 0x0 ;  /* 0x000080000000791a */ /* 0x000fe80000000000 */
[----:B------:R-:W-:Y:S06]  /*3e80*/  BAR.SYNC.DEFER_BLOCKING 0x0 ;  /* 0x0000000000007b1d */ /* 0x000fec0000010000 */
[----:B------:R-:W-:Y:S08]  /*3e90*/  LDSM.16.M88.4 R64, [R148] ;  /* 0x000000009440783b */ /* 0x000ff00000000200 */
[----:B------:R-:W1:Y:S08]  /*3ea0*/  LDSM.16.M88.4 R16, [R149+0x6000] ;  /* 0x006000009510783b */ /* 0x000e700000000200 */
[----:B------:R-:W1:Y:S08]  /*3eb0*/  LDSM.16.M88.4 R60, [R148+0x1000] ;  /* 0x00100000943c783b */ /* 0x000e700000000200 */
[----:B------:R-:W1:Y:S08]  /*3ec0*/  LDSM.16.M88.4 R32, [R149+0x6400] ;  /* 0x006400009520783b */ /* 0x000e700000000200 */
[----:B------:R-:W1:Y:S08]  /*3ed0*/  LDSM.16.M88.4 R48, [R149+0x6800] ;  /* 0x006800009530783b */ /* 0x000e700000000200 */
[----:B------:R-:W2:Y:S01]  /*3ee0*/  LDSM.16.M88.4 R100, [R149+0x6c00] ;  /* 0x006c00009564783b */ /* 0x000ea20000000200 */
[-C--:B-1----:R-:W-:Y:S07]  /*3ef0*/  HMMA.16816.F32.BF16 R4, R64, R16.reuse, RZ ;  /* 0x000000104004723c */ /* 0x082fee00000418ff */
        /* <DEDUP_REMOVED lines=12> */
[-C--:B------:R-:W-:Y:S01]  /*3fc0*/  HMMA.16816.F32.BF16 R44, R60, R50.reuse, RZ ;  /* 0x000000323c2c723c */ /* 0x080fe200000418ff */
[----:B---3--:R-:W-:Y:S02]  /*3fd0*/  @!P0 LEA R0, R0, R164, 0x7 ;  /* 0x000000a400008211 */ /* 0x008fe400078e38ff */
[----:B----4-:R-:W-:Y:S03]  /*3fe0*/  FSETP.NEU.FTZ.AND P2, PT, R163, -INF , PT ;  /* 0xff800000a300780b */ /* 0x010fe60003f5d000 */
[C---:B------:R-:W-:Y:S02]  /*3ff0*/  HMMA.16816.F32.BF16 R48, R64.reuse, R50, RZ ;  /* 0x000000324030723c */ /* 0x040fe400000418ff */
[----:B--2---:R-:W-:Y:S04]  /*4000*/  FSETP.NEU.FTZ.AND P1, PT, R162, -INF , PT ;  /* 0xff800000a200780b */ /* 0x004fe80003f3d000 */
        /* <DEDUP_REMOVED lines=8> */
[----:B------:R-:W-:Y:S01]  /*4090*/  FMUL.FTZ R4, R4, UR5 ;  /* 0x0000000504047c20 */ /* 0x000fe20008410000 */
[----:B------:R-:W-:Y:S01]  /*40a0*/  FMUL.FTZ R5, R5, UR5 ;  /* 0x0000000505057c20 */ /* 0x000fe20008410000 */
[----:B------:R-:W-:Y:S02]  /*40b0*/  FMUL.FTZ R6, R6, UR5 ;  /* 0x0000000506067c20 */ /* 0x000fe40008410000 */
[----:B------:R-:W-:Y:S01]  /*40c0*/  MUFU.TANH R152, R4 ;  /* 0x0000000400987308 */ /* 0x000fe20000002400 */
[----:B------:R-:W-:Y:S01]  /*40d0*/  FMUL.FTZ R7, R7, UR5 ;  /* 0x0000000507077c20 */ /* 0x000fe20008410000 */
[----:B------:R-:W-:Y:S01]  /*40e0*/  FMUL.FTZ R9, R9, UR5 ;  /* 0x0000000509097c20 */ /* 0x000fe20008410000 */
[----:B------:R-:W-:Y:S01]  /*40f0*/  FMUL.FTZ R8, R8, UR5 ;  /* 0x0000000508087c20 */ /* 0x000fe20008410000 */
[----:B------:R-:W-:Y:S01]  /*4100*/  FMUL.FTZ R10, R10, UR5 ;  /* 0x000000050a0a7c20 */ /* 0x000fe20008410000 */
[----:B------:R-:W-:Y:S05]  /*4110*/  FMUL.FTZ R11, R11, UR5 ;  /* 0x000000050b0b7c20 */ /* 0x000fea0008410000 */
[----:B------:R1:W-:Y:S01]  /*4120*/  MUFU.TANH R232, R10 ;  /* 0x0000000a00e87308 */ /* 0x0003e20000002400 */
[----:B------:R-:W-:Y:S01]  /*4130*/  FMUL.FTZ R13, R13, UR5 ;  /* 0x000000050d0d7c20 */ /* 0x000fe20008410000 */
[----:B------:R-:W-:Y:S01]  /*4140*/  FMUL.FTZ R15, R15, UR5 ;  /* 0x000000050f0f7c20 */ /* 0x000fe20008410000 */
[----:B------:R-:W-:Y:S01]  /*4150*/  FMUL.FTZ R12, R12, UR5 ;  /* 0x000000050c0c7c20 */ /* 0x000fe20008410000 */
[----:B------:R-:W-:Y:S01]  /*4160*/  FMUL.FTZ R14, R14, UR5 ;  /* 0x000000050e0e7c20 */ /* 0x000fe20008410000 */
[----:B------:R-:W-:Y:S01]  /*4170*/  FMUL.FTZ R16, R16, UR5 ;  /* 0x0000000510107c20 */ /* 0x000fe20008410000 */
[----:B------:R-:W-:Y:S04]  /*4180*/  FMUL.FTZ R17, R17, UR5 ;  /* 0x0000000511117c20 */ /* 0x000fe80008410000 */
[----:B------:R-:W2:Y:S01]  /*4190*/  MUFU.TANH R151, R5 ;  /* 0x0000000500977308 */ /* 0x000ea20000002400 */
[----:B------:R-:W-:Y:S01]  /*41a0*/  FMUL.FTZ R19, R19, UR5 ;  /* 0x0000000513137c20 */ /* 0x000fe20008410000 */
[----:B------:R-:W-:Y:S08]  /*41b0*/  FMUL.FTZ R18, R18, UR5 ;  /* 0x0000000512127c20 */ /* 0x000ff00008410000 */
[----:B------:R3:W-:Y:S01]  /*41c0*/  MUFU.TANH R231, R11 ;  /* 0x0000000b00e77308 */ /* 0x0007e20000002400 */
[----:B-1----:R-:W-:Y:S09]  /*41d0*/  @!P0 VIADD R10, R165, UR11 ;  /* 0x0000000ba50a8c36 */ /* 0x002ff20008000000 */
[----:B------:R1:W-:Y:S10]  /*41e0*/  MUFU.TANH R93, R16 ;  /* 0x00000010005d7308 */ /* 0x0003f40000002400 */
[----:B------:R4:W-:Y:S01]  /*41f0*/  MUFU.TANH R92, R17 ;  /* 0x00000011005c7308 */ /* 0x0009e20000002400 */
[----:B---3--:R-:W-:Y:S04]  /*4200*/  MOV R11, 0x40 ;  /* 0x00000040000b7802 */ /* 0x008fe80000000f00 */
[C---:B------:R-:W-:Y:S05]  /*4210*/  @!P0 VIADDMNMX R11, R10.reuse, R11, UR10, PT ;  /* 0x0000000a0a0b8e46 */ /* 0x040fea000b80010b */
[----:B------:R-:W-:Y:S01]  /*4220*/  MUFU.TANH R69, R6 ;  /* 0x0000000600457308 */ /* 0x000fe20000002400 */
[----:B-1----:R-:W3:Y:S09]  /*4230*/  LDL R16, [R1+0x40] ;  /* 0x0000400001107983 */ /* 0x002ef20000100800 */
[----:B------:R1:W2:Y:S01]  /*4240*/  MUFU.TANH R68, R7 ;  /* 0x0000000700447308 */ /* 0x0002a20000002400 */
[----:B----4-:R-:W4:Y:S09]  /*4250*/  LDL R17, [R1+0x44] ;  /* 0x0000440001117983 */ /* 0x010f320000100800 */
[----:B------:R2:W-:Y:S10]  /*4260*/  MUFU.TANH R229, R15 ;  /* 0x0000000f00e57308 */ /* 0x0005f40000002400 */
[----:B------:R2:W-:Y:S01]  /*4270*/  MUFU.TANH R211, R13 ;  /* 0x0000000d00d37308 */ /* 0x0005e20000002400 */
[----:B-1----:R-:W1:Y:S09]  /*4280*/  LDSM.16.M88.4 R4, [R150+0x6400] ;  /* 0x006400009604783b */ /* 0x002e720000000200 */
[----:B------:R1:W-:Y:S01]  /*4290*/  MUFU.TANH R212, R12 ;  /* 0x0000000c00d47308 */ /* 0x0003e20000002400 */
[----:B--2---:R-:W-:Y:S04]  /*42a0*/  @!P0 VIMNMX R15, R10, UR10, PT ;  /* 0x0000000a0a0f8c48 */ /* 0x004fe8000bfe0100 */
[----:B------:R-:W-:Y:S05]  /*42b0*/  @!P0 ISETP.GE.AND P3, PT, R0, R15, PT ;  /* 0x0000000f0000820c */ /* 0x000fea0003f66270 */
[----:B------:R2:W2:Y:S01]  /*42c0*/  MUFU.TANH R230, R14 ;  /* 0x0000000e00e67308 */ /* 0x0004a20000002400 */
[----:B------:R-:W-:Y:S05]  /*42d0*/  FMUL.FTZ R13, R163, 1.4426950216293334961 ;  /* 0x3fb8aa3ba30d7820 */ /* 0x000fea0000410000 */
[----:B------:R-:W-:Y:S04]  /*42e0*/  FSEL R13, R13, RZ, P2 ;  /* 0x000000ff0d0d7208 */ /* 0x000fe80001000000 */
[----:B------:R2:W-:Y:S01]  /*42f0*/  MUFU.TANH R214, R9 ;  /* 0x0000000900d67308 */ /* 0x0005e20000002400 */
[----:B-1----:R-:W-:Y:S01]  /*4300*/  FMUL.FTZ R12, R162, 1.4426950216293334961 ;  /* 0x3fb8aa3ba20c7820 */ /* 0x002fe20000410000 */
[----:B------:R-:W-:Y:S04]  /*4310*/  IMAD.MOV.U32 R162, RZ, RZ, 0x8 ;  /* 0x00000008ffa27424 */ /* 0x000fe800078e00ff */
[----:B------:R-:W-:Y:S04]  /*4320*/  FSEL R12, R12, RZ, P1 ;  /* 0x000000ff0c0c7208 */ /* 0x000fe80000800000 */
[----:B------:R1:W1:Y:S01]  /*4330*/  MUFU.TANH R216, R8 ;  /* 0x0000000800d87308 */ /* 0x0002620000002400 */
[----:B--2---:R-:W-:Y:S04]  /*4340*/  @!P0 VIADDMNMX R14, R10, R162, UR10, PT ;  /* 0x0000000a0a0e8e46 */ /* 0x004fe8000b8001a2 */
[----:B------:R-:W-:Y:S05]  /*4350*/  @!P0 ISETP.GE.AND P1, PT, R0, R14, PT ;  /* 0x0000000e0000820c */ /* 0x000fea0003f26270 */
[----:B------:R2:W-:Y:S01]  /*4360*/  MUFU.TANH R186, R18 ;  /* 0x0000001200ba7308 */ /* 0x0005e20000002400 */
[-C--:B------:R-:W-:Y:S03]  /*4370*/  HMMA.16816.F32.BF16 R20, R104, R4.reuse, R20 ;  /* 0x000000046814723c */ /* 0x080fe60000041814 */
[----:B------:R-:W-:Y:S03]  /*4380*/  MOV R9, R151 ;  /* 0x0000009700097202 */ /* 0x000fe60000000f00 */
[C---:B------:R-:W-:Y:S03]  /*4390*/  HMMA.16816.F32.BF16 R24, R112.reuse, R4, R24 ;  /* 0x000000047018723c */ /* 0x040fe60000041818 */
[----:B------:R2:W-:Y:S02]  /*43a0*/  MUFU.TANH R185, R19 ;  /* 0x0000001300b97308 */ /* 0x0005e40000002400 */
[----:B-1----:R-:W-:Y:S01]  /*43b0*/  MOV R8, R68 ;  /* 0x0000004400087202 */ /* 0x002fe20000000f00 */
[-C--:B------:R-:W-:Y:S05]  /*43c0*/  HMMA.16816.F32.BF16 R28, R112, R6.reuse, R28 ;  /* 0x00000006701c723c */ /* 0x080fea000004181c */
[----:B------:R-:W-:Y:S01]  /*43d0*/  MOV R5, R152 ;  /* 0x0000009800057202 */ /* 0x000fe20000000f00 */
[----:B--2---:R-:W-:Y:S01]  /*43e0*/  IMAD.MOV.U32 R18, RZ, RZ, R230 ;  /* 0x000000ffff127224 */ /* 0x004fe200078e00e6 */
[----:B------:R-:W-:Y:S01]  /*43f0*/  @!P0 FSEL R5, R152, -INF , !P3 ;  /* 0xff80000098058808 */ /* 0x000fe20005800000 */
[C---:B------:R-:W-:Y:S04]  /*4400*/  HMMA.16816.F32.BF16 R32, R104.reuse, R6, R32 ;  /* 0x000000066820723c */ /* 0x040fe80000041820 */
[----:B------:R-:W-:Y:S01]  /*4410*/  FFMA.FTZ R5, R5, UR6, -R13 ;  /* 0x0000000605057c23 */ /* 0x000fe2000801080d */
[----:B------:R-:W-:Y:S01]  /*4420*/  FMUL.FTZ R23, R23, UR5 ;  /* 0x0000000517177c20 */ /* 0x000fe20008410000 */
[----:B------:R-:W-:Y:S01]  /*4430*/  FMUL.FTZ R20, R20, UR5 ;  /* 0x0000000514147c20 */ /* 0x000fe20008410000 */
[----:B------:R-:W-:Y:S01]  /*4440*/  FMUL.FTZ R21, R21, UR5 ;  /* 0x0000000515157c20 */ /* 0x000fe20008410000 */
[----:B------:R1:W-:Y:S03]  /*4450*/  MUFU.EX2 R99, R5 ;  /* 0x0000000500637308 */ /* 0x0003e60000000800 */
[----:B------:R-:W-:Y:S01]  /*4460*/  @!P0 IADD3 R4, R0, 0x1, RZ ;  /* 0x0000000100048810 */ /* 0x000fe20007ffe0ff */
[----:B------:R-:W-:Y:S01]  /*4470*/  FMUL.FTZ R25, R25, UR5 ;  /* 0x0000000519197c20 */ /* 0x000fe20008410000 */
[----:B------:R-:W-:Y:S01]  /*4480*/  FMUL.FTZ R27, R27, UR5 ;  /* 0x000000051b1b7c20 */ /* 0x000fe20008410000 */
[----:B------:R-:W-:Y:S01]  /*4490*/  FMUL.FTZ R26, R26, UR5 ;  /* 0x000000051a1a7c20 */ /* 0x000fe20008410000 */
[C---:B------:R-:W-:Y:S03]  /*44a0*/  @!P0 ISETP.GE.AND P2, PT, R4.reuse, R15, PT ;  /* 0x0000000f0400820c */ /* 0x040fe60003f46270 */
[----:B------:R-:W-:Y:S01]  /*44b0*/  MUFU.TANH R203, R25 ;  /* 0x0000001900cb7308 */ /* 0x000fe20000002400 */
[----:B------:R-:W-:Y:S01]  /*44c0*/  @!P0 ISETP.GE.AND P4, PT, R4, R11, PT ;  /* 0x0000000b0400820c */ /* 0x000fe20003f86270 */
[----:B------:R-:W-:Y:S01]  /*44d0*/  FMUL.FTZ R24, R24, UR5 ;  /* 0x0000000518187c20 */ /* 0x000fe20008410000 */
[----:B------:R-:W-:Y:S01]  /*44e0*/  @!P0 FSEL R9, R151, -INF , !P2 ;  /* 0xff80000097098808 */ /* 0x000fe20005000000 */
[----:B------:R-:W-:Y:S01]  /*44f0*/  FMUL.FTZ R22, R22, UR5 ;  /* 0x0000000516167c20 */ /* 0x000fe20008410000 */
[----:B------:R-:W-:Y:S01]  /*4500*/  @!P0 ISETP.GE.AND P2, PT, R4, R14, PT ;  /* 0x0000000e0400820c */ /* 0x000fe20003f46270 */
[----:B------:R-:W-:Y:S01]  /*4510*/  FMUL.FTZ R29, R29, UR5 ;  /* 0x000000051d1d7c20 */ /* 0x000fe20008410000 */
[----:B------:R-:W-:Y:S03]  /*4520*/  MOV R19, R229 ;  /* 0x000000e500137202 */ /* 0x000fe60000000f00 */
[----:B------:R2:W-:Y:S01]  /*4530*/  MUFU.TANH R223, R27 ;  /* 0x0000001b00df7308 */ /* 0x0005e20000002400 */
[----:B-1----:R-:W-:Y:S01]  /*4540*/  IMAD.MOV.U32 R5, RZ, RZ, R69 ;  /* 0x000000ffff057224 */ /* 0x002fe200078e0045 */
[----:B------:R-:W-:Y:S01]  /*4550*/  @!P0 FSEL R5, R69, -INF , !P1 ;  /* 0xff80000045058808 */ /* 0x000fe20004800000 */
[----:B------:R-:W-:Y:S01]  /*4560*/  FFMA.FTZ R9, R9, UR6, -R13 ;  /* 0x0000000609097c23 */ /* 0x000fe2000801080d */
[----:B------:R-:W-:Y:S01]  /*4570*/  @!P0 FSEL R8, R68, -INF , !P2 ;  /* 0xff80000044088808 */ /* 0x000fe20005000000 */
[----:B------:R-:W-:Y:S01]  /*4580*/  FMUL.FTZ R32, R32, UR5 ;  /* 0x0000000520207c20 */ /* 0x000fe20008410000 */
[----:B------:R-:W-:Y:S01]  /*4590*/  FMUL.FTZ R33, R33, UR5 ;  /* 0x0000000521217c20 */ /* 0x000fe20008410000 */
[--C-:B------:R-:W-:Y:S03]  /*45a0*/  FFMA.FTZ R5, R5, UR6, -R12.reuse ;  /* 0x0000000605057c23 */ /* 0x100fe6000801080c */
[----:B------:R-:W-:Y:S01]  /*45b0*/  MUFU.EX2 R98, R9 ;  /* 0x0000000900627308 */ /* 0x000fe20000000800 */
[----:B------:R-:W-:Y:S01]  /*45c0*/  @!P0 ISETP.GE.AND P1, PT, R0, R11, PT ;  /* 0x0000000b0000820c */ /* 0x000fe20003f26270 */
[----:B------:R-:W-:Y:S01]  /*45d0*/  FMUL.FTZ R34, R34, UR5 ;  /* 0x0000000522227c20 */ /* 0x000fe20008410000 */
[----:B------:R-:W-:Y:S01]  /*45e0*/  FMUL.FTZ R28, R28, UR5 ;  /* 0x000000051c1c7c20 */ /* 0x000fe20008410000 */
[----:B------:R-:W-:Y:S01]  /*45f0*/  FMUL.FTZ R35, R35, UR5 ;  /* 0x0000000523237c20 */ /* 0x000fe20008410000 */
[----:B------:R-:W-:Y:S01]  /*4600*/  FMUL.FTZ R31, R31, UR5 ;  /* 0x000000051f1f7c20 */ /* 0x000fe20008410000 */
[----:B------:R-:W-:Y:S04]  /*4610*/  FMUL.FTZ R30, R30, UR5 ;  /* 0x000000051e1e7c20 */ /* 0x000fe80008410000 */
[----:B------:R-:W-:Y:S01]  /*4620*/  MUFU.TANH R178, R34 ;  /* 0x0000002200b27308 */ /* 0x000fe20000002400 */
[----:B--2---:R-:W2:Y:S09]  /*4630*/  LDL R27, [R1+0x58] ;  /* 0x00005800011b7983 */ /* 0x004eb20000100800 */
[----:B------:R1:W-:Y:S10]  /*4640*/  MUFU.EX2 R3, R5 ;  /* 0x0000000500037308 */ /* 0x0003f40000000800 */
[----:B------:R-:W-:Y:S10]  /*4650*/  MUFU.TANH R177, R35 ;  /* 0x0000002300b17308 */ /* 0x000ff40000002400 */
[----:B------:R-:W-:Y:S01]  /*4660*/  MUFU.TANH R224, R26 ;  /* 0x0000001a00e07308 */ /* 0x000fe20000002400 */
[----:B-1----:R-:W-:Y:S09]  /*4670*/  FFMA.FTZ R5, R8, UR6, -R12 ;  /* 0x0000000608057c23 */ /* 0x002ff2000801080c */
[----:B------:R1:W-:Y:S10]  /*4680*/  MUFU.EX2 R2, R5 ;  /* 0x0000000500027308 */ /* 0x0003f40000000800 */
[----:B------:R-:W-:Y:S10]  /*4690*/  MUFU.TANH R181, R23 ;  /* 0x0000001700b57308 */ /* 0x000ff40000002400 */
[----:B------:R-:W-:Y:S01]  /*46a0*/  MUFU.TANH R91, R20 ;  /* 0x00000014005b7308 */ /* 0x000fe20000002400 */
[----:B-1----:R-:W-:Y:S02]  /*46b0*/  MOV R5, R216 ;  /* 0x000000d800057202 */ /* 0x002fe40000000f00 */
[----:B------:R-:W-:Y:S07]  /*46c0*/  @!P0 FSEL R5, R216, -INF , !P1 ;  /* 0xff800000d8058808 */ /* 0x000fee0004800000 */
[----:B------:R-:W-:Y:S10]  /*46d0*/  MUFU.TANH R204, R24 ;  /* 0x0000001800cc7308 */ /* 0x000ff40000002400 */
[----:B------:R-:W-:Y:S10]  /*46e0*/  MUFU.TANH R90, R21 ;  /* 0x00000015005a7308 */ /* 0x000ff40000002400 */
[----:B------:R-:W-:Y:S10]  /*46f0*/  MUFU.TANH R182, R22 ;  /* 0x0000001600b67308 */ /* 0x000ff40000002400 */
[----:B------:R-:W-:Y:S10]  /*4700*/  MUFU.TANH R222, R30 ;  /* 0x0000001e00de7308 */ /* 0x000ff40000002400 */
[----:B------:R-:W-:Y:S10]  /*4710*/  MUFU.TANH R200, R28 ;  /* 0x0000001c00c87308 */ /* 0x000ff40000002400 */
[----:B------:R-:W-:Y:S10]  /*4720*/  MUFU.TANH R199, R29 ;  /* 0x0000001d00c77308 */ /* 0x000ff40000002400 */
[----:B------:R-:W-:Y:S10]  /*4730*/  MUFU.TANH R220, R31 ;  /* 0x0000001f00dc7308 */ /* 0x000ff40000002400 */
[----:B------:R-:W-:Y:S10]  /*4740*/  MUFU.TANH R87, R32 ;  /* 0x0000002000577308 */ /* 0x000ff40000002400 */
[----:B------:R-:W-:Y:S01]  /*4750*/  MUFU.TANH R86, R33 ;  /* 0x0000002100567308 */ /* 0x000fe20000002400 */
[C---:B---3--:R-:W-:Y:S01]  /*4760*/  FSETP.NEU.FTZ.AND P2, PT, R16.reuse, -INF , PT ;  /* 0xff8000001000780b */ /* 0x048fe20003f5d000 */
[----:B------:R-:W-:Y:S01]  /*4770*/  FMUL.FTZ R9, R16, 1.4426950216293334961 ;  /* 0x3fb8aa3b10097820 */ /* 0x000fe20000410000 */
[----:B------:R-:W-:Y:S04]  /*4780*/  IMAD.MOV.U32 R16, RZ, RZ, 0x48 ;  /* 0x00000048ff107424 */ /* 0x000fe800078e00ff */
[----:B------:R-:W-:Y:S02]  /*4790*/  FSEL R9, R9, RZ, P2 ;  /* 0x000000ff09097208 */ /* 0x000fe40001000000 */
[----:B------:R-:W-:Y:S01]  /*47a0*/  @!P0 VIADDMNMX R10, R10, R16, UR10, PT ;  /* 0x0000000a0a0a8e46 */ /* 0x000fe2000b800110 */
[C---:B----4-:R-:W-:Y:S01]  /*47b0*/  FMUL.FTZ R8, R17.reuse, 1.4426950216293334961 ;  /* 0x3fb8aa3b11087820 */ /* 0x050fe20000410000 */
[----:B------:R-:W-:Y:S02]  /*47c0*/  FSETP.NEU.FTZ.AND P1, PT, R17, -INF , PT ;  /* 0xff8000001100780b */ /* 0x000fe40003f3d000 */
[-C--:B------:R-:W-:Y:S01]  /*47d0*/  @!P0 ISETP.GE.AND P2, PT, R4, R10.reuse, PT ;  /* 0x0000000a0400820c */ /* 0x080fe20003f46270 */
[--C-:B------:R-:W-:Y:S01]  /*47e0*/  FFMA.FTZ R4, R5, UR6, -R9.reuse ;  /* 0x0000000605047c23 */ /* 0x100fe20008010809 */
[----:B------:R-:W-:Y:S02]  /*47f0*/  FSEL R8, R8, RZ, P1 ;  /* 0x000000ff08087208 */ /* 0x000fe40000800000 */
[----:B------:R-:W-:Y:S01]  /*4800*/  @!P0 ISETP.GE.AND P3, PT, R0, R10, PT ;  /* 0x0000000a0000820c */ /* 0x000fe20003f66270 */
[----:B------:R1:W-:Y:S01]  /*4810*/  MUFU.EX2 R252, R4 ;  /* 0x0000000400fc7308 */ /* 0x0003e20000000800 */
[----:B------:R-:W-:Y:S02]  /*4820*/  MOV R16, R214 ;  /* 0x000000d600107202 */ /* 0x000fe40000000f00 */
[----:B------:R-:W-:Y:S02]  /*4830*/  @!P0 FSEL R16, R214, -INF , !P4 ;  /* 0xff800000d6108808 */ /* 0x000fe40006000000 */
[----:B------:R-:W-:Y:S02]  /*4840*/  MOV R5, R231 ;  /* 0x000000e700057202 */ /* 0x000fe40000000f00 */
[----:B------:R-:W-:Y:S01]  /*4850*/  @!P0 FSEL R5, R231, -INF , !P2 ;  /* 0xff800000e7058808 */ /* 0x000fe20005000000 */
[--C-:B------:R-:W-:Y:S01]  /*4860*/  FFMA.FTZ R16, R16, UR6, -R9.reuse ;  /* 0x0000000610107c23 */ /* 0x100fe20008010809 */
[----:B------:R-:W-:Y:S03]  /*4870*/  @!P0 IADD3 R17, R0, 0x8, RZ ;  /* 0x0000000800118810 */ /* 0x000fe60007ffe0ff */
[----:B------:R3:W-:Y:S01]  /*4880*/  MUFU.EX2 R251, R16 ;  /* 0x0000001000fb7308 */ /* 0x0007e20000000800 */
[C---:B------:R-:W-:Y:S02]  /*4890*/  @!P0 ISETP.GE.AND P2, PT, R17.reuse, R10, PT ;  /* 0x0000000a1100820c */ /* 0x040fe40003f46270 */
[CC--:B------:R-:W-:Y:S01]  /*48a0*/  @!P0 ISETP.GE.AND P1, PT, R17.reuse, R11.reuse, PT ;  /* 0x0000000b1100820c */ /* 0x0c0fe20003f26270 */
[----:B-1----:R-:W-:Y:S01]  /*48b0*/  IMAD.MOV.U32 R4, RZ, RZ, R232 ;  /* 0x000000ffff047224 */ /* 0x002fe200078e00e8 */
[----:B------:R-:W-:Y:S02]  /*48c0*/  @!P0 FSEL R4, R232, -INF , !P3 ;  /* 0xff800000e8048808 */ /* 0x000fe40005800000 */
[----:B------:R-:W-:Y:S02]  /*48d0*/  @!P0 FSEL R18, R230, -INF , !P2 ;  /* 0xff800000e6128808 */ /* 0x000fe40005000000 */
[----:B------:R-:W-:Y:S01]  /*48e0*/  @!P0 ISETP.GE.AND P2, PT, R17, R14, PT ;  /* 0x0000000e1100820c */ /* 0x000fe20003f46270 */
[--C-:B------:R-:W-:Y:S02]  /*48f0*/  FFMA.FTZ R4, R4, UR6, -R8.reuse ;  /* 0x0000000604047c23 */ /* 0x100fe40008010808 */
[--C-:B------:R-:W-:Y:S02]  /*4900*/  FFMA.FTZ R18, R18, UR6, -R8.reuse ;  /* 0x0000000612127c23 */ /* 0x100fe40008010808 */
[----:B------:R1:W4:Y:S01]  /*4910*/  MUFU.EX2 R25, R4 ;  /* 0x0000000400197308 */ /* 0x0003220000000800 */
[----:B---3--:R-:W-:Y:S09]  /*4920*/  @!P0 IADD3 R16, R0, 0x9, RZ ;  /* 0x0000000900108810 */ /* 0x008ff20007ffe0ff */
[----:B------:R-:W-:Y:S01]  /*4930*/  MUFU.EX2 R23, R18 ;  /* 0x0000001200177308 */ /* 0x000fe20000000800 */
[----:B-1----:R-:W-:Y:S01]  /*4940*/  FFMA.FTZ R4, R5, UR6, -R8 ;  /* 0x0000000605047c23 */ /* 0x002fe20008010808 */
[----:B----4-:R-:W-:Y:S01]  /*4950*/  STL [R1+0x24], R25 ;  /* 0x0000241901007387 */ /* 0x010fe20000100800 */
[----:B------:R-:W-:Y:S01]  /*4960*/  IMAD.MOV.U32 R5, RZ, RZ, R212 ;  /* 0x000000ffff057224 */ /* 0x000fe200078e00d4 */
[----:B------:R-:W-:Y:S06]  /*4970*/  @!P0 FSEL R5, R212, -INF , !P1 ;  /* 0xff800000d4058808 */ /* 0x000fec0004800000 */
[----:B------:R1:W3:Y:S01]  /*4980*/  MUFU.EX2 R26, R4 ;  /* 0x00000004001a7308 */ /* 0x0002e20000000800 */
[C---:B------:R-:W-:Y:S01]  /*4990*/  @!P0 ISETP.GE.AND P1, PT, R16.reuse, R11, PT ;  /* 0x0000000b1000820c */ /* 0x040fe20003f26270 */
[--C-:B------:R-:W-:Y:S08]  /*49a0*/  FFMA.FTZ R5, R5, UR6, -R9.reuse ;  /* 0x0000000605057c23 */ /* 0x100ff00008010809 */
[----:B------:R4:W-:Y:S01]  /*49b0*/  MUFU.EX2 R248, R5 ;  /* 0x0000000500f87308 */ /* 0x0009e20000000800 */
[----:B-1----:R-:W-:Y:S01]  /*49c0*/  MOV R4, R211 ;  /* 0x000000d300047202 */ /* 0x002fe20000000f00 */
[----:B---3--:R-:W-:Y:S01]  /*49d0*/  STL [R1+0x20], R26 ;  /* 0x0000201a01007387 */ /* 0x008fe20000100800 */
[----:B------:R-:W-:Y:S02]  /*49e0*/  @!P0 FSEL R4, R211, -INF , !P1 ;  /* 0xff800000d3048808 */ /* 0x000fe40004800000 */
[----:B------:R-:W-:Y:S01]  /*49f0*/  @!P0 ISETP.GE.AND P1, PT, R16, R10, PT ;  /* 0x0000000a1000820c */ /* 0x000fe20003f26270 */
[----:B------:R-:W-:Y:S02]  /*4a00*/  STL [R1+0x1c], R23 ;  /* 0x00001c1701007387 */ /* 0x000fe40000100800 */
[----:B------:R-:W-:Y:S01]  /*4a10*/  FFMA.FTZ R20, R4, UR6, -R9 ;  /* 0x0000000604147c23 */ /* 0x000fe20008010809 */
[----:B------:R-:W-:Y:S01]  /*4a20*/  @!P0 FSEL R19, R229, -INF , !P1 ;  /* 0xff800000e5138808 */ /* 0x000fe20004800000 */
[----:B----4-:R-:W1:Y:S01]  /*4a30*/  LDSM.16.M88.4 R4, [R150+0x6800] ;  /* 0x006800009604783b */ /* 0x010e620000000200 */
[----:B------:R-:W-:Y:S01]  /*4a40*/  @!P0 ISETP.GE.AND P1, PT, R17, R15, PT ;  /* 0x0000000f1100820c */ /* 0x000fe20003f26270 */
[----:B------:R-:W-:Y:S01]  /*4a50*/  MUFU.EX2 R247, R20 ;  /* 0x0000001400f77308 */ /* 0x000fe20000000800 */
[----:B------:R-:W-:Y:S01]  /*4a60*/  MOV R17, R186 ;  /* 0x000000ba00117202 */ /* 0x000fe20000000f00 */
[----:B------:R-:W-:Y:S01]  /*4a70*/  FFMA.FTZ R18, R19, UR6, -R8 ;  /* 0x0000000613127c23 */ /* 0x000fe20008010808 */
[----:B------:R-:W-:Y:S01]  /*4a80*/  IMAD.MOV.U32 R19, RZ, RZ, R92 ;  /* 0x000000ffff137224 */ /* 0x000fe200078e005c */
[----:B------:R-:W-:Y:S06]  /*4a90*/  @!P0 FSEL R17, R186, -INF , !P2 ;  /* 0xff800000ba118808 */ /* 0x000fec0005000000 */
[----:B------:R3:W4:Y:S01]  /*4aa0*/  MUFU.EX2 R24, R18 ;  /* 0x0000001200187308 */ /* 0x0007220000000800 */
[--C-:B------:R-:W-:Y:S09]  /*4ab0*/  FFMA.FTZ R17, R17, UR6, -R12.reuse ;  /* 0x0000000611117c23 */ /* 0x100ff2000801080c */
[----:B------:R1:W-:Y:S01]  /*4ac0*/  MUFU.EX2 R219, R17 ;  /* 0x0000001100db7308 */ /* 0x0003e20000000800 */
[----:B---3--:R-:W-:Y:S01]  /*4ad0*/  MOV R18, R93 ;  /* 0x0000005d00127202 */ /* 0x008fe20000000f00 */
[----:B----4-:R-:W-:Y:S01]  /*4ae0*/  STL [R1+0x18], R24 ;  /* 0x0000181801007387 */ /* 0x010fe20000100800 */
[----:B------:R-:W-:Y:S02]  /*4af0*/  @!P0 FSEL R18, R93, -INF , !P1 ;  /* 0xff8000005d128808 */ /* 0x000fe40004800000 */
[----:B------:R-:W-:Y:S03]  /*4b00*/  @!P0 ISETP.GE.AND P1, PT, R16, R15, PT ;  /* 0x0000000f1000820c */ /* 0x000fe60003f26270 */
[--C-:B------:R-:W-:Y:S01]  /*4b10*/  FFMA.FTZ R18, R18, UR6, -R13.reuse ;  /* 0x0000000612127c23 */ /* 0x100fe2000801080d */
[----:B------:R-:W-:Y:S01]  /*4b20*/  @!P0 FSEL R19, R92, -INF , !P1 ;  /* 0xff8000005c138808 */ /* 0x000fe20004800000 */
[----:B-1----:R-:W-:Y:S01]  /*4b30*/  @!P0 VIADD R17, R0, 0x10 ;  /* 0x0000001000118836 */ /* 0x002fe20000000000 */
[-C--:B------:R-:W-:Y:S01]  /*4b40*/  @!P0 ISETP.GE.AND P1, PT, R16, R14.reuse, PT ;  /* 0x0000000e1000820c */ /* 0x080fe20003f26270 */
[----:B------:R1:W-:Y:S01]  /*4b50*/  MUFU.EX2 R97, R18 ;  /* 0x0000001200617308 */ /* 0x0003e20000000800 */
[----:B------:R-:W-:Y:S01]  /*4b60*/  MOV R16, R185 ;  /* 0x000000b900107202 */ /* 0x000fe20000000f00 */
[-C--:B------:R-:W-:Y:S03]  /*4b70*/  HMMA.16816.F32.BF16 R36, R104, R4.reuse, R36 ;  /* 0x000000046824723c */ /* 0x080fe60000041824 */
[----:B------:R-:W-:Y:S02]  /*4b80*/  @!P0 FSEL R16, R185, -INF , !P1 ;  /* 0xff800000b9108808 */ /* 0x000fe40004800000 */
[C---:B------:R-:W-:Y:S01]  /*4b90*/  @!P0 ISETP.GE.AND P1, PT, R17.reuse, R15, PT ;  /* 0x0000000f1100820c */ /* 0x040fe20003f26270 */
[C---:B------:R-:W-:Y:S04]  /*4ba0*/  HMMA.16816.F32.BF16 R40, R112.reuse, R4, R40 ;  /* 0x000000047028723c */ /* 0x040fe80000041828 */
[-C--:B------:R-:W-:Y:S01]  /*4bb0*/  @!P0 ISETP.GE.AND P2, PT, R17, R14.reuse, PT ;  /* 0x0000000e1100820c */ /* 0x080fe20003f46270 */
[----:B------:R-:W-:Y:S01]  /*4bc0*/  FFMA.FTZ R16, R16, UR6, -R12 ;  /* 0x0000000610107c23 */ /* 0x000fe2000801080c */
[-C--:B------:R-:W-:Y:S03]  /*4bd0*/  HMMA.16816.F32.BF16 R44, R112, R6.reuse, R44 ;  /* 0x00000006702c723c */ /* 0x080fe6000004182c */
[----:B------:R3:W-:Y:S02]  /*4be0*/  MUFU.EX2 R218, R16 ;  /* 0x0000001000da7308 */ /* 0x0007e40000000800 */
[--C-:B-1----:R-:W-:Y:S01]  /*4bf0*/  FFMA.FTZ R18, R19, UR6, -R13.reuse ;  /* 0x0000000613127c23 */ /* 0x102fe2000801080d */
[----:B------:R-:W-:Y:S01]  /*4c00*/  IMAD.MOV.U32 R4, RZ, RZ, R90 ;  /* 0x000000ffff047224 */ /* 0x000fe200078e005a */
[C---:B------:R-:W-:Y:S06]  /*4c10*/  HMMA.16816.F32.BF16 R48, R104.reuse, R6, R48 ;  /* 0x000000066830723c */ /* 0x040fec0000041830 */
[----:B------:R1:W-:Y:S01]  /*4c20*/  MUFU.EX2 R96, R18 ;  /* 0x0000001200607308 */ /* 0x0003e20000000800 */
[----:B------:R-:W-:Y:S04]  /*4c30*/  IMAD.MOV.U32 R19, RZ, RZ, R220 ;  /* 0x000000ffff137224 */ /* 0x000fe800078e00dc */
[----:B------:R-:W-:Y:S01]  /*4c40*/  FMUL.FTZ R36, R36, UR5 ;  /* 0x0000000524247c20 */ /* 0x000fe20008410000 */
[----:B------:R-:W-:Y:S01]  /*4c50*/  FMUL.FTZ R37, R37, UR5 ;  /* 0x0000000525257c20 */ /* 0x000fe20008410000 */
[----:B------:R-:W-:Y:S01]  /*4c60*/  FMUL.FTZ R38, R38, UR5 ;  /* 0x0000000526267c20 */ /* 0x000fe20008410000 */
[----:B------:R-:W-:Y:S03]  /*4c70*/  FMUL.FTZ R39, R39, UR5 ;  /* 0x0000000527277c20 */ /* 0x000fe60008410000 */
[----:B------:R-:W-:Y:S01]  /*4c80*/  MUFU.TANH R174, R38 ;  /* 0x0000002600ae7308 */ /* 0x000fe20000002400 */
[----:B---3--:R-:W-:Y:S01]  /*4c90*/  @!P0 IADD3 R16, R0, 0x11, RZ ;  /* 0x0000001100108810 */ /* 0x008fe20007ffe0ff */
[----:B------:R-:W-:Y:S01]  /*4ca0*/  FMUL.FTZ R40, R40, UR5 ;  /* 0x0000000528287c20 */ /* 0x000fe20008410000 */
[----:B------:R-:W-:Y:S01]  /*4cb0*/  FMUL.FTZ R41, R41, UR5 ;  /* 0x0000000529297c20 */ /* 0x000fe20008410000 */
[----:B------:R-:W-:Y:S01]  /*4cc0*/  FMUL.FTZ R43, R43, UR5 ;  /* 0x000000052b2b7c20 */ /* 0x000fe20008410000 */
[----:B------:R-:W-:Y:S01]  /*4cd0*/  FMUL.FTZ R44, R44, UR5 ;  /* 0x000000052c2c7c20 */ /* 0x000fe20008410000 */
[----:B------:R-:W-:Y:S01]  /*4ce0*/  FMUL.FTZ R47, R47, UR5 ;  /* 0x000000052f2f7c20 */ /* 0x000fe20008410000 */
[----:B------:R-:W-:Y:S03]  /*4cf0*/  FMUL.FTZ R42, R42, UR5 ;  /* 0x000000052a2a7c20 */ /* 0x000fe60008410000 */
[----:B------:R-:W-:Y:S01]  /*4d00*/  MUFU.TANH R83, R36 ;  /* 0x0000002400537308 */ /* 0x000fe20000002400 */
[----:B-1----:R-:W-:Y:S01]  /*4d10*/  MOV R18, R91 ;  /* 0x0000005b00127202 */ /* 0x002fe20000000f00 */
[----:B------:R-:W-:Y:S01]  /*4d20*/  FMUL.FTZ R45, R45, UR5 ;  /* 0x000000052d2d7c20 */ /* 0x000fe20008410000 */
[----:B------:R-:W-:Y:S01]  /*4d30*/  @!P0 FSEL R18, R91, -INF , !P1 ;  /* 0xff8000005b128808 */ /* 0x000fe20004800000 */
[----:B------:R-:W-:Y:S01]  /*4d40*/  FMUL.FTZ R48, R48, UR5 ;  /* 0x0000000530307c20 */ /* 0x000fe20008410000 */
[----:B------:R-:W-:Y:S01]  /*4d50*/  @!P0 ISETP.GE.AND P1, PT, R16, R15, PT ;  /* 0x0000000f1000820c */ /* 0x000fe20003f26270 */
[----:B------:R-:W-:Y:S01]  /*4d60*/  FMUL.FTZ R49, R49, UR5 ;  /* 0x0000000531317c20 */ /* 0x000fe20008410000 */
[----:B------:R-:W-:Y:S03]  /*4d70*/  FMUL.FTZ R50, R50, UR5 ;  /* 0x0000000532327c20 */ /* 0x000fe60008410000 */
[----:B------:R-:W-:Y:S01]  /*4d80*/  MUFU.TANH R173, R39 ;  /* 0x0000002700ad7308 */ /* 0x000fe20000002400 */
[--C-:B------:R-:W-:Y:S01]  /*4d90*/  FFMA.FTZ R5, R18, UR6, -R13.reuse ;  /* 0x0000000612057c23 */ /* 0x100fe2000801080d */
[----:B------:R-:W-:Y:S01]  /*4da0*/  @!P0 FSEL R4, R90, -INF , !P1 ;  /* 0xff8000005a048808 */ /* 0x000fe20004800000 */
[----:B------:R-:W-:Y:S01]  /*4db0*/  FMUL.FTZ R51, R51, UR5 ;  /* 0x0000000533337c20 */ /* 0x000fe20008410000 */
[----:B------:R-:W-:Y:S01]  /*4dc0*/  @!P0 ISETP.GE.AND P1, PT, R16, R14, PT ;  /* 0x0000000e1000820c */ /* 0x000fe20003f26270 */
[----:B------:R-:W-:Y:S01]  /*4dd0*/  FMUL.FTZ R46, R46, UR5 ;  /* 0x000000052e2e7c20 */ /* 0x000fe20008410000 */
[----:B------:R-:W-:Y:S01]  /*4de0*/  MOV R18, R181 ;  /* 0x000000b500127202 */ /* 0x000fe20000000f00 */
[----:B------:R-:W-:Y:S03]  /*4df0*/  FFMA.FTZ R4, R4, UR6, -R13 ;  /* 0x0000000604047c23 */ /* 0x000fe6000801080d */
[----:B------:R1:W-:Y:S01]  /*4e00*/  MUFU.EX2 R95, R5 ;  /* 0x00000005005f7308 */ /* 0x0003e20000000800 */
[----:B------:R-:W-:Y:S02]  /*4e10*/  @!P0 FSEL R18, R181, -INF , !P1 ;  /* 0xff800000b5128808 */ /* 0x000fe40004800000 */
[C---:B------:R-:W-:Y:S07]  /*4e20*/  @!P0 ISETP.GE.AND P1, PT, R17.reuse, R11, PT ;  /* 0x0000000b1100820c */ /* 0x040fee0003f26270 */
[----:B------:R-:W-:Y:S10]  /*4e30*/  MUFU.TANH R189, R40 ;  /* 0x0000002800bd7308 */ /* 0x000ff40000002400 */
[----:B------:R3:W-:Y:S01]  /*4e40*/  MUFU.EX2 R94, R4 ;  /* 0x00000004005e7308 */ /* 0x0007e20000000800 */
[----:B-1----:R-:W-:Y:S02]  /*4e50*/  MOV R5, R182 ;  /* 0x000000b600057202 */ /* 0x002fe40000000f00 */
[----:B------:R-:W-:Y:S02]  /*4e60*/  @!P0 FSEL R5, R182, -INF , !P2 ;  /* 0xff800000b6058808 */ /* 0x000fe40005000000 */
[----:B------:R-:W-:Y:S02]  /*4e70*/  @!P0 ISETP.GE.AND P2, PT, R17, R10, PT ;  /* 0x0000000a1100820c */ /* 0x000fe40003f46270 */
[----:B------:R-:W-:Y:S03]  /*4e80*/  @!P0 IADD3 R17, R0, 0x18, RZ ;  /* 0x0000001800118810 */ /* 0x000fe60007ffe0ff */
[----:B------:R-:W-:Y:S10]  /*4e90*/  MUFU.TANH R188, R41 ;  /* 0x0000002900bc7308 */ /* 0x000ff40000002400 */
[----:B------:R-:W-:Y:S01]  /*4ea0*/  MUFU.TANH R82, R37 ;  /* 0x0000002500527308 */ /* 0x000fe20000002400 */
[----:B---3--:R-:W-:Y:S01]  /*4eb0*/  FFMA.FTZ R4, R5, UR6, -R12 ;  /* 0x0000000605047c23 */ /* 0x008fe2000801080c */
[----:B------:R-:W-:Y:S02]  /*4ec0*/  MOV R5, R224 ;  /* 0x000000e000057202 */ /* 0x000fe40000000f00 */
[----:B------:R-:W-:Y:S02]  /*4ed0*/  @!P0 FSEL R5, R224, -INF , !P2 ;  /* 0xff800000e0058808 */ /* 0x000fe40005000000 */
[----:B------:R-:W-:Y:S04]  /*4ee0*/  @!P0 ISETP.GE.AND P2, PT, R17, R10, PT ;  /* 0x0000000a1100820c */ /* 0x000fe80003f46270 */
[----:B------:R-:W-:Y:S01]  /*4ef0*/  MUFU.TANH R207, R43 ;  /* 0x0000002b00cf7308 */ /* 0x000fe20000002400 */
[----:B------:R-:W-:Y:S09]  /*4f00*/  FFMA.FTZ R5, R5, UR6, -R8 ;  /* 0x0000000605057c23 */ /* 0x000ff20008010808 */
[----:B------:R1:W-:Y:S10]  /*4f10*/  MUFU.EX2 R210, R4 ;  /* 0x0000000400d27308 */ /* 0x0003f40000000800 */
[----:B------:R-:W-:Y:S10]  /*4f20*/  MUFU.TANH R208, R42 ;  /* 0x0000002a00d07308 */ /* 0x000ff40000002400 */
[----:B------:R3:W4:Y:S01]  /*4f30*/  MUFU.EX2 R21, R5 ;  /* 0x0000000500157308 */ /* 0x0007220000000800 */
[----:B-1----:R-:W-:Y:S01]  /*4f40*/  FFMA.FTZ R4, R18, UR6, -R12 ;  /* 0x0000000612047c23 */ /* 0x002fe2000801080c */
[----:B------:R-:W-:Y:S08]  /*4f50*/  MOV R18, R203 ;  /* 0x000000cb00127202 */ /* 0x000ff00000000f00 */
[----:B------:R-:W-:Y:S10]  /*4f60*/  MUFU.TANH R180, R44 ;  /* 0x0000002c00b47308 */ /* 0x000ff40000002400 */
[----:B------:R1:W-:Y:S01]  /*4f70*/  MUFU.EX2 R209, R4 ;  /* 0x0000000400d17308 */ /* 0x0003e20000000800 */
[----:B---3--:R-:W-:Y:S01]  /*4f80*/  MOV R5, R200 ;  /* 0x000000c800057202 */ /* 0x008fe20000000f00 */
[----:B----4-:R-:W-:Y:S08]  /*4f90*/  STL [R1+0x4], R21 ;  /* 0x0000041501007387 */ /* 0x010ff00000100800 */
[----:B------:R-:W-:Y:S10]  /*4fa0*/  MUFU.TANH R179, R45 ;  /* 0x0000002d00b37308 */ /* 0x000ff40000002400 */
[----:B------:R-:W-:Y:S01]  /*4fb0*/  MUFU.TANH R202, R46 ;  /* 0x0000002e00ca7308 */ /* 0x000fe20000002400 */
[----:B-1----:R-:W-:Y:S01]  /*4fc0*/  IMAD.MOV.U32 R4, RZ, RZ, R204 ;  /* 0x000000ffff047224 */ /* 0x002fe200078e00cc */
[----:B------:R-:W-:Y:S02]  /*4fd0*/  @!P0 FSEL R4, R204, -INF , !P1 ;  /* 0xff800000cc048808 */ /* 0x000fe40004800000 */
[-C--:B------:R-:W-:Y:S03]  /*4fe0*/  @!P0 ISETP.GE.AND P1, PT, R16, R11.reuse, PT ;  /* 0x0000000b1000820c */ /* 0x080fe60003f26270 */
[--C-:B------:R-:W-:Y:S03]  /*4ff0*/  FFMA.FTZ R4, R4, UR6, -R9.reuse ;  /* 0x0000000604047c23 */ /* 0x100fe60008010809 */
[----:B------:R-:W-:Y:S01]  /*5000*/  MUFU.TANH R201, R47 ;  /* 0x0000002f00c97308 */ /* 0x000fe20000002400 */
[----:B------:R-:W-:Y:S02]  /*5010*/  @!P0 FSEL R18, R203, -INF , !P1 ;  /* 0xff800000cb128808 */ /* 0x000fe40004800000 */
[----:B------:R-:W-:Y:S03]  /*5020*/  @!P0 ISETP.GE.AND P1, PT, R16, R10, PT ;  /* 0x0000000a1000820c */ /* 0x000fe60003f26270 */
[----:B------:R-:W-:Y:S01]  /*5030*/  FFMA.FTZ R16, R18, UR6, -R9 ;  /* 0x0000000612107c23 */ /* 0x000fe20008010809 */
[----:B------:R-:W-:Y:S03]  /*5040*/  MOV R18, R222 ;  /* 0x000000de00127202 */ /* 0x000fe60000000f00 */
[----:B------:R1:W-:Y:S01]  /*5050*/  MUFU.EX2 R236, R4 ;  /* 0x0000000400ec7308 */ /* 0x0003e20000000800 */
[----:B------:R-:W-:Y:S02]  /*5060*/  @!P0 FSEL R18, R222, -INF , !P2 ;  /* 0xff800000de128808 */ /* 0x000fe40005000000 */
[----:B------:R-:W-:Y:S03]  /*5070*/  @!P0 ISETP.GE.AND P2, PT, R17, R14, PT ;  /* 0x0000000e1100820c */ /* 0x000fe60003f46270 */
[--C-:B------:R-:W-:Y:S04]  /*5080*/  FFMA.FTZ R18, R18, UR6, -R8.reuse ;  /* 0x0000000612127c23 */ /* 0x100fe80008010808 */
[----:B------:R3:W-:Y:S10]  /*5090*/  MUFU.EX2 R235, R16 ;  /* 0x0000001000eb7308 */ /* 0x0007f40000000800 */
[----:B------:R-:W-:Y:S01]  /*50a0*/  MUFU.EX2 R250, R18 ;  /* 0x0000001200fa7308 */ /* 0x000fe20000000800 */
[----:B-1----:R-:W-:Y:S01]  /*50b0*/  IMAD.MOV.U32 R4, RZ, RZ, R223 ;  /* 0x000000ffff047224 */ /* 0x002fe200078e00df */
[----:B------:R-:W-:Y:S02]  /*50c0*/  @!P0 FSEL R4, R223, -INF , !P1 ;  /* 0xff800000df048808 */ /* 0x000fe40004800000 */
[-C--:B------:R-:W-:Y:S03]  /*50d0*/  @!P0 ISETP.GE.AND P1, PT, R17, R11.reuse, PT ;  /* 0x0000000b1100820c */ /* 0x080fe60003f26270 */
[----:B------:R-:W-:Y:S03]  /*50e0*/  FFMA.FTZ R4, R4, UR6, -R8 ;  /* 0x0000000604047c23 */ /* 0x000fe60008010808 */
[----:B------:R-:W-:Y:S01]  /*50f0*/  MUFU.TANH R79, R48 ;  /* 0x00000030004f7308 */ /* 0x000fe20000002400 */
[----:B------:R-:W-:Y:S01]  /*5100*/  @!P0 FSEL R5, R200, -INF , !P1 ;  /* 0xff800000c8058808 */ /* 0x000fe20004800000 */
[----:B---3--:R-:W-:Y:S04]  /*5110*/  @!P0 VIADD R16, R0, 0x19 ;  /* 0x0000001900108836 */ /* 0x008fe80000000000 */
[--C-:B------:R-:W-:Y:S01]  /*5120*/  FFMA.FTZ R5, R5, UR6, -R9.reuse ;  /* 0x0000000605057c23 */ /* 0x100fe20008010809 */
[C---:B------:R-:W-:Y:S03]  /*5130*/  @!P0 ISETP.GE.AND P1, PT, R16.reuse, R11, PT ;  /* 0x0000000b1000820c */ /* 0x040fe60003f26270 */
[----:B------:R1:W3:Y:S10]  /*5140*/  MUFU.EX2 R22, R4 ;  /* 0x0000000400167308 */ /* 0x0002f40000000800 */
[----:B------:R4:W-:Y:S10]  /*5150*/  MUFU.EX2 R228, R5 ;  /* 0x0000000500e47308 */ /* 0x0009f40000000800 */
[----:B------:R-:W2:Y:S01]  /*5160*/  MUFU.TANH R78, R49 ;  /* 0x00000031004e7308 */ /* 0x000ea20000002400 */
[----:B-1----:R-:W-:Y:S01]  /*5170*/  MOV R4, R199 ;  /* 0x000000c700047202 */ /* 0x002fe20000000f00 */
[----:B---3--:R-:W-:Y:S01]  /*5180*/  STL [R1], R22 ;  /* 0x0000001601007387 */ /* 0x008fe20000100800 */
[----:B------:R-:W-:Y:S02]  /*5190*/  @!P0 FSEL R4, R199, -INF , !P1 ;  /* 0xff800000c7048808 */ /* 0x000fe40004800000 */
[----:B------:R-:W-:Y:S05]  /*51a0*/  @!P0 ISETP.GE.AND P1, PT, R16, R10, PT ;  /* 0x0000000a1000820c */ /* 0x000fea0003f26270 */
[----:B------:R-:W-:Y:S01]  /*51b0*/  MUFU.TANH R165, R50 ;  /* 0x0000003200a57308 */ /* 0x000fe20000002400 */
[----:B------:R-:W-:Y:S01]  /*51c0*/  @!P0 FSEL R19, R220, -INF , !P1 ;  /* 0xff800000dc138808 */ /* 0x000fe20004800000 */
[----:B------:R-:W-:Y:S01]  /*51d0*/  FFMA.FTZ R20, R4, UR6, -R9 ;  /* 0x0000000604147c23 */ /* 0x000fe20008010809 */
[----:B------:R-:W-:Y:S01]  /*51e0*/  @!P0 ISETP.GE.AND P1, PT, R17, R15, PT ;  /* 0x0000000f1100820c */ /* 0x000fe20003f26270 */
[----:B----4-:R-:W1:Y:S01]  /*51f0*/  LDSM.16.M88.4 R4, [R150+0x6c00] ;  /* 0x006c00009604783b */ /* 0x010e620000000200 */
[----:B------:R-:W-:Y:S02]  /*5200*/  IMAD.MOV.U32 R17, RZ, RZ, R178 ;  /* 0x000000ffff117224 */ /* 0x000fe400078e00b2 */
[----:B------:R-:W-:Y:S01]  /*5210*/  FFMA.FTZ R18, R19, UR6, -R8 ;  /* 0x0000000613127c23 */ /* 0x000fe20008010808 */
[----:B------:R-:W-:Y:S02]  /*5220*/  MOV R19, R86 ;  /* 0x0000005600137202 */ /* 0x000fe40000000f00 */
[----:B------:R-:W-:Y:S01]  /*5230*/  MUFU.TANH R164, R51 ;  /* 0x0000003300a47308 */ /* 0x000fe20000002400 */
[----:B------:R-:W-:Y:S05]  /*5240*/  @!P0 FSEL R17, R178, -INF , !P2 ;  /* 0xff800000b2118808 */ /* 0x000fea0005000000 */
[--C-:B------:R-:W-:Y:S04]  /*5250*/  FFMA.FTZ R17, R17, UR6, -R12.reuse ;  /* 0x0000000611117c23 */ /* 0x100fe8000801080c */
[----:B------:R3:W-:Y:S10]  /*5260*/  MUFU.EX2 R249, R18 ;  /* 0x0000001200f97308 */ /* 0x0007f40000000800 */
[----:B------:R4:W-:Y:S10]  /*5270*/  MUFU.EX2 R196, R17 ;  /* 0x0000001100c47308 */ /* 0x0009f40000000800 */
[----:B------:R-:W-:Y:S01]  /*5280*/  MUFU.EX2 R227, R20 ;  /* 0x0000001400e37308 */ /* 0x000fe20000000800 */
[----:B---3--:R-:W-:Y:S02]  /*5290*/  MOV R18, R87 ;  /* 0x0000005700127202 */ /* 0x008fe40000000f00 */
[----:B------:R-:W-:Y:S02]  /*52a0*/  @!P0 FSEL R18, R87, -INF , !P1 ;  /* 0xff80000057128808 */ /* 0x000fe40004800000 */
[----:B------:R-:W-:Y:S03]  /*52b0*/  @!P0 ISETP.GE.AND P1, PT, R16, R15, PT ;  /* 0x0000000f1000820c */ /* 0x000fe60003f26270 */
[--C-:B------:R-:W-:Y:S01]  /*52c0*/  FFMA.FTZ R18, R18, UR6, -R13.reuse ;  /* 0x0000000612127c23 */ /* 0x100fe2000801080d */
[----:B------:R-:W-:Y:S02]  /*52d0*/  @!P0 FSEL R19, R86, -INF , !P1 ;  /* 0xff80000056138808 */ /* 0x000fe40004800000 */
[-C--:B------:R-:W-:Y:S01]  /*52e0*/  @!P0 ISETP.GE.AND P1, PT, R16, R14.reuse, PT ;  /* 0x0000000e1000820c */ /* 0x080fe20003f26270 */
[----:B------:R3:W-:Y:S01]  /*52f0*/  MUFU.EX2 R89, R18 ;  /* 0x0000001200597308 */ /* 0x0007e20000000800 */
[----:B------:R-:W-:Y:S01]  /*5300*/  MOV R16, R177 ;  /* 0x000000b100107202 */ /* 0x000fe20000000f00 */
[-C--:B-1----:R-:W-:Y:S03]  /*5310*/  HMMA.16816.F32.BF16 R52, R104, R4.reuse, R52 ;  /* 0x000000046834723c */ /* 0x082fe60000041834 */
[----:B------:R-:W-:Y:S02]  /*5320*/  @!P0 FSEL R16, R177, -INF , !P1 ;  /* 0xff800000b1108808 */ /* 0x000fe40004800000 */
[----:B----4-:R-:W-:Y:S01]  /*5330*/  @!P0 IADD3 R17, R0, 0x20, RZ ;  /* 0x0000002000118810 */ /* 0x010fe20007ffe0ff */
[C---:B------:R-:W-:Y:S04]  /*5340*/  HMMA.16816.F32.BF16 R56, R112.reuse, R4, R56 ;  /* 0x000000047038723c */ /* 0x040fe80000041838 */
[C---:B------:R-:W-:Y:S01]  /*5350*/  @!P0 ISETP.GE.AND P1, PT, R17.reuse, R15, PT ;  /* 0x0000000f1100820c */ /* 0x040fe20003f26270 */
[----:B------:R-:W-:Y:S01]  /*5360*/  FFMA.FTZ R16, R16, UR6, -R12 ;  /* 0x0000000610107c23 */ /* 0x000fe2000801080c */
[-C--:B------:R-:W-:Y:S03]  /*5370*/  HMMA.16816.F32.BF16 R60, R112, R6.reuse, R60 ;  /* 0x00000006703c723c */ /* 0x080fe6000004183c */
[----:B------:R1:W-:Y:S01]  /*5380*/  MUFU.EX2 R195, R16 ;  /* 0x0000001000c37308 */ /* 0x0003e20000000800 */
[----:B------:R-:W-:Y:S01]  /*5390*/  @!P0 ISETP.GE.AND P2, PT, R17, R14, PT ;  /* 0x0000000e1100820c */ /* 0x000fe20003f46270 */
[----:B---3--:R-:W-:Y:S01]  /*53a0*/  FFMA.FTZ R18, R19, UR6, -R13 ;  /* 0x0000000613127c23 */ /* 0x008fe2000801080d */
[----:B------:R-:W-:Y:S01]  /*53b0*/  MOV R4, R82 ;  /* 0x0000005200047202 */ /* 0x000fe20000000f00 */
[----:B------:R-:W-:Y:S06]  /*53c0*/  HMMA.16816.F32.BF16 R64, R104, R6, R64 ;  /* 0x000000066840723c */ /* 0x000fec0000041840 */
[----:B------:R3:W-:Y:S01]  /*53d0*/  MUFU.EX2 R88, R18 ;  /* 0x0000001200587308 */ /* 0x0007e20000000800 */
[----:B------:R-:W-:Y:S01]  /*53e0*/  FMUL.FTZ R52, R52, UR5 ;  /* 0x0000000534347c20 */ /* 0x000fe20008410000 */
[----:B------:R-:W-:Y:S03]  /*53f0*/  FMUL.FTZ R53, R53, UR5 ;  /* 0x0000000535357c20 */ /* 0x000fe60008410000 */
[----:B------:R-:W-:Y:S01]  /*5400*/  IMAD.MOV.U32 R6, RZ, RZ, R202 ;  /* 0x000000ffff067224 */ /* 0x000fe200078e00ca */
[----:B------:R-:W-:Y:S02]  /*5410*/  MOV R7, R201 ;  /* 0x000000c900077202 */ /* 0x000fe40000000f00 */
[----:B------:R-:W-:Y:S02]  /*5420*/  MOV R104, UR4 ;  /* 0x0000000400687c02 */ /* 0x000fe40008000f00 */
[----:B------:R-:W4:Y:S01]  /*5430*/  MUFU.TANH R73, R52 ;  /* 0x0000003400497308 */ /* 0x000f220000002400 */
[----:B-1----:R-:W-:Y:S01]  /*5440*/  @!P0 IADD3 R16, R0, 0x21, RZ ;  /* 0x0000002100108810 */ /* 0x002fe20007ffe0ff */
[----:B------:R-:W-:Y:S01]  /*5450*/  FMUL.FTZ R54, R54, UR5 ;  /* 0x0000000536367c20 */ /* 0x000fe20008410000 */
[----:B------:R-:W-:Y:S01]  /*5460*/  IADD3 R104, R154, 0x4000, R104 ;  /* 0x000040009a687810 */ /* 0x000fe20007ffe068 */
[----:B------:R-:W-:Y:S01]  /*5470*/  FMUL.FTZ R55, R55, UR5 ;  /* 0x0000000537377c20 */ /* 0x000fe20008410000 */
[----:B------:R-:W-:Y:S01]  /*5480*/  FMUL.FTZ R60, R60, UR5 ;  /* 0x000000053c3c7c20 */ /* 0x000fe20008410000 */
[----:B------:R-:W-:Y:S01]  /*5490*/  FMUL.FTZ R61, R61, UR5 ;  /* 0x000000053d3d7c20 */ /* 0x000fe20008410000 */
[----:B------:R-:W-:Y:S03]  /*54a0*/  FMUL.FTZ R62, R62, UR5 ;  /* 0x000000053e3e7c20 */ /* 0x000fe60008410000 */
[----:B------:R-:W-:Y:S01]  /*54b0*/  MUFU.TANH R72, R53 ;  /* 0x0000003500487308 */ /* 0x000fe20000002400 */
[----:B---3--:R-:W-:Y:S01]  /*54c0*/  IMAD.MOV.U32 R18, RZ, RZ, R83 ;  /* 0x000000ffff127224 */ /* 0x008fe200078e0053 */
[----:B------:R-:W-:Y:S01]  /*54d0*/  @!P0 FSEL R18, R83, -INF , !P1 ;  /* 0xff80000053128808 */ /* 0x000fe20004800000 */
[----:B------:R-:W-:Y:S01]  /*54e0*/  FMUL.FTZ R63, R63, UR5 ;  /* 0x000000053f3f7c20 */ /* 0x000fe20008410000 */
[----:B------:R-:W-:Y:S01]  /*54f0*/  @!P0 ISETP.GE.AND P1, PT, R16, R15, PT ;  /* 0x0000000f1000820c */ /* 0x000fe20003f26270 */
[----:B------:R-:W-:Y:S01]  /*5500*/  FMUL.FTZ R64, R64, UR5 ;  /* 0x0000000540407c20 */ /* 0x000fe20008410000 */
[----:B------:R-:W-:Y:S01]  /*5510*/  FMUL.FTZ R66, R66, UR5 ;  /* 0x0000000542427c20 */ /* 0x000fe20008410000 */
[--C-:B------:R-:W-:Y:S03]  /*5520*/  FFMA.FTZ R5, R18, UR6, -R13.reuse ;  /* 0x0000000612057c23 */ /* 0x100fe6000801080d */
[----:B------:R-:W-:Y:S01]  /*5530*/  MUFU.TANH R168, R60 ;  /* 0x0000003c00a87308 */ /* 0x000fe20000002400 */
[----:B------:R-:W-:Y:S01]  /*5540*/  @!P0 FSEL R4, R82, -INF , !P1 ;  /* 0xff80000052048808 */ /* 0x000fe20004800000 */
[----:B------:R-:W-:Y:S01]  /*5550*/  FMUL.FTZ R67, R67, UR5 ;  /* 0x0000000543437c20 */ /* 0x000fe20008410000 */
[----:B------:R-:W-:Y:S01]  /*5560*/  FMUL.FTZ R65, R65, UR5 ;  /* 0x0000000541417c20 */ /* 0x000fe20008410000 */
[----:B------:R-:W-:Y:S01]  /*5570*/  IADD3 R104, R104, R155, RZ ;  /* 0x0000009b68687210 */ /* 0x000fe20007ffe0ff */
[----:B------:R-:W-:Y:S01]  /*5580*/  FMUL.FTZ R56, R56, UR5 ;  /* 0x0000000538387c20 */ /* 0x000fe20008410000 */
[----:B------:R-:W-:Y:S01]  /*5590*/  FFMA.FTZ R4, R4, UR6, -R13 ;  /* 0x0000000604047c23 */ /* 0x000fe2000801080d */
[----:B------:R-:W-:Y:S03]  /*55a0*/  @!P0 ISETP.GE.AND P1, PT, R16, R14, PT ;  /* 0x0000000e1000820c */ /* 0x000fe60003f26270 */
[----:B------:R1:W-:Y:S01]  /*55b0*/  MUFU.EX2 R85, R5 ;  /* 0x0000000500557308 */ /* 0x0003e20000000800 */
[----:B------:R-:W-:Y:S01]  /*55c0*/  MOV R18, R173 ;  /* 0x000000ad00127202 */ /* 0x000fe20000000f00 */
[----:B------:R-:W-:Y:S01]  /*55d0*/  FMUL.FTZ R57, R57, UR5 ;  /* 0x0000000539397c20 */ /* 0x000fe20008410000 */
[----:B------:R-:W-:Y:S01]  /*55e0*/  @!P0 FSEL R18, R173, -INF , !P1 ;  /* 0xff800000ad128808 */ /* 0x000fe20004800000 */
[----:B------:R-:W-:Y:S01]  /*55f0*/  FMUL.FTZ R58, R58, UR5 ;  /* 0x000000053a3a7c20 */ /* 0x000fe20008410000 */
[----:B------:R-:W-:Y:S01]  /*5600*/  @!P0 ISETP.GE.AND P1, PT, R17, R11, PT ;  /* 0x0000000b1100820c */ /* 0x000fe20003f26270 */
[----:B------:R-:W-:Y:S04]  /*5610*/  FMUL.FTZ R59, R59, UR5 ;  /* 0x000000053b3b7c20 */ /* 0x000fe80008410000 */
[----:B------:R3:W-:Y:S10]  /*5620*/  MUFU.EX2 R84, R4 ;  /* 0x0000000400547308 */ /* 0x0007f40000000800 */
[----:B------:R-:W-:Y:S01]  /*5630*/  MUFU.TANH R167, R61 ;  /* 0x0000003d00a77308 */ /* 0x000fe20000002400 */
[----:B-1----:R-:W-:Y:S01]  /*5640*/  IMAD.MOV.U32 R5, RZ, RZ, R174 ;  /* 0x000000ffff057224 */ /* 0x002fe200078e00ae */
[----:B------:R-:W-:Y:S02]  /*5650*/  @!P0 FSEL R5, R174, -INF , !P2 ;  /* 0xff800000ae058808 */ /* 0x000fe40005000000 */
[----:B------:R-:W-:Y:S01]  /*5660*/  @!P0 ISETP.GE.AND P2, PT, R17, R10, PT ;  /* 0x0000000a1100820c */ /* 0x000fe20003f46270 */
[----:B------:R-:W-:Y:S05]  /*5670*/  @!P0 VIADD R17, R0, 0x28 ;  /* 0x0000002800118836 */ /* 0x000fea0000000000 */
[----:B------:R-:W-:Y:S01]  /*5680*/  MUFU.TANH R184, R62 ;  /* 0x0000003e00b87308 */ /* 0x000fe20000002400 */
[----:B---3--:R-:W-:Y:S01]  /*5690*/  FFMA.FTZ R4, R5, UR6, -R12 ;  /* 0x0000000605047c23 */ /* 0x008fe2000801080c */
[----:B------:R-:W-:Y:S02]  /*56a0*/  MOV R5, R208 ;  /* 0x000000d000057202 */ /* 0x000fe40000000f00 */
[----:B------:R-:W-:Y:S06]  /*56b0*/  @!P0 FSEL R5, R208, -INF , !P2 ;  /* 0xff800000d0058808 */ /* 0x000fec0005000000 */
[----:B------:R1:W-:Y:S01]  /*56c0*/  MUFU.EX2 R190, R4 ;  /* 0x0000000400be7308 */ /* 0x0003e20000000800 */
[----:B------:R-:W-:Y:S09]  /*56d0*/  FFMA.FTZ R5, R5, UR6, -R8 ;  /* 0x0000000605057c23 */ /* 0x000ff20008010808 */
[----:B------:R-:W-:Y:S10]  /*56e0*/  MUFU.EX2 R238, R5 ;  /* 0x0000000500ee7308 */ /* 0x000ff40000000800 */
[----:B------:R-:W-:Y:S01]  /*56f0*/  MUFU.TANH R163, R54 ;  /* 0x0000003600a37308 */ /* 0x000fe20000002400 */
[----:B-1----:R-:W-:Y:S01]  /*5700*/  FFMA.FTZ R4, R18, UR6, -R12 ;  /* 0x0000000612047c23 */ /* 0x002fe2000801080c */
[----:B------:R-:W-:Y:S08]  /*5710*/  IMAD.MOV.U32 R18, RZ, RZ, R188 ;  /* 0x000000ffff127224 */ /* 0x000ff000078e00bc */
[----:B------:R1:W-:Y:S10]  /*5720*/  MUFU.EX2 R187, R4 ;  /* 0x0000000400bb7308 */ /* 0x0003f40000000800 */
[----:B------:R-:W3:Y:S10]  /*5730*/  MUFU.TANH R162, R55 ;  /* 0x0000003700a27308 */ /* 0x000ef40000002400 */
[----:B------:R-:W3:Y:S01]  /*5740*/  MUFU.TANH R175, R56 ;  /* 0x0000003800af7308 */ /* 0x000ee20000002400 */
[----:B-1----:R-:W-:Y:S02]  /*5750*/  MOV R4, R189 ;  /* 0x000000bd00047202 */ /* 0x002fe40000000f00 */
[----:B------:R-:W-:Y:S02]  /*5760*/  @!P0 FSEL R4, R189, -INF , !P1 ;  /* 0xff800000bd048808 */ /* 0x000fe40004800000 */
[----:B------:R-:W-:Y:S03]  /*5770*/  @!P0 ISETP.GE.AND P1, PT, R16, R11, PT ;  /* 0x0000000b1000820c */ /* 0x000fe60003f26270 */
[--C-:B------:R-:W-:Y:S01]  /*5780*/  FFMA.FTZ R4, R4, UR6, -R9.reuse ;  /* 0x0000000604047c23 */ /* 0x100fe20008010809 */
[----:B------:R-:W-:Y:S01]  /*5790*/  @!P0 FSEL R18, R188, -INF , !P1 ;  /* 0xff800000bc128808 */ /* 0x000fe20004800000 */
[----:B------:R-:W-:Y:S01]  /*57a0*/  MUFU.TANH R176, R57 ;  /* 0x0000003900b07308 */ /* 0x000fe20000002400 */
[-C--:B------:R-:W-:Y:S03]  /*57b0*/  @!P0 ISETP.GE.AND P1, PT, R16, R10.reuse, PT ;  /* 0x0000000a1000820c */ /* 0x080fe60003f26270 */
[--C-:B------:R-:W-:Y:S01]  /*57c0*/  FFMA.FTZ R16, R18, UR6, -R9.reuse ;  /* 0x0000000612107c23 */ /* 0x100fe20008010809 */
[----:B------:R-:W-:Y:S05]  /*57d0*/  MOV R18, R179 ;  /* 0x000000b300127202 */ /* 0x000fea0000000f00 */
[----:B------:R1:W-:Y:S10]  /*57e0*/  MUFU.EX2 R217, R4 ;  /* 0x0000000400d97308 */ /* 0x0003f40000000800 */
[----:B------:R2:W-:Y:S10]  /*57f0*/  MUFU.EX2 R215, R16 ;  /* 0x0000001000d77308 */ /* 0x0005f40000000800 */
[----:B------:R-:W3:Y:S01]  /*5800*/  MUFU.TANH R193, R58 ;  /* 0x0000003a00c17308 */ /* 0x000ee20000002400 */
[----:B-1----:R-:W-:Y:S02]  /*5810*/  MOV R4, R207 ;  /* 0x000000cf00047202 */ /* 0x002fe40000000f00 */
[----:B------:R-:W-:Y:S02]  /*5820*/  @!P0 FSEL R4, R207, -INF , !P1 ;  /* 0xff800000cf048808 */ /* 0x000fe40004800000 */
[-C--:B------:R-:W-:Y:S03]  /*5830*/  @!P0 ISETP.GE.AND P1, PT, R17, R11.reuse, PT ;  /* 0x0000000b1100820c */ /* 0x080fe60003f26270 */
[--C-:B------:R-:W-:Y:S01]  /*5840*/  FFMA.FTZ R4, R4, UR6, -R8.reuse ;  /* 0x0000000604047c23 */ /* 0x100fe20008010808 */
[----:B--2---:R-:W-:Y:S01]  /*5850*/  @!P0 IADD3 R16, R0, 0x29, RZ ;  /* 0x0000002900108810 */ /* 0x004fe20007ffe0ff */
[----:B------:R-:W1:Y:S03]  /*5860*/  MUFU.TANH R192, R59 ;  /* 0x0000003b00c07308 */ /* 0x000e660000002400 */
[----:B------:R-:W-:Y:S04]  /*5870*/  @!P0 ISETP.GE.AND P2, PT, R16, R11, PT ;  /* 0x0000000b1000820c */ /* 0x000fe80003f46270 */
[----:B------:R-:W-:Y:S03]  /*5880*/  @!P0 FSEL R18, R179, -INF , !P2 ;  /* 0xff800000b3128808 */ /* 0x000fe60005000000 */
[----:B------:R2:W-:Y:S01]  /*5890*/  MUFU.EX2 R237, R4 ;  /* 0x0000000400ed7308 */ /* 0x0005e20000000800 */
[----:B------:R-:W-:Y:S01]  /*58a0*/  @!P0 ISETP.GE.AND P2, PT, R17, R10, PT ;  /* 0x0000000a1100820c */ /* 0x000fe20003f46270 */
[--C-:B------:R-:W-:Y:S03]  /*58b0*/  FFMA.FTZ R18, R18, UR6, -R9.reuse ;  /* 0x0000000612127c23 */ /* 0x100fe60008010809 */
[----:B------:R-:W-:Y:S05]  /*58c0*/  @!P0 FSEL R6, R202, -INF , !P2 ;  /* 0xff800000ca068808 */ /* 0x000fea0005000000 */
[----:B------:R-:W1:Y:S01]  /*58d0*/  MUFU.TANH R71, R64 ;  /* 0x0000004000477308 */ /* 0x000e620000002400 */
[--C-:B------:R-:W-:Y:S09]  /*58e0*/  FFMA.FTZ R6, R6, UR6, -R8.reuse ;  /* 0x0000000606067c23 */ /* 0x100ff20008010808 */
[----:B------:R-:W-:Y:S01]  /*58f0*/  MUFU.EX2 R234, R6 ;  /* 0x0000000600ea7308 */ /* 0x000fe20000000800 */
[----:B--2---:R-:W-:Y:S02]  /*5900*/  MOV R4, R180 ;  /* 0x000000b400047202 */ /* 0x004fe40000000f00 */
[----:B------:R-:W-:Y:S05]  /*5910*/  @!P0 FSEL R4, R180, -INF , !P1 ;  /* 0xff800000b4048808 */ /* 0x000fea0004800000 */
[----:B------:R-:W-:Y:S01]  /*5920*/  FFMA.FTZ R5, R4, UR6, -R9 ;  /* 0x0000000604057c23 */ /* 0x000fe20008010809 */
[----:B------:R-:W-:Y:S01]  /*5930*/  IADD3 R4, P1, R70, UR15, RZ ;  /* 0x0000000f46047c10 */ /* 0x000fe2000ff3e0ff */
[----:B------:R-:W-:Y:S10]  /*5940*/  MUFU.TANH R113, R66 ;  /* 0x0000004200717308 */ /* 0x000ff40000002400 */
[----:B------:R2:W-:Y:S10]  /*5950*/  MUFU.EX2 R206, R5 ;  /* 0x0000000500ce7308 */ /* 0x0005f40000000800 */
[----:B------:R-:W-:Y:S10]  /*5960*/  MUFU.TANH R112, R67 ;  /* 0x0000004300707308 */ /* 0x000ff40000002400 */
[----:B------:R-:W1:Y:S01]  /*5970*/  MUFU.TANH R70, R65 ;  /* 0x0000004100467308 */ /* 0x000e620000002400 */
[----:B--2---:R-:W-:Y:S02]  /*5980*/  IADD3.X R5, R27, UR14, RZ, P1, !PT ;  /* 0x0000000e1b057c10 */ /* 0x004fe40008ffe4ff */
[C---:B------:R-:W-:Y:S03]  /*5990*/  @!P0 ISETP.GE.AND P1, PT, R16.reuse, R10, PT ;  /* 0x0000000a1000820c */ /* 0x040fe60003f26270 */
[----:B------:R-:W2:Y:S01]  /*59a0*/  LDG.E R111, desc[UR8][R4.64] ;  /* 0x00000008046f7981 */ /* 0x000ea2000c1e1900 */
[----:B------:R-:W-:Y:S03]  /*59b0*/  @!P0 FSEL R7, R201, -INF , !P1 ;  /* 0xff800000c9078808 */ /* 0x000fe60004800000 */
[----:B------:R-:W1:Y:S01]  /*59c0*/  MUFU.TANH R183, R63 ;  /* 0x0000003f00b77308 */ /* 0x000e620000002400 */
[----:B------:R-:W-:Y:S01]  /*59d0*/  @!P0 ISETP.GE.AND P1, PT, R17, R15, PT ;  /* 0x0000000f1100820c */ /* 0x000fe20003f26270 */
[----:B------:R-:W2:Y:S01]  /*59e0*/  LDG.E R110, desc[UR8][R4.64+0x20] ;  /* 0x00002008046e7981 */ /* 0x000ea2000c1e1900 */
[----:B------:R-:W-:Y:S01]  /*59f0*/  FFMA.FTZ R6, R7, UR6, -R8 ;  /* 0x0000000607067c23 */ /* 0x000fe20008010808 */
[----:B------:R-:W-:Y:S02]  /*5a00*/  MOV R7, R78 ;  /* 0x0000004e00077202 */ /* 0x000fe40000000f00 */
[----:B------:R-:W5:Y:S04]  /*5a10*/  LDG.E R109, desc[UR8][R4.64+0x100] ;  /* 0x00010008046d7981 */ /* 0x000f68000c1e1900 */
[----:B------:R4:W-:Y:S01]  /*5a20*/  MUFU.EX2 R233, R6 ;  /* 0x0000000600e97308 */ /* 0x0009e20000000800 */
[----:B------:R3:W5:Y:S09]  /*5a30*/  LDG.E R108, desc[UR8][R4.64+0x120] ;  /* 0x00012008046c7981 */ /* 0x000772000c1e1900 */
[----:B------:R-:W1:Y:S01]  /*5a40*/  MUFU.EX2 R205, R18 ;  /* 0x0000001200cd7308 */ /* 0x000e620000000800 */
[----:B----4-:R-:W-:Y:S02]  /*5a50*/  MOV R6, R79 ;  /* 0x0000004f00067202 */ /* 0x010fe40000000f00 */
[----:B------:R-:W-:Y:S02]  /*5a60*/  @!P0 FSEL R6, R79, -INF , !P1 ;  /* 0xff8000004f068808 */ /* 0x000fe40004800000 */
[----:B------:R-:W-:Y:S03]  /*5a70*/  @!P0 ISETP.GE.AND P1, PT, R16, R15, PT ;  /* 0x0000000f1000820c */ /* 0x000fe60003f26270 */
[--C-:B------:R-:W-:Y:S01]  /*5a80*/  FFMA.FTZ R6, R6, UR6, -R13.reuse ;  /* 0x0000000606067c23 */ /* 0x100fe2000801080d */
[----:B------:R-:W-:Y:S02]  /*5a90*/  @!P0 FSEL R7, R78, -INF , !P1 ;  /* 0xff8000004e078808 */ /* 0x000fe40004800000 */
[----:B------:R-:W-:Y:S01]  /*5aa0*/  @!P0 ISETP.GE.AND P1, PT, R17, R14, PT ;  /* 0x0000000e1100820c */ /* 0x000fe20003f26270 */
[----:B------:R4:W-:Y:S01]  /*5ab0*/  MUFU.EX2 R81, R6 ;  /* 0x0000000600517308 */ /* 0x0009e20000000800 */
[----:B------:R-:W-:Y:S01]  /*5ac0*/  MOV R17, R73 ;  /* 0x0000004900117202 */ /* 0x000fe20000000f00 */
[----:B------:R-:W-:Y:S01]  /*5ad0*/  FFMA.FTZ R7, R7, UR6, -R13 ;  /* 0x0000000607077c23 */ /* 0x000fe2000801080d */
[----:B---3--:R-:W-:Y:S07]  /*5ae0*/  MOV R4, R162 ;  /* 0x000000a200047202 */ /* 0x008fee0000000f00 */
[----:B------:R3:W2:Y:S01]  /*5af0*/  MUFU.EX2 R80, R7 ;  /* 0x0000000700507308 */ /* 0x0006a20000000800 */
[----:B----4-:R-:W-:Y:S01]  /*5b00*/  IMAD.MOV.U32 R6, RZ, RZ, R165 ;  /* 0x000000ffff067224 */ /* 0x010fe200078e00a5 */
[----:B------:R-:W-:Y:S02]  /*5b10*/  @!P0 FSEL R6, R165, -INF , !P1 ;  /* 0xff800000a5068808 */ /* 0x000fe40004800000 */
[----:B------:R-:W-:Y:S02]  /*5b20*/  @!P0 ISETP.GE.AND P1, PT, R16, R14, PT ;  /* 0x0000000e1000820c */ /* 0x000fe40003f26270 */
[----:B------:R-:W-:Y:S01]  /*5b30*/  MOV R16, R164 ;  /* 0x000000a400107202 */ /* 0x000fe20000000f00 */
[--C-:B------:R-:W-:Y:S01]  /*5b40*/  FFMA.FTZ R6, R6, UR6, -R12.reuse ;  /* 0x0000000606067c23 */ /* 0x100fe2000801080c */
[----:B------:R-:W-:Y:S02]  /*5b50*/  @!P0 FSEL R16, R164, -INF , !P1 ;  /* 0xff800000a4108808 */ /* 0x000fe40004800000 */
[----:B---3--:R-:W-:Y:S01]  /*5b60*/  @!P0 IADD3 R7, R0, 0x30, RZ ;  /* 0x0000003000078810 */ /* 0x008fe20007ffe0ff */
[----:B------:R3:W-:Y:S02]  /*5b70*/  MUFU.EX2 R171, R6 ;  /* 0x0000000600ab7308 */ /* 0x0007e40000000800 */
[--C-:B------:R-:W-:Y:S01]  /*5b80*/  FFMA.FTZ R16, R16, UR6, -R12.reuse ;  /* 0x0000000610107c23 */ /* 0x100fe2000801080c */
[CC--:B------:R-:W-:Y:S02]  /*5b90*/  @!P0 ISETP.GE.AND P1, PT, R7.reuse, R15.reuse, PT ;  /* 0x0000000f0700820c */ /* 0x0c0fe40003f26270 */
[----:B------:R-:W-:Y:S02]  /*5ba0*/  @!P0 ISETP.GE.AND P2, PT, R7, R10, PT ;  /* 0x0000000a0700820c */ /* 0x000fe40003f46270 */
[----:B------:R-:W-:Y:S03]  /*5bb0*/  @!P0 FSEL R17, R73, -INF , !P1 ;  /* 0xff80000049118808 */ /* 0x000fe60004800000 */
[----:B------:R4:W2:Y:S02]  /*5bc0*/  MUFU.EX2 R170, R16 ;  /* 0x0000001000aa7308 */ /* 0x0008a40000000800 */
[--C-:B------:R-:W-:Y:S08]  /*5bd0*/  FFMA.FTZ R17, R17, UR6, -R13.reuse ;  /* 0x0000000611117c23 */ /* 0x100ff0000801080d */
[----:B------:R1:W-:Y:S01]  /*5be0*/  MUFU.EX2 R77, R17 ;  /* 0x00000011004d7308 */ /* 0x0003e20000000800 */
[----:B---3--:R-:W-:Y:S05]  /*5bf0*/  @!P0 VIADD R6, R0, 0x31 ;  /* 0x0000003100068836 */ /* 0x008fea0000000000 */
[C---:B------:R-:W-:Y:S02]  /*5c00*/  @!P0 ISETP.GE.AND P1, PT, R6.reuse, R15, PT ;  /* 0x0000000f0600820c */ /* 0x040fe40003f26270 */
[----:B------:R-:W-:Y:S02]  /*5c10*/  @!P0 ISETP.GE.AND P3, PT, R6, R14, PT ;  /* 0x0000000e0600820c */ /* 0x000fe40003f66270 */
[----:B----4-:R-:W-:Y:S02]  /*5c20*/  MOV R16, R72 ;  /* 0x0000004800107202 */ /* 0x010fe40000000f00 */
[----:B------:R-:W-:Y:S02]  /*5c30*/  @!P0 FSEL R16, R72, -INF , !P1 ;  /* 0xff80000048108808 */ /* 0x000fe40004800000 */
[----:B------:R-:W-:Y:S02]  /*5c40*/  @!P0 ISETP.GE.AND P1, PT, R7, R14, PT ;  /* 0x0000000e0700820c */ /* 0x000fe40003f26270 */
[----:B------:R-:W-:Y:S01]  /*5c50*/  @!P0 FSEL R4, R162, -INF , !P3 ;  /* 0xff800000a2048808 */ /* 0x000fe20005800000 */
[----:B------:R-:W-:Y:S01]  /*5c60*/  FFMA.FTZ R16, R16, UR6, -R13 ;  /* 0x0000000610107c23 */ /* 0x000fe2000801080d */
[----:B-1----:R-:W-:Y:S02]  /*5c70*/  MOV R17, R163 ;  /* 0x000000a300117202 */ /* 0x002fe40000000f00 */
[----:B------:R-:W-:Y:S01]  /*5c80*/  @!P0 FSEL R17, R163, -INF , !P1 ;  /* 0xff800000a3118808 */ /* 0x000fe20004800000 */
[----:B------:R-:W1:Y:S01]  /*5c90*/  MUFU.EX2 R76, R16 ;  /* 0x00000010004c7308 */ /* 0x000e620000000800 */
[-C--:B------:R-:W-:Y:S02]  /*5ca0*/  @!P0 ISETP.GE.AND P1, PT, R7, R11.reuse, PT ;  /* 0x0000000b0700820c */ /* 0x080fe40003f26270 */
[CC--:B------:R-:W-:Y:S01]  /*5cb0*/  @!P0 ISETP.GE.AND P5, PT, R6.reuse, R11.reuse, PT ;  /* 0x0000000b0600820c */ /* 0x0c0fe20003fa6270 */
[----:B------:R-:W-:Y:S01]  /*5cc0*/  FFMA.FTZ R5, R17, UR6, -R12 ;  /* 0x0000000611057c23 */ /* 0x000fe2000801080c */
[----:B------:R-:W-:Y:S01]  /*5cd0*/  @!P0 ISETP.GE.AND P4, PT, R6, R10, PT ;  /* 0x0000000a0600820c */ /* 0x000fe20003f86270 */
[----:B------:R-:W-:Y:S01]  /*5ce0*/  IMAD.MOV.U32 R6, RZ, RZ, R175 ;  /* 0x000000ffff067224 */ /* 0x000fe200078e00af */
[----:B------:R-:W-:Y:S03]  /*5cf0*/  @!P0 FSEL R6, R175, -INF , !P1 ;  /* 0xff800000af068808 */ /* 0x000fe60004800000 */
[----:B------:R3:W-:Y:S02]  /*5d00*/  MUFU.EX2 R169, R5 ;  /* 0x0000000500a97308 */ /* 0x0007e40000000800 */
[----:B------:R-:W-:Y:S01]  /*5d10*/  FFMA.FTZ R7, R6, UR6, -R9 ;  /* 0x0000000606077c23 */ /* 0x000fe20008010809 */
[----:B------:R-:W-:Y:S01]  /*5d20*/  IMAD.MOV.U32 R6, RZ, RZ, R193 ;  /* 0x000000ffff067224 */ /* 0x000fe200078e00c1 */
[----:B------:R-:W-:Y:S06]  /*5d30*/  @!P0 FSEL R6, R193, -INF , !P2 ;  /* 0xff800000c1068808 */ /* 0x000fec0005000000 */
[----:B------:R4:W-:Y:S01]  /*5d40*/  MUFU.EX2 R198, R7 ;  /* 0x0000000700c67308 */ /* 0x0009e20000000800 */
[----:B------:R-:W-:Y:S09]  /*5d50*/  FFMA.FTZ R6, R6, UR6, -R8 ;  /* 0x0000000606067c23 */ /* 0x000ff20008010808 */
[----:B------:R1:W-:Y:S01]  /*5d60*/  MUFU.EX2 R226, R6 ;  /* 0x0000000600e27308 */ /* 0x0003e20000000800 */
[----:B---3--:R-:W-:Y:S01]  /*5d70*/  FFMA.FTZ R5, R4, UR6, -R12 ;  /* 0x0000000604057c23 */ /* 0x008fe2000801080c */
[C---:B------:R-:W-:Y:S02]  /*5d80*/  @!P0 IADD3 R4, R0.reuse, 0x38, RZ ;  /* 0x0000003800048810 */ /* 0x040fe40007ffe0ff */
[----:B------:R-:W-:Y:S02]  /*5d90*/  @!P0 IADD3 R0, R0, 0x39, RZ ;  /* 0x0000003900008810 */ /* 0x000fe40007ffe0ff */
[----:B------:R-:W-:Y:S04]  /*5da0*/  @!P0 ISETP.GE.AND P3, PT, R4, R11, PT ;  /* 0x0000000b0400820c */ /* 0x000fe80003f66270 */
[----:B------:R3:W2:Y:S01]  /*5db0*/  MUFU.EX2 R166, R5 ;  /* 0x0000000500a67308 */ /* 0x0006a20000000800 */
[----:B----4-:R-:W-:Y:S02]  /*5dc0*/  MOV R7, R192 ;  /* 0x000000c000077202 */ /* 0x010fe40000000f00 */
[----:B------:R-:W-:Y:S02]  /*5dd0*/  @!P0 FSEL R7, R192, -INF , !P4 ;  /* 0xff800000c0078808 */ /* 0x000fe40006000000 */
[C---:B------:R-:W-:Y:S02]  /*5de0*/  @!P0 ISETP.GE.AND P6, PT, R4.reuse, R15, PT ;  /* 0x0000000f0400820c */ /* 0x040fe40003fc6270 */
[C---:B------:R-:W-:Y:S02]  /*5df0*/  @!P0 ISETP.GE.AND P2, PT, R4.reuse, R10, PT ;  /* 0x0000000a0400820c */ /* 0x040fe40003f46270 */
[----:B------:R-:W-:Y:S02]  /*5e00*/  @!P0 ISETP.GE.AND P4, PT, R4, R14, PT ;  /* 0x0000000e0400820c */ /* 0x000fe40003f86270 */
[----:B------:R-:W-:Y:S02]  /*5e10*/  F2FP.BF16.F32.PACK_AB R4, R2, R3 ;  /* 0x000000030204723e */ /* 0x000fe400000010ff */
[----:B-1----:R-:W-:Y:S02]  /*5e20*/  F2FP.BF16.F32.PACK_AB R6, R251, R252 ;  /* 0x000000fcfb06723e */ /* 0x002fe400000010ff */
[----:B------:R-:W-:Y:S01]  /*5e30*/  @!P0 ISETP.GE.AND P1, PT, R0, R11, PT ;  /* 0x0000000b0000820c */ /* 0x000fe20003f26270 */
[----:B------:R1:W-:Y:S01]  /*5e40*/  STS [R244+0x10400], R4 ;  /* 0x01040004f4007388 */ /* 0x0003e20000000800 */
[----:B---3--:R-:W-:Y:S02]  /*5e50*/  MOV R5, R176 ;  /* 0x000000b000057202 */ /* 0x008fe40000000f00 */
[----:B------:R-:W-:Y:S02]  /*5e60*/  @!P0 FSEL R5, R176, -INF , !P5 ;  /* 0xff800000b0058808 */ /* 0x000fe40006800000 */
[----:B------:R-:W-:Y:S02]  /*5e70*/  @!P0 ISETP.GE.AND P5, PT, R0, R15, PT ;  /* 0x0000000f0000820c */ /* 0x000fe40003fa6270 */
[----:B------:R-:W-:Y:S01]  /*5e80*/  MOV R15, R168 ;  /* 0x000000a8000f7202 */ /* 0x000fe20000000f00 */
[--C-:B------:R-:W-:Y:S01]  /*5e90*/  FFMA.FTZ R5, R5, UR6, -R9.reuse ;  /* 0x0000000605057c23 */ /* 0x100fe20008010809 */
[----:B------:R-:W-:Y:S02]  /*5ea0*/  MOV R11, R167 ;  /* 0x000000a7000b7202 */ /* 0x000fe40000000f00 */
[----:B------:R-:W-:Y:S01]  /*5eb0*/  @!P0 FSEL R15, R168, -INF , !P3 ;  /* 0xff800000a80f8808 */ /* 0x000fe20005800000 */
[----:B------:R3:W-:Y:S01]  /*5ec0*/  MUFU.EX2 R197, R5 ;  /* 0x0000000500c57308 */ /* 0x0007e20000000800 */
[----:B------:R-:W-:Y:S02]  /*5ed0*/  @!P0 FSEL R11, R167, -INF , !P1 ;  /* 0xff800000a70b8808 */ /* 0x000fe40004800000 */
[C---:B------:R-:W-:Y:S02]  /*5ee0*/  @!P0 ISETP.GE.AND P3, PT, R0.reuse, R14, PT ;  /* 0x0000000e0000820c */ /* 0x040fe40003f66270 */
[----:B------:R-:W-:Y:S02]  /*5ef0*/  @!P0 ISETP.GE.AND P1, PT, R0, R10, PT ;  /* 0x0000000a0000820c */ /* 0x000fe40003f26270 */
[----:B------:R-:W-:Y:S02]  /*5f00*/  F2FP.BF16.F32.PACK_AB R0, R218, R219 ;  /* 0x000000dbda00723e */ /* 0x000fe400000010ff */
[----:B-1----:R-:W-:Y:S02]  /*5f10*/  F2FP.BF16.F32.PACK_AB R4, R96, R97 ;  /* 0x000000616004723e */ /* 0x002fe400000010ff */
[----:B---3--:R-:W-:Y:S05]  /*5f20*/  F2FP.BF16.F32.PACK_AB R5, R98, R99 ;  /* 0x000000636205723e */ /* 0x008fea00000010ff */
[----:B------:R1:W-:Y:S04]  /*5f30*/  STS [R244+0x10000], R5 ;  /* 0x01000005f4007388 */ /* 0x0003e80000000800 */
[----:B------:R3:W-:Y:S04]  /*5f40*/  STS [R245+0x10000], R4 ;  /* 0x01000004f5007388 */ /* 0x0007e80000000800 */
[----:B------:R4:W-:Y:S04]  /*5f50*/  STS [R245+0x10400], R0 ;  /* 0x01040000f5007388 */ /* 0x0009e80000000800 */
[----:B------:R4:W-:Y:S01]  /*5f60*/  STS [R244+0x12000], R6 ;  /* 0x01200006f4007388 */ /* 0x0009e20000000800 */
[----:B-1----:R-:W-:Y:S01]  /*5f70*/  FFMA.FTZ R5, R7, UR6, -R8 ;  /* 0x0000000607057c23 */ /* 0x002fe20008010808 */
[----:B------:R-:W-:Y:S01]  /*5f80*/  IMAD.MOV.U32 R7, RZ, RZ, R184 ;  /* 0x000000ffff077224 */ /* 0x000fe200078e00b8 */
[----:B------:R-:W-:Y:S02]  /*5f90*/  @!P0 FSEL R7, R184, -INF , !P2 ;  /* 0xff800000b8078808 */ /* 0x000fe40005000000 */
[----:B------:R1:W-:Y:S01]  /*5fa0*/  MUFU.EX2 R225, R5 ;  /* 0x0000000500e17308 */ /* 0x0003e20000000800 */
[--C-:B---3--:R-:W-:Y:S01]  /*5fb0*/  FFMA.FTZ R4, R15, UR6, -R9.reuse ;  /* 0x000000060f047c23 */ /* 0x108fe20008010809 */
[----:B------:R-:W-:Y:S01]  /*5fc0*/  FFMA.FTZ R9, R11, UR6, -R9 ;  /* 0x000000060b097c23 */ /* 0x000fe20008010809 */
[----:B----4-:R-:W-:Y:S07]  /*5fd0*/  F2FP.BF16.F32.PACK_AB R0, R94, R95 ;  /* 0x0000005f5e00723e */ /* 0x010fee00000010ff */
[----:B------:R3:W-:Y:S01]  /*5fe0*/  MUFU.EX2 R194, R4 ;  /* 0x0000000400c27308 */ /* 0x0007e20000000800 */
[----:B------:R-:W-:Y:S02]  /*5ff0*/  MOV R6, R71 ;  /* 0x0000004700067202 */ /* 0x000fe40000000f00 */
[----:B------:R-:W-:Y:S07]  /*6000*/  @!P0 FSEL R6, R71, -INF , !P6 ;  /* 0xff80000047068808 */ /* 0x000fee0007000000 */
[----:B------:R-:W-:Y:S01]  /*6010*/  MUFU.EX2 R191, R9 ;  /* 0x0000000900bf7308 */ /* 0x000fe20000000800 */
[----:B-1----:R-:W-:Y:S05]  /*6020*/  F2FP.BF16.F32.PACK_AB R5, R26, R25 ;  /* 0x000000191a05723e */ /* 0x002fea00000010ff */
[----:B------:R1:W-:Y:S01]  /*6030*/  STS [R244+0x12400], R5 ;  /* 0x01240005f4007388 */ /* 0x0003e20000000800 */
[----:B---3--:R-:W-:Y:S05]  /*6040*/  F2FP.BF16.F32.PACK_AB R4, R24, R23 ;  /* 0x000000171804723e */ /* 0x008fea00000010ff */
[----:B------:R3:W-:Y:S01]  /*6050*/  STS [R245+0x12400], R4 ;  /* 0x01240004f5007388 */ /* 0x0007e20000000800 */
[----:B-1----:R-:W-:Y:S05]  /*6060*/  F2FP.BF16.F32.PACK_AB R5, R247, R248 ;  /* 0x000000f8f705723e */ /* 0x002fea00000010ff */
[----:B------:R1:W-:Y:S01]  /*6070*/  STS [R245+0x12000], R5 ;  /* 0x01200005f5007388 */ /* 0x0003e20000000800 */
[----:B---3--:R-:W-:Y:S03]  /*6080*/  F2FP.BF16.F32.PACK_AB R4, R88, R89 ;  /* 0x000000595804723e */ /* 0x008fe600000010ff */
[----:B------:R3:W-:Y:S01]  /*6090*/  STS [R246+0x10000], R0 ;  /* 0x01000000f6007388 */ /* 0x0007e20000000800 */
[----:B-1----:R-:W-:Y:S01]  /*60a0*/  F2FP.BF16.F32.PACK_AB R5, R209, R210 ;  /* 0x000000d2d105723e */ /* 0x002fe200000010ff */
[--C-:B---3--:R-:W-:Y:S04]  /*60b0*/  FFMA.FTZ R0, R7, UR6, -R8.reuse ;  /* 0x0000000607007c23 */ /* 0x108fe80008010808 */
[----:B------:R1:W-:Y:S01]  /*60c0*/  STS [R246+0x10400], R5 ;  /* 0x01040005f6007388 */ /* 0x0003e20000000800 */
[----:B------:R-:W-:Y:S01]  /*60d0*/  MOV R7, R70 ;  /* 0x0000004600077202 */ /* 0x000fe20000000f00 */
[----:B------:R3:W-:Y:S02]  /*60e0*/  MUFU.EX2 R221, R0 ;  /* 0x0000000000dd7308 */ /* 0x0007e40000000800 */
[----:B------:R4:W-:Y:S01]  /*60f0*/  STS [R243+0x10000], R4 ;  /* 0x01000004f3007388 */ /* 0x0009e20000000800 */
[----:B------:R-:W-:Y:S02]  /*6100*/  @!P0 FSEL R7, R70, -INF , !P5 ;  /* 0xff80000046078808 */ /* 0x000fe40006800000 */
[----:B---3--:R-:W-:Y:S05]  /*6110*/  F2FP.BF16.F32.PACK_AB R0, R195, R196 ;  /* 0x000000c4c300723e */ /* 0x008fea00000010ff */
[----:B------:R3:W-:Y:S01]  /*6120*/  STS [R243+0x10400], R0 ;  /* 0x01040000f3007388 */ /* 0x0007e20000000800 */
[--C-:B-1----:R-:W-:Y:S01]  /*6130*/  FFMA.FTZ R5, R6, UR6, -R13.reuse ;  /* 0x0000000606057c23 */ /* 0x102fe2000801080d */
[----:B------:R-:W-:Y:S01]  /*6140*/  F2FP.BF16.F32.PACK_AB R6, R235, R236 ;  /* 0x000000eceb06723e */ /* 0x000fe200000010ff */
[----:B------:R-:W-:Y:S01]  /*6150*/  FFMA.FTZ R13, R7, UR6, -R13 ;  /* 0x00000006070d7c23 */ /* 0x000fe2000801080d */
[----:B----4-:R-:W-:Y:S01]  /*6160*/  F2FP.BF16.F32.PACK_AB R4, R22, R21 ;  /* 0x000000151604723e */ /* 0x010fe200000010ff */
[----:B------:R1:W-:Y:S01]  /*6170*/  MUFU.EX2 R75, R5 ;  /* 0x00000005004b7308 */ /* 0x0003e20000000800 */
[----:B------:R-:W-:Y:S01]  /*6180*/  MOV R7, R183 ;  /* 0x000000b700077202 */ /* 0x000fe20000000f00 */
[----:B------:R4:W-:Y:S01]  /*6190*/  STS [R246+0x12000], R6 ;  /* 0x01200006f6007388 */ /* 0x0009e20000000800 */
[----:B------:R-:W-:Y:S02]  /*61a0*/  @!P0 FSEL R7, R183, -INF , !P1 ;  /* 0xff800000b7078808 */ /* 0x000fe40004800000 */
[----:B------:R-:W-:Y:S01]  /*61b0*/  PLOP3.LUT P1, PT, PT, PT, UP3, 0x80, 0x0 ;  /* 0x000000000000781c */ /* 0x000fe20003f2f038 */
[----:B------:R2:W-:Y:S04]  /*61c0*/  STS [R246+0x12400], R4 ;  /* 0x01240004f6007388 */ /* 0x0005e80000000800 */
[----:B------:R-:W2:Y:S01]  /*61d0*/  MUFU.EX2 R74, R13 ;  /* 0x0000000d004a7308 */ /* 0x000ea20000000800 */
[----:B------:R-:W-:Y:S01]  /*61e0*/  FFMA.FTZ R8, R7, UR6, -R8 ;  /* 0x0000000607087c23 */ /* 0x000fe20008010808 */
[----:B------:R-:W-:Y:S08]  /*61f0*/  F2FP.BF16.F32.PACK_AB R7, R205, R206 ;  /* 0x000000cecd07723e */ /* 0x000ff000000010ff */
[----:B------:R-:W-:Y:S01]  /*6200*/  MUFU.EX2 R213, R8 ;  /* 0x0000000800d57308 */ /* 0x000fe20000000800 */
[----:B-1----:R-:W-:Y:S02]  /*6210*/  MOV R5, R113 ;  /* 0x0000007100057202 */ /* 0x002fe40000000f00 */
[----:B------:R-:W-:Y:S02]  /*6220*/  @!P0 FSEL R5, R113, -INF , !P4 ;  /* 0xff80000071058808 */ /* 0x000fe40006000000 */
[----:B---3--:R-:W-:Y:S05]  /*6230*/  F2FP.BF16.F32.PACK_AB R0, R227, R228 ;  /* 0x000000e4e300723e */ /* 0x008fea00000010ff */
[----:B------:R1:W-:Y:S01]  /*6240*/  STS [R243+0x12000], R0 ;  /* 0x01200000f3007388 */ /* 0x0003e20000000800 */
[----:B----4-:R-:W-:Y:S01]  /*6250*/  IMAD.MOV.U32 R6, RZ, RZ, R112 ;  /* 0x000000ffff067224 */ /* 0x010fe200078e0070 */
[----:B------:R-:W-:Y:S02]  /*6260*/  @!P0 FSEL R6, R112, -INF , !P3 ;  /* 0xff80000070068808 */ /* 0x000fe40005800000 */
[----:B--2---:R-:W-:Y:S01]  /*6270*/  F2FP.BF16.F32.PACK_AB R4, R84, R85 ;  /* 0x000000555404723e */ /* 0x004fe200000010ff */
[--C-:B-1----:R-:W-:Y:S01]  /*6280*/  FFMA.FTZ R0, R5, UR6, -R12.reuse ;  /* 0x0000000605007c23 */ /* 0x102fe2000801080c */
[----:B------:R-:W-:Y:S01]  /*6290*/  F2FP.BF16.F32.PACK_AB R5, R249, R250 ;  /* 0x000000faf905723e */ /* 0x000fe200000010ff */
[----:B------:R-:W-:Y:S01]  /*62a0*/  FFMA.FTZ R12, R6, UR6, -R12 ;  /* 0x00000006060c7c23 */ /* 0x000fe2000801080c */
[----:B------:R-:W-:Y:S01]  /*62b0*/  F2FP.BF16.F32.PACK_AB R6, R80, R81 ;  /* 0x000000515006723e */ /* 0x000fe200000010ff */
[----:B------:R1:W-:Y:S02]  /*62c0*/  MUFU.EX2 R115, R0 ;  /* 0x0000000000737308 */ /* 0x0003e40000000800 */
[----:B------:R2:W-:Y:S04]  /*62d0*/  STS [R243+0x12400], R5 ;  /* 0x01240005f3007388 */ /* 0x0005e80000000800 */
[----:B------:R3:W-:Y:S04]  /*62e0*/  STS [R239+0x10000], R4 ;  /* 0x01000004ef007388 */ /* 0x0007e80000000800 */
[----:B------:R-:W4:Y:S01]  /*62f0*/  MUFU.EX2 R114, R12 ;  /* 0x0000000c00727308 */ /* 0x000f220000000800 */
[----:B-1----:R-:W-:Y:S05]  /*6300*/  F2FP.BF16.F32.PACK_AB R0, R187, R190 ;  /* 0x000000bebb00723e */ /* 0x002fea00000010ff */
[----:B------:R1:W-:Y:S04]  /*6310*/  STS [R239+0x10400], R0 ;  /* 0x01040000ef007388 */ /* 0x0003e80000000800 */
[----:B------:R4:W-:Y:S01]  /*6320*/  STS [R240+0x10000], R6 ;  /* 0x01000006f0007388 */ /* 0x0009e20000000800 */
[----:B--2---:R-:W-:Y:S02]  /*6330*/  F2FP.BF16.F32.PACK_AB R5, R170, R171 ;  /* 0x000000abaa05723e */ /* 0x004fe400000010ff */
[----:B---3--:R-:W-:Y:S03]  /*6340*/  F2FP.BF16.F32.PACK_AB R4, R215, R217 ;  /* 0x000000d9d704723e */ /* 0x008fe600000010ff */
[----:B------:R2:W-:Y:S04]  /*6350*/  STS [R240+0x10400], R5 ;  /* 0x01040005f0007388 */ /* 0x0005e80000000800 */
[----:B------:R3:W-:Y:S01]  /*6360*/  STS [R239+0x12000], R4 ;  /* 0x01200004ef007388 */ /* 0x0007e20000000800 */
[----:B-1----:R-:W-:Y:S02]  /*6370*/  F2FP.BF16.F32.PACK_AB R0, R237, R238 ;  /* 0x000000eeed00723e */ /* 0x002fe400000010ff */
[----:B----4-:R-:W-:Y:S03]  /*6380*/  F2FP.BF16.F32.PACK_AB R6, R233, R234 ;  /* 0x000000eae906723e */ /* 0x010fe600000010ff */
[----:B------:R1:W-:Y:S04]  /*6390*/  STS [R239+0x12400], R0 ;  /* 0x01240000ef007388 */ /* 0x0003e80000000800 */
[----:B------:R4:W-:Y:S01]  /*63a0*/  STS [R240+0x12000], R7 ;  /* 0x01200007f0007388 */ /* 0x0009e20000000800 */
[----:B--2---:R-:W-:Y:S03]  /*63b0*/  F2FP.BF16.F32.PACK_AB R5, R76, R77 ;  /* 0x0000004d4c05723e */ /* 0x004fe600000010ff */
[----:B------:R2:W-:Y:S01]  /*63c0*/  STS [R240+0x12400], R6 ;  /* 0x01240006f0007388 */ /* 0x0005e20000000800 */
[----:B---3--:R-:W-:Y:S03]  /*63d0*/  F2FP.BF16.F32.PACK_AB R4, R166, R169 ;  /* 0x000000a9a604723e */ /* 0x008fe600000010ff */
[----:B------:R3:W-:Y:S04]  /*63e0*/  STS [R242+0x10000], R5 ;  /* 0x01000005f2007388 */ /* 0x0007e80000000800 */
[----:B------:R3:W-:Y:S01]  /*63f0*/  STS [R242+0x10400], R4 ;  /* 0x01040004f2007388 */ /* 0x0007e20000000800 */
[----:B-1----:R-:W-:Y:S02]  /*6400*/  F2FP.BF16.F32.PACK_AB R0, R74, R75 ;  /* 0x0000004b4a00723e */ /* 0x002fe400000010ff */
[----:B----4-:R-:W-:Y:S03]  /*6410*/  F2FP.BF16.F32.PACK_AB R7, R197, R198 ;  /* 0x000000c6c507723e */ /* 0x010fe600000010ff */
[----:B------:R1:W-:Y:S01]  /*6420*/  STS [R241+0x10000], R0 ;  /* 0x01000000f1007388 */ /* 0x0003e20000000800 */
[----:B--2---:R-:W-:Y:S02]  /*6430*/  F2FP.BF16.F32.PACK_AB R6, R225, R226 ;  /* 0x000000e2e106723e */ /* 0x004fe400000010ff */
[----:B---3--:R-:W-:Y:S02]  /*6440*/  F2FP.BF16.F32.PACK_AB R5, R114, R115 ;  /* 0x000000737205723e */ /* 0x008fe400000010ff */
[----:B------:R-:W-:Y:S03]  /*6450*/  F2FP.BF16.F32.PACK_AB R4, R191, R194 ;  /* 0x000000c2bf04723e */ /* 0x000fe600000010ff */
[----:B------:R-:W-:Y:S04]  /*6460*/  STS [R241+0x10400], R5 ;  /* 0x01040005f1007388 */ /* 0x000fe80000000800 */
[----:B------:R-:W-:Y:S04]  /*6470*/  STS [R242+0x12000], R7 ;  /* 0x01200007f2007388 */ /* 0x000fe80000000800 */
[----:B------:R-:W-:Y:S04]  /*6480*/  STS [R242+0x12400], R6 ;  /* 0x01240006f2007388 */ /* 0x000fe80000000800 */
[----:B------:R-:W-:Y:S01]  /*6490*/  STS [R241+0x12000], R4 ;  /* 0x01200004f1007388 */ /* 0x000fe20000000800 */
[----:B-1----:R-:W-:Y:S05]  /*64a0*/  F2FP.BF16.F32.PACK_AB R0, R213, R221 ;  /* 0x000000ddd500723e */ /* 0x002fea00000010ff */
[----:B------:R1:W-:Y:S04]  /*64b0*/  STS [R241+0x12400], R0 ;  /* 0x01240000f1007388 */ /* 0x0003e80000000800 */
[----:B------:R-:W2:Y:S08]  /*64c0*/  LDSM.16.M88.4 R64, [R154+UR4+0x4000] ;  /* 0x004000049a40783b */ /* 0x000eb00008000200 */
[----:B------:R-:W3:Y:S08]  /*64d0*/  LDSM.16.M88.4 R60, [R154+UR4+0x5000] ;  /* 0x005000049a3c783b */ /* 0x000ef00008000200 */
[----:B------:R-:W4:Y:S01]  /*64e0*/  LDSM.16.M88.4 R100, [R104] ;  /* 0x000000006864783b */ /* 0x000f220000000200 */
[----:B-1----:R-:W-:Y:S07]  /*64f0*/  FFMA.FTZ R0, -R152, R152, 1 ;  /* 0x3f80000098007423 */ /* 0x002fee0000010198 */
[----:B------:R-:W1:Y:S01]  /*6500*/  LDSM.16.M88.4 R104, [R104+0x1000] ;  /* 0x001000006868783b */ /* 0x000e620000000200 */
[----:B------:R-:W-:Y:S07]  /*6510*/  FMUL.FTZ R0, R0, UR5 ;  /* 0x0000000500007c20 */ /* 0x000fee0008410000 */
[----:B------:R1:W5:Y:S01]  /*6520*/  LDL.LU R152, [R1+0x104] ;  /* 0x0001040001987983 */ /* 0x0003620000300800 */
[-C--:B--2---:R-:W-:Y:S06]  /*6530*/  HMMA.16816.F32.BF16 R4, R64, R116.reuse, RZ ;  /* 0x000000744004723c */ /* 0x084fec00000418ff */
        /* <DEDUP_REMOVED lines=15> */
[-C--:B----4-:R-:W-:Y:S06]  /*6630*/  HMMA.16816.F32.BF16 R4, R100, R132.reuse, R4 ;  /* 0x000000846404723c */ /* 0x090fec0000041804 */
        /* <DEDUP_REMOVED lines=13> */
[C---:B------:R-:W-:Y:S06]  /*6710*/  HMMA.16816.F32.BF16 R40, R104.reuse, R140, R40 ;  /* 0x0000008c6828723c */ /* 0x040fec0000041828 */
[-C--:B------:R-:W-:Y:S06]  /*6720*/  HMMA.16816.F32.BF16 R44, R104, R142.reuse, R44 ;  /* 0x0000008e682c723c */ /* 0x080fec000004182c */
[C---:B------:R-:W-:Y:S05]  /*6730*/  HMMA.16816.F32.BF16 R48, R100.reuse, R142, R48 ;  /* 0x0000008e6430723c */ /* 0x040fea0000041830 */
[C---:B------:R-:W-:Y:S01]  /*6740*/  FADD.FTZ R32, -R111.reuse, R32 ;  /* 0x000000206f207221 */ /* 0x040fe20000010100 */
[-C--:B------:R-:W-:Y:S05]  /*6750*/  HMMA.16816.F32.BF16 R52, R100, R144.reuse, R52 ;  /* 0x000000906434723c */ /* 0x080fea0000041834 */
[C---:B------:R-:W-:Y:S01]  /*6760*/  FADD.FTZ R33, -R111.reuse, R33 ;  /* 0x000000216f217221 */ /* 0x040fe20000010100 */
[C---:B------:R-:W-:Y:S06]  /*6770*/  HMMA.16816.F32.BF16 R56, R104.reuse, R144, R56 ;  /* 0x000000906838723c */ /* 0x040fec0000041838 */
[-C--:B------:R-:W-:Y:S06]  /*6780*/  HMMA.16816.F32.BF16 R60, R104, R146.reuse, R60 ;  /* 0x00000092683c723c */ /* 0x080fec000004183c */
[----:B------:R-:W-:Y:S05]  /*6790*/  HMMA.16816.F32.BF16 R64, R100, R146, R64 ;  /* 0x000000926440723c */ /* 0x000fea0000041840 */
[----:B------:R-:W-:Y:S01]  /*67a0*/  FADD.FTZ R105, -R111, R4 ;  /* 0x000000046f697221 */ /* 0x000fe20000010100 */
[----:B------:R-:W-:Y:S01]  /*67b0*/  FFMA.FTZ R4, -R151, R151, 1 ;  /* 0x3f80000097047423 */ /* 0x000fe20000010197 */
[----:B------:R-:W-:Y:S01]  /*67c0*/  FADD.FTZ R104, -R111, R5 ;  /* 0x000000056f687221 */ /* 0x000fe20000010100 */
[----:B------:R1:W5:Y:S03]  /*67d0*/  LDL.LU R151, [R1+0x100] ;  /* 0x0001000001977983 */ /* 0x0003660000300800 */
[----:B------:R-:W-:Y:S01]  /*67e0*/  FMUL.FTZ R5, R99, R105 ;  /* 0x0000006963057220 */ /* 0x000fe20000410000 */
[----:B------:R-:W-:Y:S01]  /*67f0*/  FMUL.FTZ R104, R98, R104 ;  /* 0x0000006862687220 */ /* 0x000fe20000410000 */
[----:B------:R1:W5:Y:S01]  /*6800*/  LDL.LU R99, [R1+0xfc] ;  /* 0x0000fc0001637983 */ /* 0x0003620000300800 */
[----:B------:R-:W-:Y:S01]  /*6810*/  FADD.FTZ R101, -R111, R20 ;  /* 0x000000146f657221 */ /* 0x000fe20000010100 */
[----:B------:R-:W-:Y:S01]  /*6820*/  FMUL.FTZ R20, R97, R16 ;  /* 0x0000001061147220 */ /* 0x000fe20000410000 */
[----:B------:R-:W-:Y:S01]  /*6830*/  FFMA.FTZ R16, -R92, R92, 1 ;  /* 0x3f8000005c107423 */ /* 0x000fe2000001015c */
[----:B------:R1:W5:Y:S01]  /*6840*/  LDL.LU R98, [R1+0xf8] ;  /* 0x0000f80001627983 */ /* 0x0003620000300800 */
[----:B------:R-:W-:Y:S01]  /*6850*/  FMUL.FTZ R101, R95, R101 ;  /* 0x000000655f657220 */ /* 0x000fe20000410000 */
[----:B------:R-:W-:Y:S01]  /*6860*/  FADD.FTZ R102, -R111, R21 ;  /* 0x000000156f667221 */ /* 0x000fe20000010100 */
[----:B------:R-:W-:Y:S01]  /*6870*/  FMUL.FTZ R21, R96, R17 ;  /* 0x0000001160157220 */ /* 0x000fe20000410000 */
[----:B------:R1:W5:Y:S01]  /*6880*/  LDL.LU R97, [R1+0xf4] ;  /* 0x0000f40001617983 */ /* 0x0003620000300800 */
[----:B------:R-:W-:Y:S01]  /*6890*/  FFMA.FTZ R17, -R91, R91, 1 ;  /* 0x3f8000005b117423 */ /* 0x000fe2000001015b */
[----:B------:R-:W-:Y:S01]  /*68a0*/  FMUL.FTZ R102, R94, R102 ;  /* 0x000000665e667220 */ /* 0x000fe20000410000 */
[----:B------:R-:W-:Y:S01]  /*68b0*/  FMUL.FTZ R4, R4, UR5 ;  /* 0x0000000504047c20 */ /* 0x000fe20008410000 */
[----:B------:R1:W5:Y:S01]  /*68c0*/  LDL.LU R96, [R1+0xf0] ;  /* 0x0000f00001607983 */ /* 0x0003620000300800 */
[----:B------:R-:W-:Y:S01]  /*68d0*/  FMUL.FTZ R100, R5, R0 ;  /* 0x0000000005647220 */ /* 0x000fe20000410000 */
[----:B------:R-:W-:Y:S01]  /*68e0*/  FFMA.FTZ R5, -R90, R90, 1 ;  /* 0x3f8000005a057423 */ /* 0x000fe2000001015a */
[----:B------:R-:W-:Y:S01]  /*68f0*/  FMUL.FTZ R0, R104, R4 ;  /* 0x0000000468007220 */ /* 0x000fe20000410000 */
[----:B------:R1:W5:Y:S01]  /*6900*/  LDL.LU R95, [R1+0xec] ;  /* 0x0000ec00015f7983 */ /* 0x0003620000300800 */
[----:B------:R-:W-:Y:S01]  /*6910*/  FFMA.FTZ R4, -R93, R93, 1 ;  /* 0x3f8000005d047423 */ /* 0x000fe2000001015d */
[C---:B------:R-:W-:Y:S01]  /*6920*/  FADD.FTZ R52, -R111.reuse, R52 ;  /* 0x000000346f347221 */ /* 0x040fe20000010100 */
[----:B------:R-:W-:Y:S01]  /*6930*/  FADD.FTZ R53, -R111, R53 ;  /* 0x000000356f357221 */ /* 0x000fe20000010100 */
[----:B------:R1:W5:Y:S01]  /*6940*/  LDL.LU R94, [R1+0xe8] ;  /* 0x0000e800015e7983 */ /* 0x0003620000300800 */
[----:B------:R-:W-:Y:S01]  /*6950*/  F2FP.BF16.F32.PACK_AB R0, R0, R100 ;  /* 0x000000640000723e */ /* 0x000fe200000010ff */
[----:B------:R-:W-:Y:S01]  /*6960*/  FFMA.FTZ R100, -R87, R87, 1 ;  /* 0x3f80000057647423 */ /* 0x000fe20000010157 */
[----:B------:R-:W-:Y:S01]  /*6970*/  FMUL.FTZ R52, R77, R52 ;  /* 0x000000344d347220 */ /* 0x000fe20000410000 */
[----:B------:R1:W5:Y:S01]  /*6980*/  LDL.LU R93, [R1+0xe4] ;  /* 0x0000e400015d7983 */ /* 0x0003620000300800 */
[----:B------:R-:W-:Y:S01]  /*6990*/  FMUL.FTZ R53, R76, R53 ;  /* 0x000000354c357220 */ /* 0x000fe20000410000 */
[----:B------:R-:W-:Y:S01]  /*69a0*/  FMUL.FTZ R4, R4, UR5 ;  /* 0x0000000504047c20 */ /* 0x000fe20008410000 */
[----:B------:R-:W-:Y:S01]  /*69b0*/  FMUL.FTZ R16, R16, UR5 ;  /* 0x0000000510107c20 */ /* 0x000fe20008410000 */
[----:B------:R1:W5:Y:S01]  /*69c0*/  LDL.LU R92, [R1+0xe0] ;  /* 0x0000e000015c7983 */ /* 0x0003620000300800 */
[----:B------:R-:W-:Y:S01]  /*69d0*/  FMUL.FTZ R5, R5, UR5 ;  /* 0x0000000505057c20 */ /* 0x000fe20008410000 */
[----:B------:R-:W-:Y:S01]  /*69e0*/  FMUL.FTZ R4, R20, R4 ;  /* 0x0000000414047220 */ /* 0x000fe20000410000 */
[----:B------:R-:W-:Y:S01]  /*69f0*/  FMUL.FTZ R16, R21, R16 ;  /* 0x0000001015107220 */ /* 0x000fe20000410000 */
[----:B------:R1:W5:Y:S01]  /*6a00*/  LDL.LU R91, [R1+0xdc] ;  /* 0x0000dc00015b7983 */ /* 0x0003620000300800 */
[----:B------:R-:W-:Y:S01]  /*6a10*/  FMUL.FTZ R17, R17, UR5 ;  /* 0x0000000511117c20 */ /* 0x000fe20008410000 */
[----:B------:R-:W-:Y:S01]  /*6a20*/  FFMA.FTZ R21, -R78, R78, 1 ;  /* 0x3f8000004e157423 */ /* 0x000fe2000001014e */
[----:B------:R-:W-:Y:S01]  /*6a30*/  FMUL.FTZ R5, R102, R5 ;  /* 0x0000000566057220 */ /* 0x000fe20000410000 */
[----:B------:R1:W5:Y:S01]  /*6a40*/  LDL.LU R90, [R1+0xd8] ;  /* 0x0000d800015a7983 */ /* 0x0003620000300800 */
[----:B------:R-:W-:Y:S01]  /*6a50*/  FMUL.FTZ R17, R101, R17 ;  /* 0x0000001165117220 */ /* 0x000fe20000410000 */
[----:B------:R-:W-:Y:S01]  /*6a60*/  F2FP.BF16.F32.PACK_AB R16, R16, R4 ;  /* 0x000000041010723e */ /* 0x000fe200000010ff */
[----:B------:R-:W-:Y:S01]  /*6a70*/  FMUL.FTZ R4, R89, R32 ;  /* 0x0000002059047220 */ /* 0x000fe20000410000 */
[----:B------:R-:W-:Y:S01]  /*6a80*/  FFMA.FTZ R32, -R79, R79, 1 ;  /* 0x3f8000004f207423 */ /* 0x000fe2000001014f */
[----:B------:R1:W5:Y:S01]  /*6a90*/  LDL.LU R89, [R1+0xd4] ;  /* 0x0000d40001597983 */ /* 0x0003620000300800 */
[----:B------:R-:W-:Y:S01]  /*6aa0*/  F2FP.BF16.F32.PACK_AB R101, R5, R17 ;  /* 0x000000110565723e */ /* 0x000fe200000010ff */
[----:B------:R-:W-:Y:S01]  /*6ab0*/  FMUL.FTZ R5, R88, R33 ;  /* 0x0000002158057220 */ /* 0x000fe20000410000 */
[----:B------:R-:W-:Y:S01]  /*6ac0*/  FFMA.FTZ R33, -R82, R82, 1 ;  /* 0x3f80000052217423 */ /* 0x000fe20000010152 */
[----:B------:R1:W5:Y:S01]  /*6ad0*/  LDL.LU R88, [R1+0xd0] ;  /* 0x0000d00001587983 */ /* 0x0003620000300800 */
[C---:B------:R-:W-:Y:S01]  /*6ae0*/  FADD.FTZ R20, -R111.reuse, R37 ;  /* 0x000000256f147221 */ /* 0x040fe20000010100 */
[----:B------:R-:W-:Y:S01]  /*6af0*/  FFMA.FTZ R37, -R86, R86, 1 ;  /* 0x3f80000056257423 */ /* 0x000fe20000010156 */
[----:B------:R-:W-:Y:S01]  /*6b00*/  FADD.FTZ R17, -R111, R36 ;  /* 0x000000246f117221 */ /* 0x000fe20000010100 */
[----:B------:R1:W5:Y:S01]  /*6b10*/  LDL.LU R87, [R1+0xcc] ;  /* 0x0000cc0001577983 */ /* 0x0003620000300800 */
[----:B------:R-:W-:Y:S01]  /*6b20*/  FMUL.FTZ R20, R84, R20 ;  /* 0x0000001454147220 */ /* 0x000fe20000410000 */
[----:B------:R-:W-:Y:S01]  /*6b30*/  FFMA.FTZ R36, -R83, R83, 1 ;  /* 0x3f80000053247423 */ /* 0x000fe20000010153 */
[----:B------:R-:W-:Y:S01]  /*6b40*/  FMUL.FTZ R17, R85, R17 ;  /* 0x0000001155117220 */ /* 0x000fe20000410000 */
[----:B------:R1:W5:Y:S01]  /*6b50*/  LDL.LU R86, [R1+0xc8] ;  /* 0x0000c80001567983 */ /* 0x0003620000300800 */
[----:B------:R-:W-:Y:S01]  /*6b60*/  FMUL.FTZ R33, R33, UR5 ;  /* 0x0000000521217c20 */ /* 0x000fe20008410000 */
[----:B------:R-:W-:Y:S01]  /*6b70*/  FMUL.FTZ R36, R36, UR5 ;  /* 0x0000000524247c20 */ /* 0x000fe20008410000 */
[----:B------:R-:W-:Y:S01]  /*6b80*/  FMUL.FTZ R21, R21, UR5 ;  /* 0x0000000515157c20 */ /* 0x000fe20008410000 */
[----:B------:R1:W5:Y:S01]  /*6b90*/  LDL.LU R85, [R1+0xc4] ;  /* 0x0000c40001557983 */ /* 0x0003620000300800 */
[----:B------:R-:W-:Y:S01]  /*6ba0*/  FMUL.FTZ R33, R20, R33 ;  /* 0x0000002114217220 */ /* 0x000fe20000410000 */
[----:B------:R-:W-:Y:S01]  /*6bb0*/  FFMA.FTZ R20, -R73, R73, 1 ;  /* 0x3f80000049147423 */ /* 0x000fe20000010149 */
[----:B------:R-:W-:Y:S01]  /*6bc0*/  FMUL.FTZ R36, R17, R36 ;  /* 0x0000002411247220 */ /* 0x000fe20000410000 */
[----:B------:R1:W5:Y:S01]  /*6bd0*/  LDL.LU R84, [R1+0xc0] ;  /* 0x0000c00001547983 */ /* 0x0003620000300800 */
[----:B------:R-:W-:Y:S01]  /*6be0*/  FMUL.FTZ R100, R100, UR5 ;  /* 0x0000000564647c20 */ /* 0x000fe20008410000 */
[----:B------:R-:W-:Y:S01]  /*6bf0*/  FFMA.FTZ R17, -R72, R72, 1 ;  /* 0x3f80000048117423 */ /* 0x000fe20000010148 */
[----:B------:R-:W-:Y:S01]  /*6c00*/  FMUL.FTZ R32, R32, UR5 ;  /* 0x0000000520207c20 */ /* 0x000fe20008410000 */
[----:B------:R1:W5:Y:S01]  /*6c10*/  LDL.LU R83, [R1+0xbc] ;  /* 0x0000bc0001537983 */ /* 0x0003620000300800 */
[----:B------:R-:W-:Y:S01]  /*6c20*/  FMUL.FTZ R100, R4, R100 ;  /* 0x0000006404647220 */ /* 0x000fe20000410000 */
[----:B------:R-:W-:Y:S01]  /*6c30*/  FMUL.FTZ R37, R37, UR5 ;  /* 0x0000000525257c20 */ /* 0x000fe20008410000 */
[C---:B------:R-:W-:Y:S01]  /*6c40*/  FADD.FTZ R4, -R111.reuse, R48 ;  /* 0x000000306f047221 */ /* 0x040fe20000010100 */
[----:B------:R1:W5:Y:S01]  /*6c50*/  LDL.LU R82, [R1+0xb8] ;  /* 0x0000b80001527983 */ /* 0x0003620000300800 */
[----:B------:R-:W-:Y:S01]  /*6c60*/  FADD.FTZ R48, -R111, R64 ;  /* 0x000000406f307221 */ /* 0x000fe20000010100 */
[----:B------:R-:W-:Y:S01]  /*6c70*/  FMUL.FTZ R37, R5, R37 ;  /* 0x0000002505257220 */ /* 0x000fe20000410000 */
[----:B------:R-:W-:Y:S01]  /*6c80*/  FMUL.FTZ R4, R81, R4 ;  /* 0x0000000451047220 */ /* 0x000fe20000410000 */
[C---:B------:R-:W-:Y:S01]  /*6c90*/  FADD.FTZ R5, -R111.reuse, R49 ;  /* 0x000000316f057221 */ /* 0x040fe20000010100 */
[----:B------:R1:W5:Y:S01]  /*6ca0*/  LDL.LU R81, [R1+0xb4] ;  /* 0x0000b40001517983 */ /* 0x0003620000300800 */
[----:B------:R-:W-:Y:S01]  /*6cb0*/  FADD.FTZ R49, -R111, R65 ;  /* 0x000000416f317221 */ /* 0x000fe20000010100 */
[----:B------:R-:W-:Y:S01]  /*6cc0*/  FMUL.FTZ R48, R75, R48 ;  /* 0x000000304b307220 */ /* 0x000fe20000410000 */
[----:B------:R-:W-:Y:S01]  /*6cd0*/  FMUL.FTZ R5, R80, R5 ;  /* 0x0000000550057220 */ /* 0x000fe20000410000 */
[----:B------:R-:W-:Y:S01]  /*6ce0*/  FMUL.FTZ R32, R4, R32 ;  /* 0x0000002004207220 */ /* 0x000fe20000410000 */
[----:B------:R1:W5:Y:S01]  /*6cf0*/  LDL.LU R80, [R1+0xb0] ;  /* 0x0000b00001507983 */ /* 0x0003620000300800 */
[----:B------:R-:W-:Y:S01]  /*6d00*/  FMUL.FTZ R49, R74, R49 ;  /* 0x000000314a317220 */ /* 0x000fe20000410000 */
[----:B------:R-:W-:Y:S01]  /*6d10*/  FFMA.FTZ R4, -R70, R70, 1 ;  /* 0x3f80000046047423 */ /* 0x000fe20000010146 */
[----:B------:R-:W-:Y:S01]  /*6d20*/  FMUL.FTZ R21, R5, R21 ;  /* 0x0000001505157220 */ /* 0x000fe20000410000 */
[----:B------:R1:W5:Y:S01]  /*6d30*/  LDL.LU R79, [R1+0xac] ;  /* 0x0000ac00014f7983 */ /* 0x0003620000300800 */
[----:B------:R-:W-:Y:S01]  /*6d40*/  FFMA.FTZ R5, -R71, R71, 1 ;  /* 0x3f80000047057423 */ /* 0x000fe20000010147 */
[----:B------:R-:W-:Y:S01]  /*6d50*/  FMUL.FTZ R20, R20, UR5 ;  /* 0x0000000514147c20 */ /* 0x000fe20008410000 */
[----:B------:R-:W-:Y:S01]  /*6d60*/  FMUL.FTZ R17, R17, UR5 ;  /* 0x0000000511117c20 */ /* 0x000fe20008410000 */
[----:B------:R1:W5:Y:S01]  /*6d70*/  LDL.LU R78, [R1+0xa8] ;  /* 0x0000a800014e7983 */ /* 0x0003620000300800 */
[----:B------:R-:W-:Y:S01]  /*6d80*/  FMUL.FTZ R4, R4, UR5 ;  /* 0x0000000504047c20 */ /* 0x000fe20008410000 */
[----:B------:R-:W-:Y:S01]  /*6d90*/  FMUL.FTZ R20, R52, R20 ;  /* 0x0000001434147220 */ /* 0x000fe20000410000 */
[----:B------:R-:W-:Y:S01]  /*6da0*/  FMUL.FTZ R17, R53, R17 ;  /* 0x0000001135117220 */ /* 0x000fe20000410000 */
[----:B------:R1:W5:Y:S01]  /*6db0*/  LDL.LU R77, [R1+0xa4] ;  /* 0x0000a400014d7983 */ /* 0x0003620000300800 */
[----:B------:R-:W-:Y:S01]  /*6dc0*/  FMUL.FTZ R4, R49, R4 ;  /* 0x0000000431047220 */ /* 0x000fe20000410000 */
[----:B------:R-:W-:Y:S01]  /*6dd0*/  F2FP.BF16.F32.PACK_AB R100, R37, R100 ;  /* 0x000000642564723e */ /* 0x000fe200000010ff */
[----:B------:R-:W-:Y:S01]  /*6de0*/  FMUL.FTZ R5, R5, UR5 ;  /* 0x0000000505057c20 */ /* 0x000fe20008410000 */
[----:B------:R1:W5:Y:S01]  /*6df0*/  LDL.LU R76, [R1+0xa0] ;  /* 0x0000a000014c7983 */ /* 0x0003620000300800 */
[----:B------:R-:W-:Y:S01]  /*6e00*/  F2FP.BF16.F32.PACK_AB R37, R17, R20 ;  /* 0x000000141125723e */ /* 0x000fe200000010ff */
[----:B------:R-:W-:Y:S01]  /*6e10*/  FFMA.FTZ R17, -R69, R69, 1 ;  /* 0x3f80000045117423 */ /* 0x000fe20000010145 */
[----:B------:R-:W-:Y:S01]  /*6e20*/  FMUL.FTZ R20, R3, R6 ;  /* 0x0000000603147220 */ /* 0x000fe20000410000 */
[----:B------:R1:W5:Y:S01]  /*6e30*/  LDL.LU R75, [R1+0x9c] ;  /* 0x00009c00014b7983 */ /* 0x0003620000300800 */
[----:B------:R-:W-:Y:S01]  /*6e40*/  FMUL.FTZ R5, R48, R5 ;  /* 0x0000000530057220 */ /* 0x000fe20000410000 */
[----:B------:R-:W-:Y:S01]  /*6e50*/  F2FP.BF16.F32.PACK_AB R49, R33, R36 ;  /* 0x000000242131723e */ /* 0x000fe200000010ff */
[----:B------:R-:W-:Y:S01]  /*6e60*/  FMUL.FTZ R17, R17, UR5 ;  /* 0x0000000511117c20 */ /* 0x000fe20008410000 */
[----:B------:R1:W5:Y:S01]  /*6e70*/  LDL.LU R74, [R1+0x98] ;  /* 0x00009800014a7983 */ /* 0x0003620000300800 */
[----:B------:R-:W-:Y:S02]  /*6e80*/  F2FP.BF16.F32.PACK_AB R48, R21, R32 ;  /* 0x000000201530723e */ /* 0x000fe400000010ff */
[----:B------:R-:W-:Y:S01]  /*6e90*/  F2FP.BF16.F32.PACK_AB R36, R4, R5 ;  /* 0x000000050424723e */ /* 0x000fe200000010ff */
[----:B------:R1:W5:Y:S01]  /*6ea0*/  LDL.LU R73, [R1+0x94] ;  /* 0x0000940001497983 */ /* 0x0003620000300800 */
[----:B------:R-:W-:Y:S03]  /*6eb0*/  FFMA.FTZ R4, -R68, R68, 1 ;  /* 0x3f80000044047423 */ /* 0x000fe60000010144 */
[----:B------:R1:W5:Y:S01]  /*6ec0*/  LDL.LU R72, [R1+0x90] ;  /* 0x0000900001487983 */ /* 0x0003620000300800 */
[----:B------:R-:W-:Y:S03]  /*6ed0*/  FMUL.FTZ R6, R4, UR5 ;  /* 0x0000000504067c20 */ /* 0x000fe60008410000 */
[----:B------:R1:W5:Y:S04]  /*6ee0*/  LDL.LU R71, [R1+0x8c] ;  /* 0x00008c0001477983 */ /* 0x0003680000300800 */
[----:B------:R1:W5:Y:S04]  /*6ef0*/  LDL.LU R70, [R1+0x88] ;  /* 0x0000880001467983 */ /* 0x0003680000300800 */
[----:B------:R1:W5:Y:S06]  /*6f00*/  LDL.64 R64, [R1+0x38] ;  /* 0x0000380001407983 */ /* 0x00036c0000100a00 */
[----:B------:R1:W5:Y:S04]  /*6f10*/  LDL.LU R69, [R1+0x84] ;  /* 0x0000840001457983 */ /* 0x0003680000300800 */
[----:B------:R1:W5:Y:S04]  /*6f20*/  LDL.LU R68, [R1+0x80] ;  /* 0x0000800001447983 */ /* 0x0003680000300800 */
[----:B------:R1:W5:Y:S04]  /*6f30*/  LDL.LU R3, [R1+0x7c] ;  /* 0x00007c0001037983 */ /* 0x0003680000300800 */
[----:B------:R1:W5:Y:S01]  /*6f40*/  LDL.LU R2, [R1+0x78] ;  /* 0x0000780001027983 */ /* 0x0003620000300800 */
[----:B------:R-:W-:Y:S05]  /*6f50*/  @!P1 BRA `(.L_x_217) ;  /* 0x0000000000949947 */ /* 0x000fea0003800000 */
[----:B------:R-:W2:Y:S01]  /*6f60*/  LDL.LU.64 R104, [R1+0x10] ;  /* 0x0000100001687983 */ /* 0x000ea20000300a00 */
[----:B------:R-:W3:Y:S01]  /*6f70*/  LDC R32, c[0x0][0x240] ;  /* 0x00009000ff207b82 */ /* 0x000ee20000000800 */
[----:B-----5:R-:W-:Y:S01]  /*6f80*/  ISETP.GE.AND P2, PT, R64, UR37, PT ;  /* 0x0000002540007c0c */ /* 0x020fe2000bf46270 */
[----:B------:R-:W-:Y:S01]  /*6f90*/  ULOP3.LUT UR11, UR7, 0x1, URZ, 0xc0, !UPT ;  /* 0x00000001070b7892 */ /* 0x000fe2000f8ec03f */
[----:B------:R-:W4:Y:S03]  /*6fa0*/  LDL.LU R102, [R1+0x30] ;  /* 0x0000300001667983 */ /* 0x000f260000300800 */
[----:B------:R-:W-:Y:S04]  /*6fb0*/  UISETP.NE.U32.AND UP0, UPT, UR11, 0x1, UPT ;  /* 0x000000010b00788c */ /* 0x000fe8000bf05070 */
[----:B------:R-:W-:Y:S04]  /*6fc0*/  USEL UR11, UR61, 0x2000, !UP0 ;  /* 0x000020003d0b7887 */ /* 0x000fe8000c000000 */
[----:B------:R-:W1:Y:S02]  /*6fd0*/  @!P2 LDC R21, c[0x0][0x244] ;  /* 0x00009100ff15ab82 */ /* 0x000e640000000800 */
[----:B------:R-:W-:Y:S01]  /*6fe0*/  VIADD R172, R172, UR11 ;  /* 0x0000000bacac7c36 */ /* 0x000fe20008000000 */
[----:B------:R-:W-:Y:S04]  /*6ff0*/  IADD3 R148, R148, UR11, RZ ;  /* 0x0000000b94947c10 */ /* 0x000fe8000fffe0ff */
[----:B------:R1:W-:Y:S04]  /*7000*/  @P2 STS [R172], RZ ;  /* 0x000000ffac002388 */ /* 0x0003e80000000800 */
[----:B------:R1:W-:Y:S04]  /*7010*/  @P2 STS [R172+0x4], RZ ;  /* 0x000004ffac002388 */ /* 0x0003e80000000800 */
[----:B------:R1:W-:Y:S04]  /*7020*/  @P2 STS [R172+0x8], RZ ;  /* 0x000008ffac002388 */ /* 0x0003e80000000800 */
[----:B------:R1:W-:Y:S01]  /*7030*/  @P2 STS [R172+0xc], RZ ;  /* 0x00000cffac002388 */ /* 0x0003e20000000800 */
[----:B----4-:R-:W-:Y:S02]  /*7040*/  VIADD R102, R102, UR11 ;  /* 0x0000000b66667c36 */ /* 0x010fe40008000000 */
[----:B---3--:R-:W-:Y:S03]  /*7050*/  IMAD.U32 R4, R32, -0x80, RZ ;  /* 0xffffff8020047824 */ /* 0x008fe600078e00ff */
[----:B------:R3:W-:Y:S02]  /*7060*/  STL [R1+0x30], R102 ;  /* 0x0000306601007387 */ /* 0x0007e40000100800 */
[C---:B--2---:R-:W-:Y:S04]  /*7070*/  LEA R5, P0, R4.reuse, R104, 0x1 ;  /* 0x0000006804057211 */ /* 0x044fe800078008ff */
        /* <DEDUP_REMOVED lines=8> */
[----:B-1----:R-:W-:Y:S03]  /*7100*/  @!P2 LEA.HI.X R5, R32, R53, R21, 0x7, P0 ;  /* 0x000000352005a211 */ /* 0x002fe600000f3c15 */
        /* <DEDUP_REMOVED lines=8> */
[----:B------:R3:W-:Y:S04]  /*7190*/  STL.64 [R1+0x10], R52 ;  /* 0x0000103401007387 */ /* 0x0007e80000100a00 */
[----:B------:R-:W0:Y:S02]  /*71a0*/  LDGDEPBAR ;  /* 0x00000000000079af */ /* 0x000e240000000000 */
.L_x_217:
[----:B------:R-:W2:Y:S01]  /*71b0*/  LDL.LU R105, [R1+0x24] ;  /* 0x0000240001697983 */ /* 0x000ea20000300800 */
[----:B------:R-:W-:Y:S01]  /*71c0*/  FMUL.FTZ R7, R7, R6 ;  /* 0x0000000607077220 */ /* 0x000fe20000410000 */
[----:B------:R-:W-:Y:S01]  /*71d0*/  FMUL.FTZ R17, R20, R17 ;  /* 0x0000001114117220 */ /* 0x000fe20000410000 */
[C---:B-----5:R-:W-:Y:S01]  /*71e0*/  FADD.FTZ R29, -R109.reuse, R29 ;  /* 0x0000001d6d1d7221 */ /* 0x060fe20000010100 */
[----:B------:R-:W4:Y:S01]  /*71f0*/  LDL.LU R104, [R1+0x20] ;  /* 0x0000200001687983 */ /* 0x000f220000300800 */
[----:B------:R-:W-:Y:S01]  /*7200*/  FADD.FTZ R25, -R109, R25 ;  /* 0x000000196d197221 */ /* 0x000fe20000010100 */
[C---:B------:R-:W-:Y:S01]  /*7210*/  FADD.FTZ R15, -R108.reuse, R15 ;  /* 0x0000000f6c0f7221 */ /* 0x040fe20000010100 */
[----:B------:R-:W-:Y:S01]  /*7220*/  FMUL.FTZ R29, R227, R29 ;  /* 0x0000001de31d7220 */ /* 0x000fe20000410000 */
[----:B------:R-:W4:Y:S01]  /*7230*/  LDL.LU R103, [R1+0x1c] ;  /* 0x00001c0001677983 */ /* 0x000f220000300800 */
[----:B------:R-:W-:Y:S01]  /*7240*/  FMUL.FTZ R25, R235, R25 ;  /* 0x00000019eb197220 */ /* 0x000fe20000410000 */
[----:B------:R-:W-:Y:S01]  /*7250*/  FADD.FTZ R27, -R108, R27 ;  /* 0x0000001b6c1b7221 */ /* 0x000fe20000010100 */
[----:B---3--:R-:W-:Y:S01]  /*7260*/  FFMA.FTZ R4, -R182, R182, 1 ;  /* 0x3f800000b6047423 */ /* 0x008fe200000101b6 */
[----:B------:R-:W3:Y:S01]  /*7270*/  LDL.LU R102, [R1+0x18] ;  /* 0x0000180001667983 */ /* 0x000ee20000300800 */
[C---:B------:R-:W-:Y:S01]  /*7280*/  FADD.FTZ R19, -R110.reuse, R19 ;  /* 0x000000136e137221 */ /* 0x040fe20000010100 */
[----:B------:R-:W-:Y:S01]  /*7290*/  FADD.FTZ R34, -R110, R34 ;  /* 0x000000226e227221 */ /* 0x000fe20000010100 */
[C---:B------:R-:W-:Y:S01]  /*72a0*/  FADD.FTZ R24, -R109.reuse, R24 ;  /* 0x000000186d187221 */ /* 0x040fe20000010100 */
[----:B------:R-:W3:Y:S01]  /*72b0*/  LDL.LU R53, [R1+0x4] ;  /* 0x0000040001357983 */ /* 0x000ee20000300800 */
[----:B------:R-:W-:Y:S01]  /*72c0*/  FMUL.FTZ R19, R218, R19 ;  /* 0x00000013da137220 */ /* 0x000fe20000410000 */
[----:B------:R-:W-:Y:S01]  /*72d0*/  FMUL.FTZ R34, R196, R34 ;  /* 0x00000022c4227220 */ /* 0x000fe20000410000 */
[----:B------:R-:W-:Y:S01]  /*72e0*/  FMUL.FTZ R24, R236, R24 ;  /* 0x00000018ec187220 */ /* 0x000fe20000410000 */
[----:B------:R-:W3:Y:S01]  /*72f0*/  LDL.LU R52, [R1] ;  /* 0x0000000001347983 */ /* 0x000ee20000300800 */
[----:B------:R-:W-:Y:S01]  /*7300*/  FADD.FTZ R28, -R109, R28 ;  /* 0x0000001c6d1c7221 */ /* 0x000fe20000010100 */
[C---:B------:R-:W-:Y:S01]  /*7310*/  FADD.FTZ R14, -R108.reuse, R14 ;  /* 0x0000000e6c0e7221 */ /* 0x040fe20000010100 */
[----:B------:R-:W-:Y:S01]  /*7320*/  FADD.FTZ R26, -R108, R26 ;  /* 0x0000001a6c1a7221 */ /* 0x000fe20000010100 */
[----:B------:R1:W-:Y:S01]  /*7330*/  STS [R244+0x8000], R0 ;  /* 0x00800000f4007388 */ /* 0x0003e20000000800 */
[----:B------:R-:W-:Y:S01]  /*7340*/  FFMA.FTZ R6, -R186, R186, 1 ;  /* 0x3f800000ba067423 */ /* 0x000fe200000101ba */
[----:B------:R-:W-:Y:S01]  /*7350*/  FFMA.FTZ R5, -R185, R185, 1 ;  /* 0x3f800000b9057423 */ /* 0x000fe200000101b9 */
[C---:B------:R-:W-:Y:S01]  /*7360*/  FADD.FTZ R23, -R110.reuse, R23 ;  /* 0x000000176e177221 */ /* 0x040fe20000010100 */
[----:B------:R-:W-:Y:S01]  /*7370*/  FADD.FTZ R22, -R110, R22 ;  /* 0x000000166e167221 */ /* 0x000fe20000010100 */
[----:B------:R-:W-:Y:S01]  /*7380*/  FMUL.FTZ R20, R6, UR5 ;  /* 0x0000000506147c20 */ /* 0x000fe20008410000 */
[----:B------:R-:W-:Y:S01]  /*7390*/  FMUL.FTZ R6, R5, UR5 ;  /* 0x0000000505067c20 */ /* 0x000fe20008410000 */
[----:B------:R-:W-:Y:S01]  /*73a0*/  FMUL.FTZ R5, R4, UR5 ;  /* 0x0000000504057c20 */ /* 0x000fe20008410000 */
[----:B------:R-:W-:Y:S01]  /*73b0*/  FMUL.FTZ R23, R209, R23 ;  /* 0x00000017d1177220 */ /* 0x000fe20000410000 */
[----:B------:R-:W-:Y:S01]  /*73c0*/  FMUL.FTZ R22, R210, R22 ;  /* 0x00000016d2167220 */ /* 0x000fe20000410000 */
[C---:B------:R-:W-:Y:S01]  /*73d0*/  FADD.FTZ R18, -R110.reuse, R18 ;  /* 0x000000126e127221 */ /* 0x040fe20000010100 */
[C---:B------:R-:W-:Y:S01]  /*73e0*/  FADD.FTZ R38, -R110.reuse, R38 ;  /* 0x000000266e267221 */ /* 0x040fe20000010100 */
[----:B------:R-:W-:Y:S01]  /*73f0*/  FADD.FTZ R39, -R110, R39 ;  /* 0x000000276e277221 */ /* 0x000fe20000010100 */
[----:B------:R-:W-:Y:S01]  /*7400*/  FMUL.FTZ R22, R22, R5 ;  /* 0x0000000516167220 */ /* 0x000fe20000410000 */
[----:B------:R-:W-:Y:S01]  /*7410*/  FMUL.FTZ R18, R219, R18 ;  /* 0x00000012db127220 */ /* 0x000fe20000410000 */
[----:B------:R-:W-:Y:S01]  /*7420*/  FFMA.FTZ R5, -R177, R177, 1 ;  /* 0x3f800000b1057423 */ /* 0x000fe200000101b1 */
[----:B------:R-:W-:Y:S01]  /*7430*/  FMUL.FTZ R38, R190, R38 ;  /* 0x00000026be267220 */ /* 0x000fe20000410000 */
[----:B------:R-:W-:Y:S01]  /*7440*/  FADD.FTZ R35, -R110, R35 ;  /* 0x000000236e237221 */ /* 0x000fe20000010100 */
[----:B------:R-:W-:Y:S01]  /*7450*/  FMUL.FTZ R18, R18, R20 ;  /* 0x0000001412127220 */ /* 0x000fe20000410000 */
[C---:B------:R-:W-:Y:S01]  /*7460*/  FADD.FTZ R50, -R110.reuse, R50 ;  /* 0x000000326e327221 */ /* 0x040fe20000010100 */
[----:B------:R-:W-:Y:S01]  /*7470*/  FMUL.FTZ R39, R187, R39 ;  /* 0x00000027bb277220 */ /* 0x000fe20000410000 */
[----:B------:R-:W-:Y:S01]  /*7480*/  FMUL.FTZ R35, R195, R35 ;  /* 0x00000023c3237220 */ /* 0x000fe20000410000 */
[C---:B------:R-:W-:Y:S01]  /*7490*/  FADD.FTZ R51, -R110.reuse, R51 ;  /* 0x000000336e337221 */ /* 0x040fe20000010100 */
[----:B------:R-:W-:Y:S01]  /*74a0*/  FMUL.FTZ R50, R171, R50 ;  /* 0x00000032ab327220 */ /* 0x000fe20000410000 */
[C---:B------:R-:W-:Y:S01]  /*74b0*/  FADD.FTZ R55, -R110.reuse, R55 ;  /* 0x000000376e377221 */ /* 0x040fe20000010100 */
[----:B-1----:R-:W-:Y:S01]  /*74c0*/  FFMA.FTZ R0, -R181, R181, 1 ;  /* 0x3f800000b5007423 */ /* 0x002fe200000101b5 */
[----:B------:R-:W-:Y:S01]  /*74d0*/  FADD.FTZ R66, -R110, R66 ;  /* 0x000000426e427221 */ /* 0x000fe20000010100 */
[----:B------:R-:W-:Y:S01]  /*74e0*/  FMUL.FTZ R51, R170, R51 ;  /* 0x00000033aa337220 */ /* 0x000fe20000410000 */
[----:B------:R-:W-:Y:S01]  /*74f0*/  FMUL.FTZ R55, R166, R55 ;  /* 0x00000037a6377220 */ /* 0x000fe20000410000 */
[----:B------:R-:W-:Y:S01]  /*7500*/  FMUL.FTZ R4, R0, UR5 ;  /* 0x0000000500047c20 */ /* 0x000fe20008410000 */
[----:B------:R-:W-:Y:S01]  /*7510*/  FMUL.FTZ R0, R19, R6 ;  /* 0x0000000613007220 */ /* 0x000fe20000410000 */
[----:B------:R-:W-:Y:S01]  /*7520*/  FFMA.FTZ R6, -R178, R178, 1 ;  /* 0x3f800000b2067423 */ /* 0x000fe200000101b2 */
[----:B------:R-:W-:Y:S01]  /*7530*/  FMUL.FTZ R66, R115, R66 ;  /* 0x0000004273427220 */ /* 0x000fe20000410000 */
[----:B------:R-:W-:Y:S01]  /*7540*/  FMUL.FTZ R23, R23, R4 ;  /* 0x0000000417177220 */ /* 0x000fe20000410000 */
[----:B------:R-:W-:Y:S01]  /*7550*/  F2FP.BF16.F32.PACK_AB R4, R7, R17 ;  /* 0x000000110704723e */ /* 0x000fe200000010ff */
[----:B------:R-:W-:Y:S01]  /*7560*/  FMUL.FTZ R17, R6, UR5 ;  /* 0x0000000506117c20 */ /* 0x000fe20008410000 */
[----:B------:R-:W-:Y:S01]  /*7570*/  F2FP.BF16.F32.PACK_AB R0, R0, R18 ;  /* 0x000000120000723e */ /* 0x000fe200000010ff */
[----:B------:R-:W-:Y:S01]  /*7580*/  FMUL.FTZ R28, R228, R28 ;  /* 0x0000001ce41c7220 */ /* 0x000fe20000410000 */
[----:B------:R-:W-:Y:S01]  /*7590*/  F2FP.BF16.F32.PACK_AB R33, R23, R22 ;  /* 0x000000161721723e */ /* 0x000fe200000010ff */
[----:B------:R1:W-:Y:S01]  /*75a0*/  STS [R244+0x8400], R4 ;  /* 0x00840004f4007388 */ /* 0x0003e20000000800 */
[----:B------:R-:W-:Y:S01]  /*75b0*/  FFMA.FTZ R6, -R174, R174, 1 ;  /* 0x3f800000ae067423 */ /* 0x000fe200000101ae */
[----:B------:R-:W-:Y:S01]  /*75c0*/  FMUL.FTZ R7, R5, UR5 ;  /* 0x0000000505077c20 */ /* 0x000fe20008410000 */
[----:B------:R-:W-:Y:S01]  /*75d0*/  FFMA.FTZ R5, -R173, R173, 1 ;  /* 0x3f800000ad057423 */ /* 0x000fe200000101ad */
[----:B------:R1:W-:Y:S01]  /*75e0*/  STS [R245+0x8400], R0 ;  /* 0x00840000f5007388 */ /* 0x0003e20000000800 */
[----:B------:R-:W-:Y:S01]  /*75f0*/  FMUL.FTZ R6, R6, UR5 ;  /* 0x0000000506067c20 */ /* 0x000fe20008410000 */
[----:B------:R-:W-:Y:S01]  /*7600*/  FMUL.FTZ R32, R35, R7 ;  /* 0x0000000723207220 */ /* 0x000fe20000410000 */
[----:B------:R-:W-:Y:S01]  /*7610*/  FMUL.FTZ R5, R5, UR5 ;  /* 0x0000000505057c20 */ /* 0x000fe20008410000 */
[----:B------:R1:W-:Y:S01]  /*7620*/  STS [R245+0x8000], R16 ;  /* 0x00800010f5007388 */ /* 0x0003e20000000800 */
[----:B------:R-:W-:Y:S01]  /*7630*/  FMUL.FTZ R38, R38, R6 ;  /* 0x0000000626267220 */ /* 0x000fe20000410000 */
[----:B------:R-:W-:Y:S01]  /*7640*/  FFMA.FTZ R6, -R165, R165, 1 ;  /* 0x3f800000a5067423 */ /* 0x000fe200000101a5 */
[----:B------:R-:W-:Y:S01]  /*7650*/  FMUL.FTZ R23, R39, R5 ;  /* 0x0000000527177220 */ /* 0x000fe20000410000 */
[----:B------:R-:W-:Y:S01]  /*7660*/  FFMA.FTZ R5, -R164, R164, 1 ;  /* 0x3f800000a4057423 */ /* 0x000fe200000101a4 */
[----:B------:R-:W-:Y:S01]  /*7670*/  FFMA.FTZ R7, -R162, R162, 1 ;  /* 0x3f800000a2077423 */ /* 0x000fe200000101a2 */
[----:B------:R-:W-:Y:S01]  /*7680*/  FMUL.FTZ R6, R6, UR5 ;  /* 0x0000000506067c20 */ /* 0x000fe20008410000 */
[----:B------:R-:W-:Y:S01]  /*7690*/  FADD.FTZ R67, -R110, R67 ;  /* 0x000000436e437221 */ /* 0x000fe20000010100 */
[----:B------:R-:W-:Y:S01]  /*76a0*/  FMUL.FTZ R5, R5, UR5 ;  /* 0x0000000505057c20 */ /* 0x000fe20008410000 */
[----:B------:R-:W-:Y:S01]  /*76b0*/  FMUL.FTZ R7, R7, UR5 ;  /* 0x0000000507077c20 */ /* 0x000fe20008410000 */
[----:B------:R-:W-:Y:S01]  /*76c0*/  FMUL.FTZ R50, R50, R6 ;  /* 0x0000000632327220 */ /* 0x000fe20000410000 */
[----:B------:R-:W-:Y:S01]  /*76d0*/  FFMA.FTZ R6, -R113, R113, 1 ;  /* 0x3f80000071067423 */ /* 0x000fe20000010171 */
[----:B------:R-:W-:Y:S01]  /*76e0*/  FMUL.FTZ R22, R51, R5 ;  /* 0x0000000533167220 */ /* 0x000fe20000410000 */
[----:B------:R-:W-:Y:S01]  /*76f0*/  FFMA.FTZ R5, -R112, R112, 1 ;  /* 0x3f80000070057423 */ /* 0x000fe20000010170 */
[----:B------:R-:W-:Y:S01]  /*7700*/  FADD.FTZ R13, -R109, R13 ;  /* 0x0000000d6d0d7221 */ /* 0x000fe20000010100 */
[----:B------:R-:W-:Y:S01]  /*7710*/  FMUL.FTZ R6, R6, UR5 ;  /* 0x0000000506067c20 */ /* 0x000fe20008410000 */
[----:B------:R-:W-:Y:S01]  /*7720*/  FMUL.FTZ R21, R55, R7 ;  /* 0x0000000737157220 */ /* 0x000fe20000410000 */
[----:B-1----:R-:W-:Y:S01]  /*7730*/  FFMA.FTZ R4, -R211, R211, 1 ;  /* 0x3f800000d3047423 */ /* 0x002fe200000101d3 */
[C---:B------:R-:W-:Y:S01]  /*7740*/  FADD.FTZ R8, -R109.reuse, R8 ;  /* 0x000000086d087221 */ /* 0x040fe20000010100 */
[----:B------:R-:W-:Y:S01]  /*7750*/  FMUL.FTZ R66, R66, R6 ;  /* 0x0000000642427220 */ /* 0x000fe20000410000 */
[----:B------:R-:W-:Y:S01]  /*7760*/  FADD.FTZ R9, -R109, R9 ;  /* 0x000000096d097221 */ /* 0x000fe20000010100 */
[----:B------:R-:W-:Y:S01]  /*7770*/  FFMA.FTZ R7, -R216, R216, 1 ;  /* 0x3f800000d8077423 */ /* 0x000fe200000101d8 */
[----:B------:R-:W-:Y:S01]  /*7780*/  FFMA.FTZ R6, -R214, R214, 1 ;  /* 0x3f800000d6067423 */ /* 0x000fe200000101d6 */
[----:B------:R-:W-:Y:S01]  /*7790*/  FMUL.FTZ R67, R114, R67 ;  /* 0x0000004372437220 */ /* 0x000fe20000410000 */
[----:B------:R-:W-:Y:S01]  /*77a0*/  FMUL.FTZ R5, R5, UR5 ;  /* 0x0000000505057c20 */ /* 0x000fe20008410000 */
[----:B------:R-:W-:Y:S01]  /*77b0*/  FMUL.FTZ R13, R247, R13 ;  /* 0x0000000df70d7220 */ /* 0x000fe20000410000 */
[----:B------:R-:W-:Y:S01]  /*77c0*/  FMUL.FTZ R4, R4, UR5 ;  /* 0x0000000504047c20 */ /* 0x000fe20008410000 */
[----:B------:R-:W-:Y:S01]  /*77d0*/  FMUL.FTZ R34, R34, R17 ;  /* 0x0000001122227220 */ /* 0x000fe20000410000 */
[----:B------:R-:W-:Y:S01]  /*77e0*/  FMUL.FTZ R8, R252, R8 ;  /* 0x00000008fc087220 */ /* 0x000fe20000410000 */
[----:B------:R-:W-:Y:S01]  /*77f0*/  FMUL.FTZ R9, R251, R9 ;  /* 0x00000009fb097220 */ /* 0x000fe20000410000 */
[----:B------:R-:W-:Y:S01]  /*7800*/  FMUL.FTZ R7, R7, UR5 ;  /* 0x0000000507077c20 */ /* 0x000fe20008410000 */
[----:B------:R-:W-:Y:S01]  /*7810*/  FMUL.FTZ R6, R6, UR5 ;  /* 0x0000000506067c20 */ /* 0x000fe20008410000 */
[----:B------:R-:W-:Y:S01]  /*7820*/  FMUL.FTZ R20, R67, R5 ;  /* 0x0000000543147220 */ /* 0x000fe20000410000 */
[----:B------:R-:W-:Y:S01]  /*7830*/  FMUL.FTZ R13, R13, R4 ;  /* 0x000000040d0d7220 */ /* 0x000fe20000410000 */
[----:B------:R-:W-:Y:S01]  /*7840*/  FFMA.FTZ R17, -R163, R163, 1 ;  /* 0x3f800000a3117423 */ /* 0x000fe200000101a3 */
[----:B------:R-:W-:Y:S01]  /*7850*/  FADD.FTZ R54, -R110, R54 ;  /* 0x000000366e367221 */ /* 0x000fe20000010100 */
[----:B------:R-:W-:Y:S01]  /*7860*/  FFMA.FTZ R4, -R199, R199, 1 ;  /* 0x3f800000c7047423 */ /* 0x000fe200000101c7 */
[----:B------:R-:W-:Y:S01]  /*7870*/  FADD.FTZ R12, -R109, R12 ;  /* 0x0000000c6d0c7221 */ /* 0x000fe20000010100 */
[----:B------:R-:W-:Y:S01]  /*7880*/  FFMA.FTZ R5, -R212, R212, 1 ;  /* 0x3f800000d4057423 */ /* 0x000fe200000101d4 */
[----:B------:R-:W-:Y:S01]  /*7890*/  FMUL.FTZ R8, R8, R7 ;  /* 0x0000000708087220 */ /* 0x000fe20000410000 */
[----:B------:R-:W-:Y:S01]  /*78a0*/  FMUL.FTZ R9, R9, R6 ;  /* 0x0000000609097220 */ /* 0x000fe20000410000 */
[----:B------:R-:W-:Y:S01]  /*78b0*/  FMUL.FTZ R17, R17, UR5 ;  /* 0x0000000511117c20 */ /* 0x000fe20008410000 */
[----:B------:R-:W-:Y:S01]  /*78c0*/  FMUL.FTZ R54, R169, R54 ;  /* 0x00000036a9367220 */ /* 0x000fe20000410000 */
[----:B------:R-:W-:Y:S01]  /*78d0*/  FMUL.FTZ R4, R4, UR5 ;  /* 0x0000000504047c20 */ /* 0x000fe20008410000 */
[----:B------:R-:W-:Y:S01]  /*78e0*/  FMUL.FTZ R12, R248, R12 ;  /* 0x0000000cf80c7220 */ /* 0x000fe20000410000 */
[----:B------:R-:W-:Y:S01]  /*78f0*/  FMUL.FTZ R5, R5, UR5 ;  /* 0x0000000505057c20 */ /* 0x000fe20008410000 */
[----:B------:R-:W-:Y:S01]  /*7900*/  FFMA.FTZ R7, -R204, R204, 1 ;  /* 0x3f800000cc077423 */ /* 0x000fe200000101cc */
[----:B------:R-:W-:Y:S01]  /*7910*/  F2FP.BF16.F32.PACK_AB R0, R9, R8 ;  /* 0x000000080900723e */ /* 0x000fe200000010ff */
[----:B------:R-:W-:Y:S01]  /*7920*/  FMUL.FTZ R54, R54, R17 ;  /* 0x0000001136367220 */ /* 0x000fe20000410000 */
[----:B------:R-:W-:Y:S01]  /*7930*/  FMUL.FTZ R17, R29, R4 ;  /* 0x000000041d117220 */ /* 0x000fe20000410000 */
[----:B------:R-:W-:Y:S01]  /*7940*/  FMUL.FTZ R12, R12, R5 ;  /* 0x000000050c0c7220 */ /* 0x000fe20000410000 */
[----:B------:R-:W-:Y:S01]  /*7950*/  FMUL.FTZ R7, R7, UR5 ;  /* 0x0000000507077c20 */ /* 0x000fe20008410000 */
[----:B------:R1:W-:Y:S01]  /*7960*/  STS [R244+0xa000], R0 ;  /* 0x00a00000f4007388 */ /* 0x0003e20000000800 */
[----:B------:R-:W-:Y:S01]  /*7970*/  FFMA.FTZ R5, -R200, R200, 1 ;  /* 0x3f800000c8057423 */ /* 0x000fe200000101c8 */
[----:B------:R-:W-:Y:S01]  /*7980*/  FADD.FTZ R45, -R109, R45 ;  /* 0x0000002d6d2d7221 */ /* 0x000fe20000010100 */
[----:B------:R-:W-:Y:S01]  /*7990*/  FFMA.FTZ R4, -R179, R179, 1 ;  /* 0x3f800000b3047423 */ /* 0x000fe200000101b3 */
[----:B------:R-:W-:Y:S01]  /*79a0*/  FMUL.FTZ R24, R24, R7 ;  /* 0x0000000718187220 */ /* 0x000fe20000410000 */
[----:B------:R-:W-:Y:S01]  /*79b0*/  FMUL.FTZ R5, R5, UR5 ;  /* 0x0000000505057c20 */ /* 0x000fe20008410000 */
[----:B------:R-:W-:Y:S01]  /*79c0*/  FMUL.FTZ R45, R205, R45 ;  /* 0x0000002dcd2d7220 */ /* 0x000fe20000410000 */
[----:B------:R-:W-:Y:S01]  /*79d0*/  FMUL.FTZ R4, R4, UR5 ;  /* 0x0000000504047c20 */ /* 0x000fe20008410000 */
[----:B------:R-:W-:Y:S01]  /*79e0*/  FADD.FTZ R40, -R109, R40 ;  /* 0x000000286d287221 */ /* 0x000fe20000010100 */
[----:B------:R-:W-:Y:S01]  /*79f0*/  FFMA.FTZ R7, -R189, R189, 1 ;  /* 0x3f800000bd077423 */ /* 0x000fe200000101bd */
[----:B------:R-:W-:Y:S01]  /*7a00*/  FFMA.FTZ R6, -R203, R203, 1 ;  /* 0x3f800000cb067423 */ /* 0x000fe200000101cb */
[----:B------:R-:W-:Y:S01]  /*7a10*/  F2FP.BF16.F32.PACK_AB R19, R13, R12 ;  /* 0x0000000c0d13723e */ /* 0x000fe200000010ff */
[----:B------:R-:W-:Y:S01]  /*7a20*/  FMUL.FTZ R28, R28, R5 ;  /* 0x000000051c1c7220 */ /* 0x000fe20000410000 */
[----:B------:R-:W-:Y:S01]  /*7a30*/  FMUL.FTZ R13, R45, R4 ;  /* 0x000000042d0d7220 */ /* 0x000fe20000410000 */
[----:B------:R-:W-:Y:S01]  /*7a40*/  FMUL.FTZ R40, R217, R40 ;  /* 0x00000028d9287220 */ /* 0x000fe20000410000 */
[----:B------:R-:W-:Y:S01]  /*7a50*/  FMUL.FTZ R7, R7, UR5 ;  /* 0x0000000507077c20 */ /* 0x000fe20008410000 */
[----:B------:R-:W-:Y:S01]  /*7a60*/  FMUL.FTZ R6, R6, UR5 ;  /* 0x0000000506067c20 */ /* 0x000fe20008410000 */
[----:B------:R-:W-:Y:S01]  /*7a70*/  FADD.FTZ R44, -R109, R44 ;  /* 0x0000002c6d2c7221 */ /* 0x000fe20000010100 */
[----:B------:R-:W-:Y:S01]  /*7a80*/  FFMA.FTZ R5, -R180, R180, 1 ;  /* 0x3f800000b4057423 */ /* 0x000fe200000101b4 */
[----:B------:R-:W-:Y:S01]  /*7a90*/  FFMA.FTZ R4, -R175, R175, 1 ;  /* 0x3f800000af047423 */ /* 0x000fe200000101af */
[----:B------:R-:W-:Y:S01]  /*7aa0*/  FMUL.FTZ R40, R40, R7 ;  /* 0x0000000728287220 */ /* 0x000fe20000410000 */
[----:B------:R-:W-:Y:S01]  /*7ab0*/  FMUL.FTZ R18, R25, R6 ;  /* 0x0000000619127220 */ /* 0x000fe20000410000 */
[----:B------:R-:W-:Y:S01]  /*7ac0*/  FMUL.FTZ R44, R206, R44 ;  /* 0x0000002cce2c7220 */ /* 0x000fe20000410000 */
[----:B------:R-:W-:Y:S01]  /*7ad0*/  FMUL.FTZ R5, R5, UR5 ;  /* 0x0000000505057c20 */ /* 0x000fe20008410000 */
[----:B------:R-:W-:Y:S01]  /*7ae0*/  FMUL.FTZ R7, R4, UR5 ;  /* 0x0000000504077c20 */ /* 0x000fe20008410000 */
[C---:B------:R-:W-:Y:S01]  /*7af0*/  FADD.FTZ R41, -R109.reuse, R41 ;  /* 0x000000296d297221 */ /* 0x040fe20000010100 */
        /* <DEDUP_REMOVED lines=8> */
[----:B------:R-:W-:Y:S01]  /*7b80*/  FADD.FTZ R60, -R109, R60 ;  /* 0x0000003c6d3c7221 */ /* 0x000fe20000010100 */
[----:B------:R-:W-:Y:S01]  /*7b90*/  FFMA.FTZ R5, -R168, R168, 1 ;  /* 0x3f800000a8057423 */ /* 0x000fe200000101a8 */
[----:B------:R-:W-:Y:S01]  /*7ba0*/  FMUL.FTZ R16, R41, R6 ;  /* 0x0000000629107220 */ /* 0x000fe20000410000 */
[----:B------:R-:W-:Y:S01]  /*7bb0*/  FMUL.FTZ R61, R61, R4 ;  /* 0x000000043d3d7220 */ /* 0x000fe20000410000 */
[----:B------:R-:W-:Y:S01]  /*7bc0*/  FMUL.FTZ R60, R194, R60 ;  /* 0x0000003cc23c7220 */ /* 0x000fe20000410000 */
[----:B------:R-:W-:Y:S01]  /*7bd0*/  FMUL.FTZ R5, R5, UR5 ;  /* 0x0000000505057c20 */ /* 0x000fe20008410000 */
[----:B------:R-:W-:Y:S01]  /*7be0*/  FADD.FTZ R4, -R108, R11 ;  /* 0x0000000b6c047221 */ /* 0x000fe20000010100 */
[C---:B------:R-:W-:Y:S01]  /*7bf0*/  FADD.FTZ R56, -R109.reuse, R56 ;  /* 0x000000386d387221 */ /* 0x040fe20000010100 */
[----:B------:R-:W-:Y:S01]  /*7c00*/  FADD.FTZ R57, -R109, R57 ;  /* 0x000000396d397221 */ /* 0x000fe20000010100 */
[----:B------:R-:W-:Y:S01]  /*7c10*/  FFMA.FTZ R6, -R176, R176, 1 ;  /* 0x3f800000b0067423 */ /* 0x000fe200000101b0 */
[----:B------:R-:W-:Y:S01]  /*7c20*/  FMUL.FTZ R60, R60, R5 ;  /* 0x000000053c3c7220 */ /* 0x000fe20000410000 */
[----:B------:R-:W-:Y:S01]  /*7c30*/  FMUL.FTZ R56, R198, R56 ;  /* 0x00000038c6387220 */ /* 0x000fe20000410000 */
[----:B------:R-:W-:Y:S01]  /*7c40*/  FMUL.FTZ R57, R197, R57 ;  /* 0x00000039c5397220 */ /* 0x000fe20000410000 */
[----:B------:R-:W-:Y:S01]  /*7c50*/  FMUL.FTZ R6, R6, UR5 ;  /* 0x0000000506067c20 */ /* 0x000fe20008410000 */
[----:B-1----:R-:W-:Y:S01]  /*7c60*/  FFMA.FTZ R0, -R231, R231, 1 ;  /* 0x3f800000e7007423 */ /* 0x002fe200000101e7 */
[----:B------:R-:W-:Y:S01]  /*7c70*/  FADD.FTZ R10, -R108, R10 ;  /* 0x0000000a6c0a7221 */ /* 0x000fe20000010100 */
[----:B------:R-:W-:Y:S01]  /*7c80*/  FMUL.FTZ R56, R56, R7 ;  /* 0x0000000738387220 */ /* 0x000fe20000410000 */
[----:B------:R-:W-:Y:S01]  /*7c90*/  FMUL.FTZ R12, R57, R6 ;  /* 0x00000006390c7220 */ /* 0x000fe20000410000 */
[----:B------:R-:W-:Y:S01]  /*7ca0*/  FMUL.FTZ R6, R0, UR5 ;  /* 0x0000000500067c20 */ /* 0x000fe20008410000 */
[----:B------:R-:W-:Y:S01]  /*7cb0*/  FFMA.FTZ R0, -R229, R229, 1 ;  /* 0x3f800000e5007423 */ /* 0x000fe200000101e5 */
[C---:B------:R-:W-:Y:S01]  /*7cc0*/  FADD.FTZ R42, -R108.reuse, R42 ;  /* 0x0000002a6c2a7221 */ /* 0x040fe20000010100 */
[C---:B------:R-:W-:Y:S01]  /*7cd0*/  FADD.FTZ R30, -R108.reuse, R30 ;  /* 0x0000001e6c1e7221 */ /* 0x040fe20000010100 */
[----:B------:R-:W-:Y:S01]  /*7ce0*/  FADD.FTZ R31, -R108, R31 ;  /* 0x0000001f6c1f7221 */ /* 0x000fe20000010100 */
[----:B------:R-:W-:Y:S01]  /*7cf0*/  FMUL.FTZ R0, R0, UR5 ;  /* 0x0000000500007c20 */ /* 0x000fe20008410000 */
[----:B------:R-:W-:Y:S01]  /*7d00*/  FMUL.FTZ R42, R238, R42 ;  /* 0x0000002aee2a7220 */ /* 0x000fe20000410000 */
[----:B------:R-:W-:Y:S01]  /*7d10*/  FMUL.FTZ R30, R250, R30 ;  /* 0x0000001efa1e7220 */ /* 0x000fe20000410000 */
[----:B------:R-:W-:Y:S01]  /*7d20*/  FMUL.FTZ R31, R249, R31 ;  /* 0x0000001ff91f7220 */ /* 0x000fe20000410000 */
[----:B------:R-:W-:Y:S01]  /*7d30*/  FADD.FTZ R58, -R108, R58 ;  /* 0x0000003a6c3a7221 */ /* 0x000fe20000010100 */
[----:B------:R-:W-:Y:S01]  /*7d40*/  F2FP.BF16.F32.PACK_AB R32, R32, R34 ;  /* 0x000000222020723e */ /* 0x000fe200000010ff */
[----:B------:R-:W-:Y:S01]  /*7d50*/  FADD.FTZ R43, -R108, R43 ;  /* 0x0000002b6c2b7221 */ /* 0x000fe20000010100 */
[----:B------:R-:W3:Y:S01]  /*7d60*/  LDL R34, [R1+0x64] ;  /* 0x0000640001227983 */ /* 0x000ee20000100800 */
[----:B------:R-:W-:Y:S01]  /*7d70*/  FMUL.FTZ R58, R226, R58 ;  /* 0x0000003ae23a7220 */ /* 0x000fe20000410000 */
[----:B------:R-:W-:Y:S01]  /*7d80*/  F2FP.BF16.F32.PACK_AB R18, R18, R24 ;  /* 0x000000181212723e */ /* 0x000fe200000010ff */
[C---:B------:R-:W-:Y:S01]  /*7d90*/  FADD.FTZ R47, -R108.reuse, R47 ;  /* 0x0000002f6c2f7221 */ /* 0x040fe20000010100 */
[----:B------:R-:W3:Y:S01]  /*7da0*/  LDL.LU R29, [R1+0x28] ;  /* 0x00002800011d7983 */ /* 0x000ee20000300800 */
[----:B------:R-:W-:Y:S01]  /*7db0*/  FMUL.FTZ R43, R237, R43 ;  /* 0x0000002bed2b7220 */ /* 0x000fe20000410000 */
[----:B------:R-:W-:Y:S01]  /*7dc0*/  FADD.FTZ R46, -R108, R46 ;  /* 0x0000002e6c2e7221 */ /* 0x000fe20000010100 */
[----:B------:R-:W-:Y:S01]  /*7dd0*/  F2FP.BF16.F32.PACK_AB R17, R17, R28 ;  /* 0x0000001c1111723e */ /* 0x000fe200000010ff */
[----:B------:R-:W-:Y:S01]  /*7de0*/  FMUL.FTZ R47, R233, R47 ;  /* 0x0000002fe92f7220 */ /* 0x000fe20000410000 */
[----:B------:R-:W3:Y:S01]  /*7df0*/  LDL.LU R28, [R1+0x2c] ;  /* 0x00002c00011c7983 */ /* 0x000ee20000300800 */
[----:B------:R-:W-:Y:S01]  /*7e00*/  FMUL.FTZ R46, R234, R46 ;  /* 0x0000002eea2e7220 */ /* 0x000fe20000410000 */
[C---:B------:R-:W-:Y:S01]  /*7e10*/  FADD.FTZ R59, -R108.reuse, R59 ;  /* 0x0000003b6c3b7221 */ /* 0x040fe20000010100 */
[----:B------:R-:W-:Y:S01]  /*7e20*/  F2FP.BF16.F32.PACK_AB R23, R23, R38 ;  /* 0x000000261717723e */ /* 0x000fe200000010ff */
[----:B------:R-:W-:Y:S01]  /*7e30*/  FADD.FTZ R62, -R108, R62 ;  /* 0x0000003e6c3e7221 */ /* 0x000fe20000010100 */
[----:B------:R-:W-:Y:S01]  /*7e40*/  F2FP.BF16.F32.PACK_AB R22, R22, R50 ;  /* 0x000000321616723e */ /* 0x000fe200000010ff */
[----:B------:R-:W-:Y:S01]  /*7e50*/  FMUL.FTZ R59, R225, R59 ;  /* 0x0000003be13b7220 */ /* 0x000fe20000410000 */
[----:B------:R-:W-:Y:S01]  /*7e60*/  F2FP.BF16.F32.PACK_AB R16, R16, R40 ;  /* 0x000000281010723e */ /* 0x000fe200000010ff */
[----:B------:R-:W-:Y:S01]  /*7e70*/  FMUL.FTZ R62, R221, R62 ;  /* 0x0000003edd3e7220 */ /* 0x000fe20000410000 */
[----:B------:R-:W-:Y:S01]  /*7e80*/  F2FP.BF16.F32.PACK_AB R13, R13, R44 ;  /* 0x0000002c0d0d723e */ /* 0x000fe200000010ff */
[----:B------:R-:W-:Y:S01]  /*7e90*/  FADD.FTZ R63, -R108, R63 ;  /* 0x0000003f6c3f7221 */ /* 0x000fe20000010100 */
[----:B------:R-:W-:Y:S02]  /*7ea0*/  F2FP.BF16.F32.PACK_AB R21, R21, R54 ;  /* 0x000000361515723e */ /* 0x000fe400000010ff */
[----:B------:R-:W-:Y:S01]  /*7eb0*/  F2FP.BF16.F32.PACK_AB R20, R20, R66 ;  /* 0x000000421414723e */ /* 0x000fe200000010ff */
[----:B------:R-:W-:Y:S01]  /*7ec0*/  FMUL.FTZ R63, R213, R63 ;  /* 0x0000003fd53f7220 */ /* 0x000fe20000410000 */
[----:B------:R-:W-:Y:S02]  /*7ed0*/  F2FP.BF16.F32.PACK_AB R12, R12, R56 ;  /* 0x000000380c0c723e */ /* 0x000fe400000010ff */
[----:B------:R-:W-:Y:S01]  /*7ee0*/  F2FP.BF16.F32.PACK_AB R11, R61, R60 ;  /* 0x0000003c3d0b723e */ /* 0x000fe200000010ff */
[----:B--2---:R-:W-:Y:S01]  /*7ef0*/  FMUL.FTZ R10, R105, R10 ;  /* 0x0000000a690a7220 */ /* 0x004fe20000410000 */
[----:B----4-:R-:W-:Y:S01]  /*7f00*/  FMUL.FTZ R5, R104, R4 ;  /* 0x0000000468057220 */ /* 0x010fe20000410000 */
[----:B------:R-:W-:Y:S01]  /*7f10*/  FFMA.FTZ R4, -R232, R232, 1 ;  /* 0x3f800000e8047423 */ /* 0x000fe200000101e8 */
[----:B------:R-:W-:Y:S03]  /*7f20*/  FMUL.FTZ R14, R103, R14 ;  /* 0x0000000e670e7220 */ /* 0x000fe60000410000 */
[----:B------:R-:W-:Y:S01]  /*7f30*/  FMUL.FTZ R7, R4, UR5 ;  /* 0x0000000504077c20 */ /* 0x000fe20008410000 */
[----:B------:R-:W-:Y:S01]  /*7f40*/  FFMA.FTZ R4, -R230, R230, 1 ;  /* 0x3f800000e6047423 */ /* 0x000fe200000101e6 */
[----:B------:R-:W-:Y:S01]  /*7f50*/  FMUL.FTZ R6, R5, R6 ;  /* 0x0000000605067220 */ /* 0x000fe20000410000 */
[----:B---3--:R-:W-:Y:S01]  /*7f60*/  FMUL.FTZ R15, R102, R15 ;  /* 0x0000000f660f7220 */ /* 0x008fe20000410000 */
[----:B------:R-:W-:Y:S01]  /*7f70*/  FMUL.FTZ R10, R10, R7 ;  /* 0x000000070a0a7220 */ /* 0x000fe20000410000 */
[----:B------:R-:W-:Y:S02]  /*7f80*/  FMUL.FTZ R4, R4, UR5 ;  /* 0x0000000504047c20 */ /* 0x000fe40008410000 */
[----:B------:R-:W-:Y:S01]  /*7f90*/  FMUL.FTZ R9, R15, R0 ;  /* 0x000000000f097220 */ /* 0x000fe20000410000 */
[----:B------:R-:W-:Y:S01]  /*7fa0*/  FFMA.FTZ R0, -R223, R223, 1 ;  /* 0x3f800000df007423 */ /* 0x000fe200000101df */
[----:B------:R-:W-:Y:S01]  /*7fb0*/  FMUL.FTZ R14, R14, R4 ;  /* 0x000000040e0e7220 */ /* 0x000fe20000410000 */
[----:B------:R-:W-:Y:S01]  /*7fc0*/  F2FP.BF16.F32.PACK_AB R10, R6, R10 ;  /* 0x0000000a060a723e */ /* 0x000fe200000010ff */
[----:B------:R-:W-:Y:S01]  /*7fd0*/  FFMA.FTZ R4, -R224, R224, 1 ;  /* 0x3f800000e0047423 */ /* 0x000fe200000101e0 */
[----:B------:R-:W-:Y:S01]  /*7fe0*/  FFMA.FTZ R6, -R208, R208, 1 ;  /* 0x3f800000d0067423 */ /* 0x000fe200000101d0 */
[----:B------:R-:W-:Y:S01]  /*7ff0*/  FMUL.FTZ R27, R52, R27 ;  /* 0x0000001b341b7220 */ /* 0x000fe20000410000 */
[----:B------:R-:W-:Y:S01]  /*8000*/  F2FP.BF16.F32.PACK_AB R9, R9, R14 ;  /* 0x0000000e0909723e */ /* 0x000fe200000010ff */
[----:B------:R-:W-:Y:S01]  /*8010*/  STS [R244+0xa400], R10 ;  /* 0x00a4000af4007388 */ /* 0x000fe20000000800 */
[----:B------:R-:W-:Y:S01]  /*8020*/  FMUL.FTZ R5, R4, UR5 ;  /* 0x0000000504057c20 */ /* 0x000fe20008410000 */
[----:B------:R-:W-:Y:S01]  /*8030*/  FMUL.FTZ R8, R0, UR5 ;  /* 0x0000000500087c20 */ /* 0x000fe20008410000 */
[----:B------:R-:W-:Y:S01]  /*8040*/  FMUL.FTZ R6, R6, UR5 ;  /* 0x0000000506067c20 */ /* 0x000fe20008410000 */
[----:B------:R-:W-:Y:S01]  /*8050*/  STS [R245+0xa000], R19 ;  /* 0x00a00013f5007388 */ /* 0x000fe20000000800 */
[----:B------:R-:W-:Y:S01]  /*8060*/  FMUL.FTZ R26, R53, R26 ;  /* 0x0000001a351a7220 */ /* 0x000fe20000410000 */
[----:B------:R-:W-:Y:S01]  /*8070*/  FFMA.FTZ R4, -R222, R222, 1 ;  /* 0x3f800000de047423 */ /* 0x000fe200000101de */
[----:B------:R-:W-:Y:S01]  /*8080*/  FFMA.FTZ R0, -R220, R220, 1 ;  /* 0x3f800000dc007423 */ /* 0x000fe200000101dc */
[----:B------:R-:W-:Y:S01]  /*8090*/  STS [R245+0xa400], R9 ;  /* 0x00a40009f5007388 */ /* 0x000fe20000000800 */
[----:B------:R-:W-:Y:S01]  /*80a0*/  FMUL.FTZ R42, R42, R6 ;  /* 0x000000062a2a7220 */ /* 0x000fe20000410000 */
[----:B------:R-:W-:Y:S01]  /*80b0*/  FMUL.FTZ R26, R26, R5 ;  /* 0x000000051a1a7220 */ /* 0x000fe20000410000 */
[----:B------:R-:W-:Y:S01]  /*80c0*/  FMUL.FTZ R8, R27, R8 ;  /* 0x000000081b087220 */ /* 0x000fe20000410000 */
[----:B------:R-:W-:Y:S01]  /*80d0*/  STS [R246+0x8000], R101 ;  /* 0x00800065f6007388 */ /* 0x000fe20000000800 */
[----:B------:R-:W-:Y:S01]  /*80e0*/  FMUL.FTZ R4, R4, UR5 ;  /* 0x0000000504047c20 */ /* 0x000fe20008410000 */
[----:B------:R-:W-:Y:S01]  /*80f0*/  FMUL.FTZ R0, R0, UR5 ;  /* 0x0000000500007c20 */ /* 0x000fe20008410000 */
[----:B------:R-:W-:Y:S01]  /*8100*/  FFMA.FTZ R6, -R193, R193, 1 ;  /* 0x3f800000c1067423 */ /* 0x000fe200000101c1 */
[----:B------:R-:W-:Y:S01]  /*8110*/  STS [R246+0x8400], R33 ;  /* 0x00840021f6007388 */ /* 0x000fe20000000800 */
[----:B------:R-:W-:Y:S01]  /*8120*/  FFMA.FTZ R5, -R207, R207, 1 ;  /* 0x3f800000cf057423 */ /* 0x000fe200000101cf */
[----:B------:R-:W-:Y:S01]  /*8130*/  FMUL.FTZ R30, R30, R4 ;  /* 0x000000041e1e7220 */ /* 0x000fe20000410000 */
[----:B------:R-:W-:Y:S01]  /*8140*/  FMUL.FTZ R31, R31, R0 ;  /* 0x000000001f1f7220 */ /* 0x000fe20000410000 */
[----:B------:R-:W-:Y:S01]  /*8150*/  STS [R243+0x8000], R100 ;  /* 0x00800064f3007388 */ /* 0x000fe20000000800 */
[----:B------:R-:W-:Y:S01]  /*8160*/  FMUL.FTZ R6, R6, UR5 ;  /* 0x0000000506067c20 */ /* 0x000fe20008410000 */
[----:B------:R-:W-:Y:S01]  /*8170*/  F2FP.BF16.F32.PACK_AB R8, R8, R26 ;  /* 0x0000001a0808723e */ /* 0x000fe200000010ff */
[----:B------:R-:W-:Y:S01]  /*8180*/  FMUL.FTZ R5, R5, UR5 ;  /* 0x0000000505057c20 */ /* 0x000fe20008410000 */
[----:B------:R-:W-:Y:S01]  /*8190*/  STS [R243+0x8400], R32 ;  /* 0x00840020f3007388 */ /* 0x000fe20000000800 */
[----:B------:R-:W-:Y:S01]  /*81a0*/  FFMA.FTZ R0, -R201, R201, 1 ;  /* 0x3f800000c9007423 */ /* 0x000fe200000101c9 */
[----:B------:R-:W-:Y:S01]  /*81b0*/  FFMA.FTZ R4, -R202, R202, 1 ;  /* 0x3f800000ca047423 */ /* 0x000fe200000101ca */
[----:B------:R-:W-:Y:S01]  /*81c0*/  FMUL.FTZ R58, R58, R6 ;  /* 0x000000063a3a7220 */ /* 0x000fe20000410000 */
[----:B------:R-:W-:Y:S01]  /*81d0*/  F2FP.BF16.F32.PACK_AB R6, R31, R30 ;  /* 0x0000001e1f06723e */ /* 0x000fe200000010ff */
[----:B------:R-:W-:Y:S01]  /*81e0*/  STS [R246+0xa000], R18 ;  /* 0x00a00012f6007388 */ /* 0x000fe20000000800 */
[----:B------:R-:W-:Y:S01]  /*81f0*/  FMUL.FTZ R0, R0, UR5 ;  /* 0x0000000500007c20 */ /* 0x000fe20008410000 */
[----:B------:R-:W-:Y:S01]  /*8200*/  FMUL.FTZ R43, R43, R5 ;  /* 0x000000052b2b7220 */ /* 0x000fe20000410000 */
[----:B------:R-:W-:Y:S01]  /*8210*/  FMUL.FTZ R4, R4, UR5 ;  /* 0x0000000504047c20 */ /* 0x000fe20008410000 */
[----:B------:R-:W-:Y:S01]  /*8220*/  STS [R246+0xa400], R8 ;  /* 0x00a40008f6007388 */ /* 0x000fe20000000800 */
[----:B------:R-:W-:Y:S01]  /*8230*/  FFMA.FTZ R5, -R192, R192, 1 ;  /* 0x3f800000c0057423 */ /* 0x000fe200000101c0 */
[----:B------:R-:W-:Y:S01]  /*8240*/  FMUL.FTZ R47, R47, R0 ;  /* 0x000000002f2f7220 */ /* 0x000fe20000410000 */
[----:B------:R-:W-:Y:S01]  /*8250*/  FMUL.FTZ R46, R46, R4 ;  /* 0x000000042e2e7220 */ /* 0x000fe20000410000 */
[----:B------:R-:W-:Y:S01]  /*8260*/  STS [R243+0xa000], R17 ;  /* 0x00a00011f3007388 */ /* 0x000fe20000000800 */
[----:B------:R-:W-:Y:S01]  /*8270*/  FFMA.FTZ R0, -R183, R183, 1 ;  /* 0x3f800000b7007423 */ /* 0x000fe200000101b7 */
[----:B------:R-:W-:Y:S01]  /*8280*/  FMUL.FTZ R5, R5, UR5 ;  /* 0x0000000505057c20 */ /* 0x000fe20008410000 */
[----:B------:R-:W-:Y:S01]  /*8290*/  FFMA.FTZ R4, -R184, R184, 1 ;  /* 0x3f800000b8047423 */ /* 0x000fe200000101b8 */
[----:B------:R-:W-:Y:S01]  /*82a0*/  STS [R243+0xa400], R6 ;  /* 0x00a40006f3007388 */ /* 0x000fe20000000800 */
[----:B------:R-:W-:Y:S01]  /*82b0*/  FMUL.FTZ R7, R0, UR5 ;  /* 0x0000000500077c20 */ /* 0x000fe20008410000 */
[----:B------:R-:W-:Y:S01]  /*82c0*/  FMUL.FTZ R0, R59, R5 ;  /* 0x000000053b007220 */ /* 0x000fe20000410000 */
[----:B------:R-:W-:Y:S01]  /*82d0*/  FMUL.FTZ R4, R4, UR5 ;  /* 0x0000000504047c20 */ /* 0x000fe20008410000 */
[----:B------:R-:W-:Y:S01]  /*82e0*/  STS [R239+0x8000], R49 ;  /* 0x00800031ef007388 */ /* 0x000fe20000000800 */
[----:B------:R-:W-:Y:S01]  /*82f0*/  F2FP.BF16.F32.PACK_AB R5, R43, R42 ;  /* 0x0000002a2b05723e */ /* 0x000fe200000010ff */
[----:B------:R-:W-:Y:S01]  /*8300*/  FMUL.FTZ R7, R63, R7 ;  /* 0x000000073f077220 */ /* 0x000fe20000410000 */
[----:B------:R-:W-:Y:S01]  /*8310*/  FMUL.FTZ R62, R62, R4 ;  /* 0x000000043e3e7220 */ /* 0x000fe20000410000 */
[----:B------:R-:W-:Y:S01]  /*8320*/  STS [R239+0x8400], R23 ;  /* 0x00840017ef007388 */ /* 0x000fe20000000800 */
[----:B------:R-:W-:Y:S02]  /*8330*/  F2FP.BF16.F32.PACK_AB R4, R47, R46 ;  /* 0x0000002e2f04723e */ /* 0x000fe400000010ff */
[----:B------:R-:W-:Y:S01]  /*8340*/  F2FP.BF16.F32.PACK_AB R0, R0, R58 ;  /* 0x0000003a0000723e */ /* 0x000fe200000010ff */
[----:B------:R-:W-:Y:S01]  /*8350*/  STS [R240+0x8000], R48 ;  /* 0x00800030f0007388 */ /* 0x000fe20000000800 */
[----:B------:R-:W-:Y:S03]  /*8360*/  F2FP.BF16.F32.PACK_AB R7, R7, R62 ;  /* 0x0000003e0707723e */ /* 0x000fe600000010ff */
        /* <DEDUP_REMOVED lines=21> */
[----:B------:R-:W-:Y:S02]  /*84c0*/  LEA R59, R34, UR4, 0x1 ;  /* 0x00000004223b7c11 */ /* 0x000fe4000f8e08ff */
[----:B------:R-:W-:Y:S02]  /*84d0*/  MOV R53, R29 ;  /* 0x0000001d00357202 */ /* 0x000fe40000000f00 */
[----:B------:R-:W-:Y:S01]  /*84e0*/  MOV R52, R28 ;  /* 0x0000001c00347202 */ /* 0x000fe20000000f00 */
        /* <DEDUP_REMOVED lines=54> */
[----:B------:R-:W2:Y:S01]  /*8850*/  LDL.LU.64 R28, [R1+0x8] ;  /* 0x00000800011c7983 */ /* 0x000ea20000300a00 */
[----:B------:R-:W1:Y:S01]  /*8860*/  LDC R7, c[0x0][0x420] ;  /* 0x00010800ff077b82 */ /* 0x000e620000000800 */
[----:B------:R-:W-:Y:S11]  /*8870*/  ISETP.GE.AND P2, PT, R64, UR37, PT ;  /* 0x0000002540007c0c */ /* 0x000ff6000bf46270 */
[----:B------:R-:W-:Y:S02]  /*8880*/  @!UPT UIADD3 URZ, URZ, URZ, URZ ;  /* 0x0000003f3f3ff290 */ /* 0x000fe4000fffe03f */
[----:B------:R3:W-:Y:S01]  /*8890*/  @P2 STS [R59+0x4000], RZ ;  /* 0x004000ff3b002388 */ /* 0x0007e20000000800 */
[----:B------:R-:W4:Y:S03]  /*88a0*/  @!P2 LDC R6, c[0x0][0x424] ;  /* 0x00010900ff06ab82 */ /* 0x000f260000000800 */
[----:B------:R3:W-:Y:S04]  /*88b0*/  @P2 STS [R59+0x4004], RZ ;  /* 0x004004ff3b002388 */ /* 0x0007e80000000800 */
[----:B------:R3:W-:Y:S01]  /*88c0*/  @P2 STS.64 [R59+0x4008], RZ ;  /* 0x004008ff3b002388 */ /* 0x0007e20000000a00 */
[C---:B-1----:R-:W-:Y:S05]  /*88d0*/  IMAD.U32 R4, R7.reuse, -0x80, RZ ;  /* 0xffffff8007047824 */ /* 0x042fea00078e00ff */
[C---:B--2---:R-:W-:Y:S04]  /*88e0*/  LEA R5, P0, R4.reuse, R28, 0x1 ;  /* 0x0000001c04057211 */ /* 0x044fe800078008ff */
        /* <DEDUP_REMOVED lines=8> */
[----:B----4-:R-:W-:Y:S03]  /*8970*/  @!P2 LEA.HI.X R5, R7, R9, R6, 0x7, P0 ;  /* 0x000000090705a211 */ /* 0x010fe600000f3c06 */
[----:B------:R3:W-:Y:S04]  /*8980*/  @P2 STS.128 [R59+0x5000], RZ ;  /* 0x005000ff3b002388 */ /* 0x0007e80000000c00 */
[----:B------:R-:W-:Y:S01]  /*8990*/  @!PT LDS RZ, [RZ] ;  /* 0x00000000fffff984 */ /* 0x000fe20000000800 */
[----:B------:R-:W-:Y:S01]  /*89a0*/  @!PT LDS RZ, [RZ] ;  /* 0x00000000fffff984 */ /* 0x000fe20000000800 */
[----:B------:R-:W-:Y:S01]  /*89b0*/  @!PT LDS RZ, [RZ] ;  /* 0x00000000fffff984 */ /* 0x000fe20000000800 */
[----:B------:R3:W-:Y:S04]  /*89c0*/  @!P2 LDGSTS.E.BYPASS.LTC128B.128 [R59+0x5000], desc[UR8][R4.64] ;  /* 0x05000000043bafae */ /* 0x0007e8000b901d48 */
[----:B------:R3:W-:Y:S04]  /*89d0*/  STL.64 [R1+0x8], R8 ;  /* 0x0000080801007387 */ /* 0x0007e80000100a00 */
[----:B------:R-:W0:Y:S02]  /*89e0*/  LDGDEPBAR ;  /* 0x00000000000079af */ /* 0x000e240000000000 */
.L_x_218:
[----:B------:R-:W2:Y:S01]  /*89f0*/  LDL R60, [R1+0x50] ;  /* 0x00005000013c7983 */ /* 0x000ea20000100800 */
        /* <DEDUP_REMOVED lines=10> */
[----:B------:R-:W3:Y:S04]  /*8aa0*/  LDSM.16.MT88.4 R20, [R0+0x6000] ;  /* 0x006000000014783b */ /* 0x000ee80000004200 */
        /* <DEDUP_REMOVED lines=8> */
[-C--:B---3--:R-:W-:Y:S06]  /*8b30*/  HMMA.16816.F32.BF16 R4, R16, R20.reuse, RZ ;  /* 0x000000141004723c */ /* 0x088fec00000418ff */
[C---:B-1----:R-:W-:Y:S06]  /*8b40*/  HMMA.16816.F32.BF16 R8, R12.reuse, R20, RZ ;  /* 0x000000140c08723c */ /* 0x042fec00000418ff */
[-C--:B------:R-:W-:Y:S06]  /*8b50*/  HMMA.16816.F32.BF16 R12, R12, R22.reuse, RZ ;  /* 0x000000160c0c723c */ /* 0x080fec00000418ff */
[----:B------:R-:W-:Y:S01]  /*8b60*/  HMMA.16816.F32.BF16 R16, R16, R22, RZ ;  /* 0x000000161010723c */ /* 0x000fe200000418ff */
[----:B------:R-:W1:Y:S05]  /*8b70*/  LDSM.16.M88.4 R20, [R152] ;  /* 0x000000009814783b */ /* 0x000e6a0000000200 */
[-C--:B------:R-:W-:Y:S06]  /*8b80*/  HMMA.16816.F32.BF16 R4, R24, R28.reuse, R4 ;  /* 0x0000001c1804723c */ /* 0x080fec0000041804 */
[C---:B------:R-:W-:Y:S06]  /*8b90*/  HMMA.16816.F32.BF16 R8, R32.reuse, R28, R8 ;  /* 0x0000001c2008723c */ /* 0x040fec0000041808 */
[-C--:B------:R-:W-:Y:S01]  /*8ba0*/  HMMA.16816.F32.BF16 R12, R32, R30.reuse, R12 ;  /* 0x0000001e200c723c */ /* 0x080fe2000004180c */
[----:B------:R-:W3:Y:S05]  /*8bb0*/  LDSM.16.M88.4 R32, [R152+0x2000] ;  /* 0x002000009820783b */ /* 0x000eea0000000200 */
[----:B------:R-:W-:Y:S01]  /*8bc0*/  HMMA.16816.F32.BF16 R16, R24, R30, R16 ;  /* 0x0000001e1810723c */ /* 0x000fe20000041810 */
[----:B------:R-:W-:Y:S04]  /*8bd0*/  LDSM.16.M88.4 R24, [R151+0x4000] ;  /* 0x004000009718783b */ /* 0x000fe80000000200 */
[----:B------:R-:W3:Y:S01]  /*8be0*/  LDSM.16.MT88.4 R28, [R0+0x7000] ;  /* 0x00700000001c783b */ /* 0x000ee20000004200 */
[-C--:B------:R-:W-:Y:S06]  /*8bf0*/  HMMA.16816.F32.BF16 R4, R36, R40.reuse, R4 ;  /* 0x000000282404723c */ /* 0x080fec0000041804 */
[C---:B------:R-:W-:Y:S06]  /*8c00*/  HMMA.16816.F32.BF16 R8, R44.reuse, R40, R8 ;  /* 0x000000282c08723c */ /* 0x040fec0000041808 */
[-C--:B------:R-:W-:Y:S01]  /*8c10*/  HMMA.16816.F32.BF16 R12, R44, R42.reuse, R12 ;  /* 0x0000002a2c0c723c */ /* 0x080fe2000004180c */
[----:B------:R-:W3:Y:S05]  /*8c20*/  LDSM.16.M88.4 R44, [R151+0x6000] ;  /* 0x00600000972c783b */ /* 0x000eea0000000200 */
[----:B------:R-:W-:Y:S01]  /*8c30*/  HMMA.16816.F32.BF16 R16, R36, R42, R16 ;  /* 0x0000002a2410723c */ /* 0x000fe20000041810 */
[----:B------:R-:W-:Y:S04]  /*8c40*/  LDSM.16.M88.4 R36, [R159] ;  /* 0x000000009f24783b */ /* 0x000fe80000000200 */
[----:B------:R-:W3:Y:S01]  /*8c50*/  LDSM.16.MT88.4 R40, [R0+0x7400] ;  /* 0x007400000028783b */ /* 0x000ee20000004200 */
[-C--:B-1----:R-:W-:Y:S06]  /*8c60*/  HMMA.16816.F32.BF16 R4, R20, R48.reuse, R4 ;  /* 0x000000301404723c */ /* 0x082fec0000041804 */
[C---:B---3--:R-:W-:Y:S06]  /*8c70*/  HMMA.16816.F32.BF16 R8, R32.reuse, R48, R8 ;  /* 0x000000302008723c */ /* 0x048fec0000041808 */
[-C--:B------:R-:W-:Y:S01]  /*8c80*/  HMMA.16816.F32.BF16 R12, R32, R50.reuse, R12 ;  /* 0x00000032200c723c */ /* 0x080fe2000004180c */
[----:B------:R-:W1:Y:S05]  /*8c90*/  LDSM.16.M88.4 R32, [R158] ;  /* 0x000000009e20783b */ /* 0x000e6a0000000200 */
        /* <DEDUP_REMOVED lines=16> */
[----:B---3--:R-:W-:Y:S05]  /*8da0*/  IMAD.U32 R0, RZ, RZ, UR18 ;  /* 0x00000012ff007e24 */ /* 0x008fea000f8e00ff */
        /* <DEDUP_REMOVED lines=18> */
[----:B------:R-:W-:Y:S02]  /*8ed0*/  IMAD.U32 R23, RZ, RZ, UR31 ;  /* 0x0000001fff177e24 */ /* 0x000fe4000f8e00ff */
[----:B------:R1:W-:Y:S01]  /*8ee0*/  STL [R1+0x2c], R37 ;  /* 0x00002c2501007387 */ /* 0x0003e20000100800 */
[----:B------:R-:W-:Y:S01]  /*8ef0*/  LEA.HI.X.SX32 R39, R0, R53, 0x2, P0 ;  /* 0x0000003500277211 */ /* 0x000fe200000f16ff */
[----:B------:R-:W-:Y:S01]  /*8f00*/  HMMA.16816.F32.BF16 R16, R24, R30, R16 ;  /* 0x0000001e1810723c */ /* 0x000fe20000041810 */
[----:B------:R-:W-:Y:S03]  /*8f10*/  IMAD.U32 R0, RZ, RZ, UR33 ;  /* 0x00000021ff007e24 */ /* 0x000fe6000f8e00ff */
[----:B------:R3:W-:Y:S01]  /*8f20*/  STL [R1+0x28], R39 ;  /* 0x0000282701007387 */ /* 0x0007e20000100800 */
        /* <DEDUP_REMOVED lines=13> */
[----:B--2---:R-:W-:Y:S01]  /*9000*/  @P1 IADD3 R20, P2, R60, UR13, RZ ;  /* 0x0000000d3c141c10 */ /* 0x004fe2000ff5e0ff */
[----:B------:R-:W-:Y:S03]  /*9010*/  @UP3 UIADD3 UR13, UP1, UR13, -0x200, URZ ;  /* 0xfffffe000d0d3890 */ /* 0x000fe6000ff3e03f */
[----:B----4-:R-:W-:Y:S01]  /*9020*/  @P1 IADD3.X R21, R58, UR12, RZ, P2, !PT ;  /* 0x0000000c3a151c10 */ /* 0x010fe200097fe4ff */
[----:B------:R-:W-:Y:S01]  /*9030*/  IMAD.U32 R58, RZ, RZ, UR25 ;  /* 0x00000019ff3a7e24 */ /* 0x000fe2000f8e00ff */
[----:B------:R-:W-:Y:S03]  /*9040*/  @UP3 UIADD3.X UR12, UR12, -0x1, URZ, UP1, !UPT ;  /* 0xffffffff0c0c3890 */ /* 0x000fe60008ffe43f */
[----:B-----5:R-:W2:Y:S04]  /*9050*/  @P1 LDG.E R57, desc[UR8][R20.64] ;  /* 0x0000000814391981 */ /* 0x020ea8000c1e1900 */
[----:B------:R-:W4:Y:S04]  /*9060*/  @P1 LDG.E R56, desc[UR8][R20.64+0x20] ;  /* 0x0000200814381981 */ /* 0x000f28000c1e1900 */
[----:B------:R-:W5:Y:S04]  /*9070*/  @P1 LDG.E R55, desc[UR8][R20.64+0x100] ;  /* 0x0001000814371981 */ /* 0x000f68000c1e1900 */
[----:B------:R1:W3:Y:S02]  /*9080*/  @P1 LDG.E R54, desc[UR8][R20.64+0x120] ;  /* 0x0001200814361981 */ /* 0x0002e4000c1e1900 */
        /* <DEDUP_REMOVED lines=35> */
[----:B----4-:R2:W-:Y:S04]  /*92c0*/  @P1 STL [R1+0x4c], R56 ;  /* 0x00004c3801001387 */ /* 0x0105e80000100800 */
[----:B-----5:R4:W-:Y:S04]  /*92d0*/  @P1 STL [R1+0x40], R55 ;  /* 0x0000403701001387 */ /* 0x0209e80000100800 */
[----:B---3--:R3:W-:Y:S01]  /*92e0*/  @P1 STL [R1+0x44], R54 ;  /* 0x0000443601001387 */ /* 0x0087e20000100800 */
        /* <DEDUP_REMOVED lines=13> */
[----:B----4-:R-:W-:Y:S02]  /*93c0*/  MOV R55, UR22 ;  /* 0x0000001600377c02 */ /* 0x010fe40008000f00 */
[-C--:B------:R-:W-:Y:S01]  /*93d0*/  LEA.HI.X.SX32 R31, R56, R21.reuse, 0x2, P4 ;  /* 0x00000015381f7211 */ /* 0x080fe200020f16ff */
[----:B------:R-:W-:Y:S01]  /*93e0*/  REDG.E.ADD.F32.FTZ.RN.STRONG.GPU desc[UR8][R32.64], R18 ;  /* 0x00000012200079a6 */ /* 0x000fe2000c10f388 */
[----:B---3--:R-:W-:Y:S01]  /*93f0*/  IMAD.U32 R54, RZ, RZ, UR21 ;  /* 0x00000015ff367e24 */ /* 0x008fe2000f8e00ff */
        /* <DEDUP_REMOVED lines=112> */
[----:B--2---:R-:W-:Y:S04]  /*9b00*/  STS [R61], R9 ;  /* 0x000000093d007388 */ /* 0x004fe80000000800 */
[----:B------:R-:W-:Y:S04]  /*9b10*/  STS [R61+0x200], R8 ;  /* 0x000200083d007388 */ /* 0x000fe80000000800 */
[----:B---3--:R-:W-:Y:S04]  /*9b20*/  STS [R60], R5 ;  /* 0x000000053c007388 */ /* 0x008fe80000000800 */
        /* <DEDUP_REMOVED lines=28> */
.L_x_220:
        /* <DEDUP_REMOVED lines=19> */
.L_x_221:
        /* <DEDUP_REMOVED lines=32> */
[----:B------:R-:W5:Y:S01]  /*a020*/  LDS.128 R16, [R59+0x6000] ;  /* 0x006000003b107984 */ /* 0x000f620000000c00 */
        /* <DEDUP_REMOVED lines=9> */
[----:B-----5:R1:W-:Y:S04]  /*a0c0*/  STG.E.128 desc[UR8][R10.64], R16 ;  /* 0x000000100a007986 */ /* 0x0203e8000c101d08 */
.L_x_223:
[----:B------:R-:W-:Y:S05]  /*a0d0*/  BSYNC B0 ;  /* 0x0000000000007941 */ /* 0x000fea0003800000 */
.L_x_222:
        /* <DEDUP_REMOVED lines=12> */
[----:B---3--:R1:W-:Y:S02]  /*a1a0*/  STG.E.128 desc[UR8][R6.64], R20 ;  /* 0x0000001406007986 */ /* 0x0083e4000c101d08 */
.L_x_225:
[----:B------:R-:W-:Y:S05]  /*a1b0*/  BSYNC B0 ;  /* 0x0000000000007941 */ /* 0x000fea0003800000 */
.L_x_224:
        /* <DEDUP_REMOVED lines=17> */
[----:B-1----:R-:W-:Y:S01]  /*a2d0*/  MOV R6, R4 ;  /* 0x0000000400067202 */ /* 0x002fe20000000f00 */
        /* <DEDUP_REMOVED lines=8> */
[----:B------:R1:W-:Y:S04]  /*a360*/  STG.E.128 desc[UR8][R8.64], R12 ;  /* 0x0000000c08007986 */ /* 0x0003e8000c101d08 */
.L_x_227:
[----:B------:R-:W-:Y:S05]  /*a370*/  BSYNC B0 ;  /* 0x0000000000007941 */ /* 0x000fea0003800000 */
.L_x_226:
[----:B------:R-:W-:Y:S05]  /*a380*/  @P1 BRA `(.L_x_200) ;  /* 0x0000000000301947 */ /* 0x000fea0003800000 */
[----:B------:R-:W-:Y:S01]  /*a390*/  IADD3 R0, P0, R0, 0x40, RZ ;  /* 0x0000004000007810 */ /* 0x000fe20007f1e0ff */
[----:B-1----:R-:W-:Y:S01]  /*a3a0*/  IMAD.MOV.U32 R6, RZ, RZ, R4 ;  /* 0x000000ffff067224 */ /* 0x002fe200078e0004 */
        /* <DEDUP_REMOVED lines=10> */
.L_x_200:
[----:B------:R-:W-:Y:S05]  /*a450*/  BSYNC B1 ;  /* 0x0000000000017941 */ /* 0x000fea0003800000 */
.L_x_186:
        /* <DEDUP_REMOVED lines=11> */
.L_x_228:
[----:B------:R-:W-:Y:S05]  /*a510*/  EXIT ;  /* 0x000000000000794d */ /* 0x000fea0003800000 */
.L_x_230:
        /* <DEDUP_REMOVED lines=14> */
.L_x_694:


//--------------------- .text._ZN5flash44flash_bwd_dq_dk_dv_loop_seqk_parallel_kernelI23Flash_bwd_kernel_traitsILi32ELi128ELi128ELi8ELi4ELi4ELi4ELb1ELb0EN7cutlass10bfloat16_tE19Flash_kernel_traitsILi32ELi128ELi128ELi8ES3_EELb1ELb1ELb0ELb0ELb1ELb1ELb0EEEvNS_16Flash_bwd_paramsE --------------------------
	.section	.text._ZN5flash44flash_bwd_dq_dk_dv_loop_seqk_parallel_kernelI23Flash_bwd_kernel_traitsILi32ELi128ELi128ELi8ELi4ELi4ELi4ELb1ELb0EN7cutlass10bfloat16_tE19Flash_kernel_traitsILi32ELi128ELi128ELi8ES3_EELb1ELb1ELb0ELb0ELb1ELb1ELb0EEEvNS_16Flash_bwd_paramsE,"ax",@progbits
	.align	128
        .global         _ZN5flash44flash_bwd_dq_dk_dv_loop_seqk_parallel_kernelI23Flash_bwd_kernel_traitsILi32ELi128ELi128ELi8ELi4ELi4ELi4ELb1ELb0EN7cutlass10bfloat16_tE19Flash_kernel_traitsILi32ELi128ELi128ELi8ES3_EELb1ELb1ELb0ELb0ELb1ELb1ELb0EEEvNS_16Flash_bwd_paramsE
        .type           _ZN5flash44flash_bwd_dq_dk_dv_loop_seqk_parallel_kernelI23Flash_bwd_kernel_traitsILi32ELi128ELi128ELi8ELi4ELi4ELi4ELb1ELb0EN7cutlass10bfloat16_tE19Flash_kernel_traitsILi32ELi128ELi128ELi8ES3_EELb1ELb1ELb0ELb0ELb1ELb1ELb0EEEvNS_16Flash_bwd_paramsE,@function
        .size           _ZN5flash44flash_bwd_dq_dk_dv_loop_seqk_parallel_kernelI23Flash_bwd_kernel_traitsILi32ELi128ELi128ELi8ELi4ELi4ELi4ELb1ELb0EN7cutlass10bfloat16_tE19Flash_kernel_traitsILi32ELi128ELi128ELi8ES3_EELb1ELb1ELb0ELb0ELb1ELb1ELb0EEEvNS_16Flash_bwd_paramsE,(.L_x_695 - _ZN5flash44flash_bwd_dq_dk_dv_loop_seqk_parallel_kernelI23Flash_bwd_kernel_traitsILi32ELi128ELi128ELi8ELi4ELi4ELi4ELb1ELb0EN7cutlass10bfloat16_tE19Flash_kernel_traitsILi32ELi128ELi128ELi8ES3_EELb1ELb1ELb0ELb0ELb1ELb1ELb0EEEvNS_16Flash_bwd_paramsE)
        .other          _ZN5flash44flash_bwd_dq_dk_dv_loop_seqk_parallel_kernelI23Flash_bwd_kernel_traitsILi32ELi128ELi128ELi8ELi4ELi4ELi4ELb1ELb0EN7cutlass10bfloat16_tE19Flash_kernel_traitsILi32ELi128ELi128ELi8ES3_EELb1ELb1ELb0ELb0ELb1ELb1ELb0EEEvNS_16Flash_bwd_paramsE,@"STO_CUDA_ENTRY STV_DEFAULT"
_ZN5flash44flash_bwd_dq_dk_dv_loop_seqk_parallel_kernelI23Flash_bwd_kernel_traitsILi32ELi128ELi128ELi8ELi4ELi4ELi4ELb1ELb0EN7cutlass10bfloat16_tE19Flash_kernel_traitsILi32ELi128ELi128ELi8ES3_EELb1ELb1ELb0ELb0ELb1ELb1ELb0EEEvNS_16Flash_bwd_paramsE:
.text._ZN5flash44flash_bwd_dq_dk_dv_loop_seqk_parallel_kernelI23Flash_bwd_kernel_traitsILi32ELi128ELi128ELi8ELi4ELi4ELi4ELb1ELb0EN7cutlass10bfloat16_tE19Flash_kernel_traitsILi32ELi128ELi128ELi8ES3_EELb1ELb1ELb0ELb0ELb1ELb1ELb0EEEvNS_16Flash_bwd_paramsE:
        /* <DEDUP_REMOVED lines=12> */
[----:B------:R-:W-:Y:S01]  /*00c0*/  IMAD.MOV.U32 R157, RZ, RZ, 0x20 ;  /* 0x00000020ff9d7424 */ /* 0x000fe200078e00ff */
[----:B------:R-:W-:Y:S01]  /*00d0*/  UMOV UR4, 0x400 ;  /* 0x0000040000047882 */ /* 0x000fe20000000000 */
[----:B------:R-:W-:Y:S01]  /*00e0*/  IMAD.MOV.U32 R173, RZ, RZ, -0x10 ;  /* 0xfffffff0ffad7424 */ /* 0x000fe200078e00ff */
[----:B------:R-:W-:Y:S01]  /*00f0*/  ULDC.64 UR58, c[0x0][0x208] ;  /* 0x00008200003a7ab9 */ /* 0x000fe20000000a00 */
[----:B------:R-:W-:-:S03]  /*0100*/  UMOV UR21, 0xffffe000 ;  /* 0xffffe00000157882 */ /* 0x000fc60000000000 */
[----:B------:R-:W3:Y:S08]  /*0110*/  S2UR UR8, SR_CTAID.Y ;  /* 0x00000000000879c3 */ /* 0x000ef00000002600 */
[----:B------:R-:W4:Y:S08]  /*0120*/  S2UR UR9, SR_CTAID.Z ;  /* 0x00000000000979c3 */ /* 0x000f300000002700 */
[----:B------:R-:W5:Y:S01]  /*0130*/  S2UR UR7, SR_CTAID.Z ;  /* 0x00000000000779c3 */ /* 0x000f620000002700 */
[----:B--2---:R-:W-:-:S04]  /*0140*/  ULEA UR5, UR5, UR4, 0x18 ;  /* 0x0000000405057291 */ /* 0x004fc8000f8ec03f */
[----:B------:R-:W-:Y:S01]  /*0150*/  UIADD3 UR4, UR5, 0x8000, URZ ;  /* 0x0000800005047890 */ /* 0x000fe2000fffe03f */
[----:B-1----:R-:W-:Y:S02]  /*0160*/  SHF.R.S32.HI R162, RZ, 0x1f, R166 ;  /* 0x0000001fffa27819 */ /* 0x002fe400000114a6 */
[----:B------:R-:W1:Y:S01]  /*0170*/  S2UR UR6, SR_CTAID.Y ;  /* 0x00000000000679c3 */ /* 0x000e620000002600 */
[----:B------:R-:W-:Y:S01]  /*0180*/  UIADD3 UR15, UR5, 0x6000, URZ ;  /* 0x00006000050f7890 */ /* 0x000fe2000fffe03f */
[CC--:B------:R-:W-:Y:S01]  /*0190*/  LEA.HI R158, R162.reuse, R166.reuse, RZ, 0x4 ;  /* 0x000000a6a29e7211 */ /* 0x0c0fe200078f20ff */
[----:B---3--:R-:W-:Y:S01]  /*01a0*/  USHF.R.S32.HI UR14, URZ, 0x1f, UR8 ;  /* 0x0000001f3f0e7899 */ /* 0x008fe20008011408 */
[----:B------:R-:W-:Y:S01]  /*01b0*/  LEA.HI R10, R162, R166, RZ, 0x3 ;  /* 0x000000a6a20a7211 */ /* 0x000fe200078f18ff */
[----:B------:R-:W-:Y:S01]  /*01c0*/  UIMAD.WIDE UR56, UR8, 0x80, URZ ;  /* 0x00000080083878a5 */ /* 0x000fe2000f8e023f */
[----:B------:R-:W-:Y:S01]  /*01d0*/  SHF.R.S32.HI R0, RZ, 0x4, R158 ;  /* 0x00000004ff007819 */ /* 0x000fe2000001149e */
[----:B----4-:R-:W-:Y:S01]  /*01e0*/  USHF.R.S32.HI UR13, URZ, 0x1f, UR9 ;  /* 0x0000001f3f0d7899 */ /* 0x010fe20008011409 */
[----:B------:R-:W-:-:S02]  /*01f0*/  LOP3.LUT R156, R10, 0xfffffff8, RZ, 0xc0, !PT ;  /* 0xfffffff80a9c7812 */ /* 0x000fc400078ec0ff */
[C---:B------:R-:W-:Y:S02]  /*0200*/  LOP3.LUT R8, R158.reuse, 0xfffffff0, RZ, 0xc0, !PT ;  /* 0xfffffff09e087812 */ /* 0x040fe400078ec0ff */
[----:B------:R-:W-:Y:S01]  /*0210*/  LEA.HI R158, R158, R0, RZ, 0x1 ;  /* 0x000000009e9e7211 */ /* 0x000fe200078f08ff */
[----:B------:R-:W-:Y:S01]  /*0220*/  IMAD.IADD R156, R166, 0x1, -R156 ;  /* 0x00000001a69c7824 */ /* 0x000fe200078e0a9c */
[-C--:B------:R-:W-:Y:S01]  /*0230*/  LEA.HI R161, R162, R166.reuse, RZ, 0x7 ;  /* 0x000000a6a2a17211 */ /* 0x080fe200078f38ff */
[----:B------:R-:W-:Y:S01]  /*0240*/  IMAD.IADD R8, R166, 0x1, -R8 ;  /* 0x00000001a6087824 */ /* 0x000fe200078e0a08 */
[----:B------:R-:W-:Y:S01]  /*0250*/  LOP3.LUT R158, R158, 0xfffffffe, RZ, 0xc0, !PT ;  /* 0xfffffffe9e9e7812 */ /* 0x000fe200078ec0ff */
[----:B-----5:R-:W-:Y:S01]  /*0260*/  USHF.R.S32.HI UR12, URZ, 0x1f, UR7 ;  /* 0x0000001f3f0c7899 */ /* 0x020fe20008011407 */
[----:B------:R-:W-:Y:S02]  /*0270*/  LEA.HI R11, R162, R166, RZ, 0x2 ;  /* 0x000000a6a20b7211 */ /* 0x000fe400078f10ff */
[----:B------:R-:W-:Y:S01]  /*0280*/  LEA.HI R4, R156, R156, RZ, 0x1 ;  /* 0x0000009c9c047211 */ /* 0x000fe200078f08ff */
[----:B------:R-:W-:Y:S01]  /*0290*/  IMAD.IADD R158, R0, 0x1, -R158 ;  /* 0x00000001009e7824 */ /* 0x000fe200078e0a9e */
[----:B------:R-:W-:Y:S01]  /*02a0*/  LEA.HI R162, R162, R166, RZ, 0x5 ;  /* 0x000000a6a2a27211 */ /* 0x000fe200078f28ff */
[----:B-1----:R-:W-:Y:S01]  /*02b0*/  USHF.R.S32.HI UR11, URZ, 0x1f, UR6 ;  /* 0x0000001f3f0b7899 */ /* 0x002fe20008011406 */
[----:B------:R-:W-:Y:S01]  /*02c0*/  LOP3.LUT R3, R11, 0xfffffffc, RZ, 0xc0, !PT ;  /* 0xfffffffc0b037812 */ /* 0x000fe200078ec0ff */
[----:B------:R-:W-:Y:S01]  /*02d0*/  IMAD.SHL.U32 R159, R158, 0x8, RZ ;  /* 0x000000089e9f7824 */ /* 0x000fe200078e00ff */
[----:B------:R-:W-:-:S02]  /*02e0*/  LOP3.LUT R0, R4, 0x7fffffe, RZ, 0xc0, !PT ;  /* 0x07fffffe04007812 */ /* 0x000fc400078ec0ff */
[----:B------:R-:W-:Y:S02]  /*02f0*/  SHF.R.S32.HI R161, RZ, 0x7, R161 ;  /* 0x00000007ffa17819 */ /* 0x000fe400000114a1 */
[--C-:B------:R-:W-:Y:S01]  /*0300*/  SHF.R.S32.HI R164, RZ, 0x2, R11.reuse ;  /* 0x00000002ffa47819 */ /* 0x100fe2000001140b */
[----:B------:R-:W-:Y:S01]  /*0310*/  IMAD.IADD R0, R156, 0x1, -R0 ;  /* 0x000000019c007824 */ /* 0x000fe200078e0a00 */
[----:B------:R-:W-:Y:S01]  /*0320*/  SHF.R.S32.HI R11, RZ, 0x1f, R11 ;  /* 0x0000001fff0b7819 */ /* 0x000fe2000001140b */
[----:B------:R-:W-:Y:S01]  /*0330*/  IMAD R150, R161, 0x8, R158 ;  /* 0x00000008a1967824 */ /* 0x000fe200078e029e */
[----:B------:R-:W-:Y:S01]  /*0340*/  LOP3.LUT R2, R162, 0xffffffe0, RZ, 0xc0, !PT ;  /* 0xffffffe0a2027812 */ /* 0x000fe200078ec0ff */
[----:B------:R-:W-:Y:S01]  /*0350*/  IMAD.SHL.U32 R156, R156, 0x40, RZ ;  /* 0x000000409c9c7824 */ /* 0x000fe200078e00ff */
[----:B------:R-:W-:Y:S01]  /*0360*/  LEA.HI R11, R11, R164, RZ, 0x3 ;  /* 0x000000a40b0b7211 */ /* 0x000fe200078f18ff */
[----:B------:R-:W-:Y:S01]  /*0370*/  IMAD R150, R150, 0x8, R0 ;  /* 0x0000000896967824 */ /* 0x000fe200078e0200 */
[----:B------:R-:W-:Y:S01]  /*0380*/  LEA.HI R0, R8, R8, RZ, 0x1 ;  /* 0x0000000808007211 */ /* 0x000fe200078f08ff */
[C---:B------:R-:W-:Y:S01]  /*0390*/  IMAD.IADD R2, R166.reuse, 0x1, -R2 ;  /* 0x00000001a6027824 */ /* 0x040fe200078e0a02 */
[----:B------:R-:W-:Y:S01]  /*03a0*/  LOP3.LUT R11, R11, 0xfffffff8, RZ, 0xc0, !PT ;  /* 0xfffffff80b0b7812 */ /* 0x000fe200078ec0ff */
[----:B------:R-:W-:Y:S01]  /*03b0*/  IMAD.IADD R166, R166, 0x1, -R3 ;  /* 0x00000001a6a67824 */ /* 0x000fe200078e0a03 */
[----:B------:R-:W-:-:S02]  /*03c0*/  SHF.R.S32.HI R163, RZ, 0x5, R162 ;  /* 0x00000005ffa37819 */ /* 0x000fc400000114a2 */
[----:B------:R-:W-:Y:S01]  /*03d0*/  SHF.R.S32.HI R160, RZ, 0x1f, R2 ;  /* 0x0000001fffa07819 */ /* 0x000fe20000011402 */
[----:B------:R-:W-:Y:S01]  /*03e0*/  IMAD.IADD R11, R164, 0x1, -R11 ;  /* 0x00000001a40b7824 */ /* 0x000fe200078e0a0b */
[----:B------:R-:W-:Y:S01]  /*03f0*/  SHF.R.S32.HI R162, RZ, 0x1f, R162 ;  /* 0x0000001fffa27819 */ /* 0x000fe200000114a2 */
[C---:B------:R-:W-:Y:S01]  /*0400*/  IMAD.SHL.U32 R175, R166.reuse, 0x2, RZ ;  /* 0x00000002a6af7824 */ /* 0x040fe200078e00ff */
[--C-:B------:R-:W-:Y:S01]  /*0410*/  SHF.R.S32.HI R7, RZ, 0x1, R0.reuse ;  /* 0x00000001ff077819 */ /* 0x100fe20000011400 */
[----:B------:R-:W-:Y:S01]  /*0420*/  IMAD.SHL.U32 R9, R11, 0x40, RZ ;  /* 0x000000400b097824 */ /* 0x000fe200078e00ff */
[----:B------:R-:W-:Y:S01]  /*0430*/  SHF.R.S32.HI R5, RZ, 0x1f, R0 ;  /* 0x0000001fff057819 */ /* 0x000fe20000011400 */
[----:B------:R-:W-:Y:S01]  /*0440*/  IMAD R165, R161, 0x2000, R175 ;  /* 0x00002000a1a57824 */ /* 0x000fe200078e02af */
[----:B------:R-:W-:Y:S01]  /*0450*/  SHF.R.S32.HI R3, RZ, 0x1f, R8 ;  /* 0x0000001fff037819 */ /* 0x000fe20000011408 */
[----:B------:R-:W-:Y:S01]  /*0460*/  IMAD.SHL.U32 R166, R166, 0x8, RZ ;  /* 0x00000008a6a67824 */ /* 0x000fe200078e00ff */
[----:B------:R-:W-:-:S02]  /*0470*/  LEA.HI R160, R160, R2, RZ, 0x2 ;  /* 0x00000002a0a07211 */ /* 0x000fc400078f10ff */
[----:B------:R-:W-:Y:S02]  /*0480*/  LEA.HI R162, R162, R163, RZ, 0x2 ;  /* 0x000000a3a2a27211 */ /* 0x000fe400078f10ff */
[----:B------:R-:W-:Y:S02]  /*0490*/  LEA.HI R5, R5, R7, RZ, 0x2 ;  /* 0x0000000705057211 */ /* 0x000fe400078f10ff */
[----:B------:R-:W-:Y:S02]  /*04a0*/  LOP3.LUT R2, R11, 0x1, RZ, 0xc0, !PT ;  /* 0x000000010b027812 */ /* 0x000fe400078ec0ff */
[----:B------:R-:W-:Y:S02]  /*04b0*/  LEA.HI R3, R3, R8, RZ, 0x3 ;  /* 0x0000000803037211 */ /* 0x000fe400078f18ff */
[----:B------:R-:W-:Y:S02]  /*04c0*/  LOP3.LUT R5, R5, 0xfffffffc, RZ, 0xc0, !PT ;  /* 0xfffffffc05057812 */ /* 0x000fe400078ec0ff */
[----:B------:R-:W-:-:S02]  /*04d0*/  LOP3.LUT R162, R162, 0xfffffffc, RZ, 0xc0, !PT ;  /* 0xfffffffca2a27812 */ /* 0x000fc400078ec0ff */
[----:B------:R-:W-:Y:S01]  /*04e0*/  ISETP.NE.U32.AND P6, PT, R2, 0x1, PT ;  /* 0x000000010200780c */ /* 0x000fe20003fc5070 */
[----:B------:R-:W-:Y:S01]  /*04f0*/  IMAD.IADD R5, R7, 0x1, -R5 ;  /* 0x0000000107057824 */ /* 0x000fe200078e0a05 */
[----:B------:R-:W-:Y:S01]  /*0500*/  LEA.HI R2, R11, R11, RZ, 0x1 ;  /* 0x0000000b0b027211 */ /* 0x000fe200078f08ff */
[----:B------:R-:W-:Y:S01]  /*0510*/  IMAD.IADD R162, R163, 0x1, -R162 ;  /* 0x00000001a3a27824 */ /* 0x000fe200078e0aa2 */
[----:B------:R-:W-:Y:S02]  /*0520*/  LOP3.LUT R0, R0, 0x7fffffe, RZ, 0xc0, !PT ;  /* 0x07fffffe00007812 */ /* 0x000fe400078ec0ff */
[----:B------:R-:W-:Y:S01]  /*0530*/  LOP3.LUT R6, R3, 0xfffffff8, RZ, 0xc0, !PT ;  /* 0xfffffff803067812 */ /* 0x000fe200078ec0ff */
[----:B------:R-:W-:Y:S01]  /*0540*/  IMAD R175, R162, 0x200, R175 ;  /* 0x00000200a2af7824 */ /* 0x000fe200078e02af */
[----:B------:R-:W-:Y:S01]  /*0550*/  SHF.R.S32.HI R4, RZ, 0x1, R4 ;  /* 0x00000001ff047819 */ /* 0x000fe20000011404 */
[----:B------:R-:W-:Y:S01]  /*0560*/  IMAD.IADD R0, R8, 0x1, -R0 ;  /* 0x0000000108007824 */ /* 0x000fe200078e0a00 */
[----:B------:R-:W-:Y:S01]  /*0570*/  LOP3.LUT R7, R2, 0x3fffffe, RZ, 0xc0, !PT ;  /* 0x03fffffe02077812 */ /* 0x000fe200078ec0ff */
[----:B------:R-:W-:Y:S01]  /*0580*/  IMAD.IADD R6, R8, 0x1, -R6 ;  /* 0x0000000108067824 */ /* 0x000fe200078e0a06 */
[----:B------:R-:W-:Y:S01]  /*0590*/  SHF.R.S32.HI R2, RZ, 0x1, R2 ;  /* 0x00000001ff027819 */ /* 0x000fe20000011402 */
[----:B------:R-:W-:Y:S01]  /*05a0*/  IMAD.SHL.U32 R8, R162, 0x10, RZ ;  /* 0x00000010a2087824 */ /* 0x000fe200078e00ff */
[C---:B------:R-:W-:Y:S01]  /*05b0*/  LOP3.LUT P0, RZ, R4.reuse, 0x2, RZ, 0xc0, !PT ;  /* 0x0000000204ff7812 */ /* 0x040fe2000780c0ff */
[----:B------:R-:W-:Y:S01]  /*05c0*/  IMAD.SHL.U32 R4, R4, 0x40, RZ ;  /* 0x0000004004047824 */ /* 0x000fe200078e00ff */
[----:B------:R-:W-:Y:S01]  /*05d0*/  LOP3.LUT R156, R156, 0x1c0, RZ, 0xc0, !PT ;  /* 0x000001c09c9c7812 */ /* 0x000fe200078ec0ff */
[C---:B------:R-:W-:Y:S01]  /*05e0*/  IMAD.IADD R7, R11.reuse, 0x1, -R7 ;  /* 0x000000010b077824 */ /* 0x040fe200078e0a07 */
[----:B------:R-:W-:-:S02]  /*05f0*/  LOP3.LUT P5, RZ, R11, 0x2, RZ, 0xc0, !PT ;  /* 0x000000020bff7812 */ /* 0x000fc400078ac0ff */
[----:B------:R-:W-:Y:S01]  /*0600*/  LOP3.LUT P4, RZ, R11, 0x4, RZ, 0xc0, !PT ;  /* 0x000000040bff7812 */ /* 0x000fe2000788c0ff */
[----:B------:R-:W-:Y:S01]  /*0610*/  IMAD R175, R7, 0x20, R175 ;  /* 0x0000002007af7824 */ /* 0x000fe200078e02af */
[C---:B------:R-:W-:Y:S01]  /*0620*/  LOP3.LUT P3, RZ, R2.reuse, 0x2, RZ, 0xc0, !PT ;  /* 0x0000000202ff7812 */ /* 0x040fe2000786c0ff */
[----:B------:R-:W-:Y:S01]  /*0630*/  IMAD.SHL.U32 R7, R2, 0x40, RZ ;  /* 0x0000004002077824 */ /* 0x000fe200078e00ff */
[----:B------:R-:W-:Y:S02]  /*0640*/  LEA.HI.SX32 R160, R160, R8, 0x1e ;  /* 0x00000008a0a07211 */ /* 0x000fe400078ff2ff */
[----:B------:R-:W-:Y:S02]  /*0650*/  LOP3.LUT R8, R156, 0x30, R8, 0xf8, !PT ;  /* 0x000000309c087812 */ /* 0x000fe400078ef808 */
[C---:B------:R-:W-:Y:S01]  /*0660*/  R2P PR, R6.reuse, 0x6 ;  /* 0x0000000606007804 */ /* 0x040fe20000000000 */
[----:B------:R-:W-:Y:S01]  /*0670*/  IMAD.SHL.U32 R6, R6, 0x40, RZ ;  /* 0x0000004006067824 */ /* 0x000fe200078e00ff */
[----:B------:R-:W-:-:S02]  /*0680*/  LOP3.LUT R4, R4, 0xc0, RZ, 0xc0, !PT ;  /* 0x000000c004047812 */ /* 0x000fc400078ec0ff */
[----:B------:R-:W-:Y:S02]  /*0690*/  LOP3.LUT R8, R8, 0x8, R10, 0xf8, !PT ;  /* 0x0000000808087812 */ /* 0x000fe400078ef80a */
[----:B------:R-:W-:Y:S02]  /*06a0*/  SHF.R.U32.HI R156, RZ, 0x3, R156 ;  /* 0x00000003ff9c7819 */ /* 0x000fe4000001169c */
[----:B------:R-:W-:Y:S02]  /*06b0*/  LOP3.LUT R10, R4, 0x8, R10, 0xf8, !PT ;  /* 0x00000008040a7812 */ /* 0x000fe400078ef80a */
[----:B------:R-:W-:Y:S02]  /*06c0*/  SHF.R.U32.HI R4, RZ, 0x3, R4 ;  /* 0x00000003ff047819 */ /* 0x000fe40000011604 */
[----:B------:R-:W-:Y:S02]  /*06d0*/  LOP3.LUT R6, R6, 0x1c0, RZ, 0xc0, !PT ;  /* 0x000001c006067812 */ /* 0x000fe400078ec0ff */
[----:B------:R-:W-:-:S02]  /*06e0*/  LOP3.LUT R9, R9, 0x1c0, RZ, 0xc0, !PT ;  /* 0x000001c009097812 */ /* 0x000fc400078ec0ff */
[----:B------:R-:W-:Y:S01]  /*06f0*/  LOP3.LUT R156, R8, R156, RZ, 0x3c, !PT ;  /* 0x0000009c089c7212 */ /* 0x000fe200078e3cff */
[----:B------:R-:W-:Y:S01]  /*0700*/  IMAD.SHL.U32 R8, R161, 0x8, RZ ;  /* 0x00000008a1087824 */ /* 0x000fe200078e00ff */
[----:B------:R-:W-:Y:S02]  /*0710*/  SHF.R.S32.HI R3, RZ, 0x3, R3 ;  /* 0x00000003ff037819 */ /* 0x000fe40000011403 */
[----:B------:R-:W-:Y:S01]  /*0720*/  LOP3.LUT R4, R10, R4, RZ, 0x3c, !PT ;  /* 0x000000040a047212 */ /* 0x000fe200078e3cff */
[----:B------:R-:W-:Y:S01]  /*0730*/  IMAD.SHL.U32 R10, R162, 0x400, RZ ;  /* 0x00000400a20a7824 */ /* 0x000fe200078e00ff */
[----:B------:R-:W-:Y:S01]  /*0740*/  LOP3.LUT R7, R7, 0xc0, RZ, 0xc0, !PT ;  /* 0x000000c007077812 */ /* 0x000fe200078ec0ff */
[----:B------:R-:W-:Y:S01]  /*0750*/  IMAD R0, R3, 0x8, R0 ;  /* 0x0000000803007824 */ /* 0x000fe200078e0200 */
[----:B------:R-:W-:Y:S01]  /*0760*/  LOP3.LUT R159, R159, 0x8, RZ, 0xc0, !PT ;  /* 0x000000089f9f7812 */ /* 0x000fe200078ec0ff */
[----:B------:R-:W-:Y:S01]  /*0770*/  IMAD R3, R3, 0x200, R10 ;  /* 0x0000020003037824 */ /* 0x000fe200078e020a */
[----:B------:R-:W-:Y:S01]  /*0780*/  SHF.R.U32.HI R155, RZ, 0x3, R6 ;  /* 0x00000003ff9b7819 */ /* 0x000fe20000011606 */
[C---:B------:R-:W-:Y:S01]  /*0790*/  IMAD R156, R158.reuse, 0x200, R156 ;  /* 0x000002009e9c7824 */ /* 0x040fe200078e029c */
[----:B------:R-:W-:Y:S01]  /*07a0*/  LEA.HI R9, R9, R9, RZ, 0x1d ;  /* 0x0000000909097211 */ /* 0x000fe200078fe8ff */
[----:B------:R-:W-:Y:S01]  /*07b0*/  IMAD.SHL.U32 R158, R158, 0x10, RZ ;  /* 0x000000109e9e7824 */ /* 0x000fe200078e00ff */
[----:B------:R-:W-:Y:S01]  /*07c0*/  SEL R149, R157, 0xffffffe0, !P0 ;  /* 0xffffffe09d957807 */ /* 0x000fe20004000000 */
[----:B------:R-:W-:Y:S01]  /*07d0*/  IMAD.U32 R150, R150, 0x20, R4 ;  /* 0x0000002096967824 */ /* 0x000fe200078e0004 */
[----:B------:R-:W-:Y:S01]  /*07e0*/  LOP3.LUT R8, R8, 0x8, RZ, 0xc0, !PT ;  /* 0x0000000808087812 */ /* 0x000fe200078ec0ff */
[----:B------:R-:W-:Y:S01]  /*07f0*/  IMAD.SHL.U32 R0, R0, 0x20, RZ ;  /* 0x0000002000007824 */ /* 0x000fe200078e00ff */
[C---:B------:R-:W-:Y:S01]  /*0800*/  LOP3.LUT P0, RZ, R5.reuse, 0x2, RZ, 0xc0, !PT ;  /* 0x0000000205ff7812 */ /* 0x040fe2000780c0ff */
[----:B------:R-:W-:Y:S01]  /*0810*/  IMAD.SHL.U32 R5, R5, 0x40, RZ ;  /* 0x0000004005057824 */ /* 0x000fe200078e00ff */
[----:B------:R-:W-:-:S02]  /*0820*/  SHF.R.U32.HI R2, RZ, 0x3, R7 ;  /* 0x00000003ff027819 */ /* 0x000fc40000011607 */
[----:B------:R-:W-:Y:S02]  /*0830*/  LOP3.LUT R155, R155, R6, R159, 0x1e, !PT ;  /* 0x000000069b9b7212 */ /* 0x000fe400078e1e9f */
[----:B------:R-:W-:Y:S02]  /*0840*/  IADD3 R165, R9, R165, R10 ;  /* 0x000000a509a57210 */ /* 0x000fe40007ffe00a */
[----:B------:R-:W-:Y:S01]  /*0850*/  LOP3.LUT R2, R2, R7, R8, 0x1e, !PT ;  /* 0x0000000702027212 */ /* 0x000fe200078e1e08 */
[----:B------:R-:W-:Y:S01]  /*0860*/  IMAD.IADD R155, R3, 0x1, R155 ;  /* 0x00000001039b7824 */ /* 0x000fe200078e029b */
[----:B------:R-:W-:Y:S01]  /*0870*/  LOP3.LUT R5, R5, 0xc0, RZ, 0xc0, !PT ;  /* 0x000000c005057812 */ /* 0x000fe200078ec0ff */
[----:B------:R-:W-:Y:S01]  /*0880*/  IMAD.MOV.U32 R3, RZ, RZ, 0x40 ;  /* 0x00000040ff037424 */ /* 0x000fe200078e00ff */
[----:B------:R-:W-:Y:S01]  /*0890*/  LEA R165, R165, UR5, 0x1 ;  /* 0x00000005a5a57c11 */ /* 0x000fe2000f8e08ff */
[----:B------:R-:W-:Y:S01]  /*08a0*/  IMAD.IADD R175, R2, 0x1, R175 ;  /* 0x0000000102af7824 */ /* 0x000fe200078e02af */
[----:B------:R-:W-:Y:S01]  /*08b0*/  SHF.R.U32.HI R4, RZ, 0x3, R5 ;  /* 0x00000003ff047819 */ /* 0x000fe20000011605 */
[----:B------:R-:W-:Y:S01]  /*08c0*/  IMAD R2, R162, 0x200, R0 ;  /* 0x00000200a2027824 */ /* 0x000fe200078e0200 */
[----:B------:R-:W-:Y:S01]  /*08d0*/  LOP3.LUT R158, R8, 0x10, R158, 0xf8, !PT ;  /* 0x00000010089e7812 */ /* 0x000fe200078ef89e */
[----:B------:R-:W-:Y:S01]  /*08e0*/  VIADD R168, R165, 0x40 ;  /* 0x00000040a5a87836 */ /* 0x000fe20000000000 */
[----:B------:R-:W-:Y:S01]  /*08f0*/  SEL R173, R173, 0x10, !P6 ;  /* 0x00000010adad7807 */ /* 0x000fe20007000000 */
[----:B------:R-:W-:Y:S01]  /*0900*/  @P4 VIADD R168, R165, 0xffffffc0 ;  /* 0xffffffc0a5a84836 */ /* 0x000fe20000000000 */
[----:B------:R-:W-:-:S02]  /*0910*/  LEA R155, R155, UR4, 0x1 ;  /* 0x000000049b9b7c11 */ /* 0x000fc4000f8e08ff */
        /* <DEDUP_REMOVED lines=12> */
[----:B------:R-:W-:Y:S01]  /*09e0*/  SEL R157, R157, 0xffffffe0, !P0 ;  /* 0xffffffe09d9d7807 */ /* 0x000fe20004000000 */
[--C-:B------:R-:W-:Y:S01]  /*09f0*/  IMAD.IADD R169, R165, 0x1, R171.reuse ;  /* 0x00000001a5a97824 */ /* 0x100fe200078e02ab */
[----:B------:R-:W-:Y:S01]  /*0a00*/  LEA R156, R156, UR5, 0x1 ;  /* 0x000000059c9c7c11 */ /* 0x000fe2000f8e08ff */
[----:B------:R-:W-:-:S02]  /*0a10*/  IMAD.IADD R176, R170, 0x1, R171 ;  /* 0x00000001aab07824 */ /* 0x000fc400078e02ab */
[----:B------:R-:W-:Y:S02]  /*0a20*/  IMAD.IADD R172, R171, 0x1, R168 ;  /* 0x00000001abac7824 */ /* 0x000fe400078e02a8 */
[----:B------:R-:W-:Y:S02]  /*0a30*/  VIADD R174, R175, 0x20 ;  /* 0x00000020afae7836 */ /* 0x000fe40000000000 */
[----:B------:R-:W-:Y:S02]  /*0a40*/  IMAD.IADD R153, R155, 0x1, R3 ;  /* 0x000000019b997824 */ /* 0x000fe400078e0203 */
[----:B------:R-:W-:Y:S02]  /*0a50*/  IMAD.IADD R149, R149, 0x1, R150 ;  /* 0x0000000195957824 */ /* 0x000fe400078e0296 */
[----:B------:R-:W-:Y:S02]  /*0a60*/  IMAD.IADD R171, R171, 0x1, R173 ;  /* 0x00000001abab7824 */ /* 0x000fe400078e02ad */
[----:B------:R-:W-:-:S02]  /*0a70*/  @P3 VIADD R174, R175, 0xffffffe0 ;  /* 0xffffffe0afae3836 */ /* 0x000fc40000000000 */
[----:B------:R-:W-:Y:S02]  /*0a80*/  IMAD.IADD R3, R3, 0x1, R154 ;  /* 0x0000000103037824 */ /* 0x000fe400078e029a */
[C---:B------:R-:W-:Y:S02]  /*0a90*/  VIADD R148, R154.reuse, 0x2000 ;  /* 0x000020009a947836 */ /* 0x040fe40000000000 */
[C---:B------:R-:W-:Y:S02]  /*0aa0*/  VIADD R2, R154.reuse, 0x4000 ;  /* 0x000040009a027836 */ /* 0x040fe40000000000 */
[----:B------:R-:W-:-:S07]  /*0ab0*/  VIADD R0, R154, 0x6000 ;  /* 0x000060009a007836 */ /* 0x000fce0000000000 */
.L_x_239:
        /* <DEDUP_REMOVED lines=8> */
[----:B------:R-:W1:Y:S02]  /*0b40*/  @P0 S2R R4, SR_CTAID.Y ;  /* 0x0000000000040919 */ /* 0x000e640000002600 */
[----:B--2---:R-:W2:Y:S01]  /*0b50*/  @P1 LDC.64 R6, c[0x0][0x300] ;  /* 0x0000c000ff061b82 */ /* 0x004ea20000000a00 */
        /* <DEDUP_REMOVED lines=93> */
.L_x_232:
[----:B------:R-:W-:Y:S01]  /*1130*/  UIMAD UR20, UR8, UR4, UR9 ;  /* 0x00000004081472a4 */ /* 0x000fe2000f8e0209 */
[----:B------:R-:W-:-:S03]  /*1140*/  ULDC UR29, c[0x0][0x2d4] ;  /* 0x0000b500001d7ab9 */ /* 0x000fc60000000800 */
[----:B------:R-:W-:-:S12]  /*1150*/  UIMAD UR20, UR20, UR29, URZ ;  /* 0x0000001d141472a4 */ /* 0x000fd8000f8e023f */
.L_x_233:
[----:B------:R-:W1:Y:S01]  /*1160*/  LDC.64 R4, c[0x0][0x238] ;  /* 0x00008e00ff047b82 */ /* 0x000e620000000a00 */
[----:B------:R-:W2:Y:S01]  /*1170*/  S2R R188, SR_TID.X ;  /* 0x0000000000bc7919 */ /* 0x000ea20000002100 */
[----:B------:R-:W-:Y:S01]  /*1180*/  SHF.R.S32.HI R17, RZ, 0x1f, R164 ;  /* 0x0000001fff117819 */ /* 0x000fe200000114a4 */
[----:B------:R-:W-:Y:S01]  /*1190*/  UIADD3 UR19, UP0, UR27, UR19, URZ ;  /* 0x000000131b137290 */ /* 0x000fe2000ff1e03f */
[----:B------:R-:W-:Y:S01]  /*11a0*/  SHF.R.S32.HI R167, RZ, 0x1f, R166 ;  /* 0x0000001fffa77819 */ /* 0x000fe200000114a6 */
[----:B------:R-:W-:Y:S01]  /*11b0*/  ULDC.64 UR16, c[0x0][0x268] ;  /* 0x00009a0000107ab9 */ /* 0x000fe20000000a00 */
[----:B------:R-:W-:Y:S01]  /*11c0*/  UIADD3 UR54, UR28, -0x1, URZ ;  /* 0xffffffff1c367890 */ /* 0x000fe2000fffe03f */
[----:B------:R-:W-:Y:S01]  /*11d0*/  IMAD R8, R18, UR16, RZ ;  /* 0x0000001012087c24 */ /* 0x000fe2000f8e02ff */
[----:B------:R-:W3:Y:S01]  /*11e0*/  LDC.64 R10, c[0x0][0x250] ;  /* 0x00009400ff0a7b82 */ /* 0x000ee20000000a00 */
[----:B------:R-:W-:Y:S02]  /*11f0*/  UIADD3.X UR18, UR22, UR18, URZ, UP0, !UPT ;  /* 0x0000001216127290 */ /* 0x000fe400087fe43f */
[----:B------:R-:W-:Y:S01]  /*1200*/  IMAD R8, R19, UR17, R8 ;  /* 0x0000001113087c24 */ /* 0x000fe2000f8e0208 */
[----:B------:R-:W-:Y:S01]  /*1210*/  ULDC.64 UR24, c[0x0][0x428] ;  /* 0x00010a0000187ab9 */ /* 0x000fe20000000a00 */
[----:B------:R-:W-:Y:S01]  /*1220*/  ULDC.64 UR22, c[0x0][0x258] ;  /* 0x0000960000167ab9 */ /* 0x000fe20000000a00 */
[----:B------:R-:W-:Y:S01]  /*1230*/  UIADD3 UR26, UR36, UR26, URZ ;  /* 0x0000001a241a7290 */ /* 0x000fe2000fffe03f */
[----:B------:R-:W-:-:S03]  /*1240*/  ULDC.64 UR60, c[0x0][0x2b0] ;  /* 0x0000ac00003c7ab9 */ /* 0x000fc60000000a00 */
[----:B------:R-:W-:Y:S01]  /*1250*/  UIMAD.WIDE UR60, UR26, 0x4, UR60 ;  /* 0x000000041a3c78a5 */ /* 0x000fe2000f8e023c */
[C---:B-1----:R-:W-:Y:S02]  /*1260*/  IMAD R6, R4.reuse, UR14, RZ ;  /* 0x0000000e04067c24 */ /* 0x042fe4000f8e02ff */
[----:B------:R-:W-:-:S04]  /*1270*/  IMAD.WIDE.U32 R20, R4, UR8, R166 ;  /* 0x0000000804147c25 */ /* 0x000fc8000f8e00a6 */
[----:B------:R-:W-:Y:S02]  /*1280*/  IMAD R5, R5, UR8, R6 ;  /* 0x0000000805057c24 */ /* 0x000fe4000f8e0206 */
[-C--:B---3--:R-:W-:Y:S01]  /*1290*/  IMAD R12, R17, R10.reuse, RZ ;  /* 0x0000000a110c7224 */ /* 0x088fe200078e02ff */
[----:B--2---:R-:W-:Y:S01]  /*12a0*/  SHF.R.S32.HI R16, RZ, 0x1f, R188 ;  /* 0x0000001fff107819 */ /* 0x004fe200000114bc */
[----:B------:R-:W-:-:S03]  /*12b0*/  IMAD.WIDE.U32 R6, R164, R10, RZ ;  /* 0x0000000aa4067225 */ /* 0x000fc600078e00ff */
[----:B------:R-:W-:Y:S01]  /*12c0*/  LEA.HI R23, R16, R188, RZ, 0x2 ;  /* 0x000000bc10177211 */ /* 0x000fe200078f10ff */
[C---:B------:R-:W-:Y:S02]  /*12d0*/  IMAD R12, R164.reuse, R11, R12 ;  /* 0x0000000ba40c7224 */ /* 0x040fe400078e020c */
[----:B------:R-:W-:Y:S01]  /*12e0*/  IMAD.IADD R5, R21, 0x1, R5 ;  /* 0x0000000115057824 */ /* 0x000fe200078e0205 */
[----:B------:R-:W-:Y:S01]  /*12f0*/  LEA.HI R23, R23, R164, RZ, 0x1 ;  /* 0x000000a417177211 */ /* 0x000fe200078f08ff */
[----:B------:R-:W-:Y:S01]  /*1300*/  IMAD.IADD R13, R7, 0x1, R12 ;  /* 0x00000001070d7824 */ /* 0x000fe200078e020c */
[----:B------:R-:W-:Y:S01]  /*1310*/  IADD3 R21, P2, R164, UR36, RZ ;  /* 0x00000024a4157c10 */ /* 0x000fe2000ff5e0ff */
[----:B------:R-:W-:Y:S01]  /*1320*/  IMAD.MOV.U32 R4, RZ, RZ, R20 ;  /* 0x000000ffff047224 */ /* 0x000fe200078e0014 */
[----:B------:R-:W-:Y:S01]  /*1330*/  LEA.HI R20, R16, R188, RZ, 0x3 ;  /* 0x000000bc10147211 */ /* 0x000fe200078f18ff */
[----:B------:R-:W-:Y:S01]  /*1340*/  IMAD.MOV.U32 R12, RZ, RZ, R6 ;  /* 0x000000ffff0c7224 */ /* 0x000fe200078e0006 */
[----:B------:R-:W-:Y:S01]  /*1350*/  LOP3.LUT R23, R23, 0x7fffffe, RZ, 0xc0, !PT ;  /* 0x07fffffe17177812 */ /* 0x000fe200078ec0ff */
[----:B------:R-:W-:Y:S01]  /*1360*/  IMAD.WIDE.U32 R4, R19, UR16, R4 ;  /* 0x0000001013047c25 */ /* 0x000fe2000f8e0004 */
[----:B------:R-:W-:Y:S01]  /*1370*/  SHF.R.S32.HI R20, RZ, 0x3, R20 ;  /* 0x00000003ff147819 */ /* 0x000fe20000011414 */
[----:B------:R-:W-:-:S02]  /*1380*/  ULDC.64 UR16, c[0x0][0x220] ;  /* 0x0000880000107ab9 */ /* 0x000fc40000000a00 */
[----:B------:R-:W-:Y:S01]  /*1390*/  IMAD.WIDE.U32 R12, R10, UR19, R12 ;  /* 0x000000130a0c7c25 */ /* 0x000fe2000f8e000c */
[----:B------:R-:W-:-:S03]  /*13a0*/  IADD3 R8, R5, R8, RZ ;  /* 0x0000000805087210 */ /* 0x000fc60007ffe0ff */
[----:B------:R-:W-:Y:S01]  /*13b0*/  IMAD R6, R10, UR18, RZ ;  /* 0x000000120a067c24 */ /* 0x000fe2000f8e02ff */
[----:B------:R-:W-:Y:S01]  /*13c0*/  IADD3 R7, P0, R4, R12, RZ ;  /* 0x0000000c04077210 */ /* 0x000fe20007f1e0ff */
[----:B------:R-:W-:Y:S01]  /*13d0*/  IMAD.SHL.U32 R20, R20, 0x40, RZ ;  /* 0x0000004014147824 */ /* 0x000fe200078e00ff */
[----:B------:R-:W1:Y:S01]  /*13e0*/  LDC.64 R4, c[0x0][0x418] ;  /* 0x00010600ff047b82 */ /* 0x000e620000000a00 */
[----:B------:R-:W-:Y:S02]  /*13f0*/  IMAD R6, R11, UR19, R6 ;  /* 0x000000130b067c24 */ /* 0x000fe4000f8e0206 */
[----:B------:R-:W-:Y:S01]  /*1400*/  IMAD.IADD R23, R164, 0x1, -R23 ;  /* 0x00000001a4177824 */ /* 0x000fe200078e0a17 */
[----:B------:R-:W-:Y:S02]  /*1410*/  LOP3.LUT R20, R20, 0xc0, RZ, 0xc0, !PT ;  /* 0x000000c014147812 */ /* 0x000fe400078ec0ff */
[----:B------:R-:W-:Y:S01]  /*1420*/  IADD3.X R6, R8, R13, R6, P0, !PT ;  /* 0x0000000d08067210 */ /* 0x000fe200007fe406 */
[----:B------:R-:W-:Y:S01]  /*1430*/  IMAD R23, R163, 0x8, R23 ;  /* 0x00000008a3177824 */ /* 0x000fe200078e0217 */
[----:B------:R-:W2:Y:S01]  /*1440*/  LDC.64 R8, c[0x0][0x240] ;  /* 0x00009000ff087b82 */ /* 0x000ea20000000a00 */
[----:B------:R-:W-:-:S02]  /*1450*/  LOP3.LUT R12, R20, 0x18, R166, 0xf8, !PT ;  /* 0x00000018140c7812 */ /* 0x000fc400078ef8a6 */
[C---:B------:R-:W-:Y:S01]  /*1460*/  LEA R24, P0, R7.reuse, UR16, 0x1 ;  /* 0x0000001007187c11 */ /* 0x040fe2000f8008ff */
[----:B------:R-:W-:Y:S01]  /*1470*/  ULEA.HI UR16, UR54, UR54, URZ, 0x1 ;  /* 0x0000003636107291 */ /* 0x000fe2000f8f083f */
[----:B------:R-:W-:Y:S02]  /*1480*/  SHF.R.U32.HI R20, RZ, 0x3, R20 ;  /* 0x00000003ff147819 */ /* 0x000fe40000011614 */
[----:B------:R-:W-:Y:S01]  /*1490*/  LEA.HI.X R25, R7, UR17, R6, 0x1, P0 ;  /* 0x0000001107197c11 */ /* 0x000fe200080f0c06 */
[----:B------:R-:W-:Y:S01]  /*14a0*/  ULOP3.LUT UR16, UR16, 0xfffffffe, URZ, 0xc0, !UPT ;  /* 0xfffffffe10107892 */ /* 0x000fe2000f8ec03f */
[----:B------:R-:W-:Y:S01]  /*14b0*/  LOP3.LUT R20, R12, R20, RZ, 0x3c, !PT ;  /* 0x000000140c147212 */ /* 0x000fe200078e3cff */
[----:B------:R-:W3:Y:S01]  /*14c0*/  LDC.64 R6, c[0x0][0x420] ;  /* 0x00010800ff067b82 */ /* 0x000ee20000000a00 */
[C---:B------:R-:W-:Y:S01]  /*14d0*/  LEA R22, P0, R10.reuse, R24, 0x7 ;  /* 0x000000180a167211 */ /* 0x040fe200078038ff */
[----:B------:R-:W-:Y:S02]  /*14e0*/  UIADD3 UR16, UR54, -UR16, URZ ;  /* 0x8000001036107290 */ /* 0x000fe4000fffe03f */
[----:B------:R-:W-:Y:S01]  /*14f0*/  IMAD.U32 R20, R23, 0x20, R20 ;  /* 0x0000002017147824 */ /* 0x000fe200078e0014 */
[----:B------:R-:W-:Y:S01]  /*1500*/  LEA.HI.X R23, R10, R25, R11, 0x7, P0 ;  /* 0x000000190a177211 */ /* 0x000fe200000f3c0b */
[C---:B-1----:R-:W-:Y:S01]  /*1510*/  IMAD R26, R4.reuse, UR14, RZ ;  /* 0x0000000e041a7c24 */ /* 0x042fe2000f8e02ff */
[----:B------:R-:W-:Y:S01]  /*1520*/  UISETP.NE.AND UP0, UPT, UR16, 0x1, UPT ;  /* 0x000000011000788c */ /* 0x000fe2000bf05270 */
[----:B------:R-:W1:Y:S01]  /*1530*/  LDC.64 R12, c[0x0][0x228] ;  /* 0x00008a00ff0c7b82 */ /* 0x000e620000000a00 */
[----:B------:R-:W-:Y:S01]  /*1540*/  IMAD.WIDE.U32 R28, R4, UR8, R166 ;  /* 0x00000008041c7c25 */ /* 0x000fe2000f8e00a6 */
[----:B------:R-:W-:-:S03]  /*1550*/  ULDC.64 UR16, c[0x0][0x260] ;  /* 0x0000980000107ab9 */ /* 0x000fc60000000a00 */
[----:B------:R-:W-:Y:S01]  /*1560*/  IMAD R5, R5, UR8, R26 ;  /* 0x0000000805057c24 */ /* 0x000fe2000f8e021a */
[----:B------:R-:W-:Y:S01]  /*1570*/  IADD3.X R26, R17, UR37, RZ, P2, !PT ;  /* 0x00000025111a7c10 */ /* 0x000fe200097fe4ff */
[-C--:B--2---:R-:W-:Y:S01]  /*1580*/  IMAD.WIDE.U32 R30, R21, R8.reuse, R166 ;  /* 0x00000008151e7225 */ /* 0x084fe200078e00a6 */
[----:B------:R-:W2:Y:S01]  /*1590*/  LDC.64 R10, c[0x0][0x230] ;  /* 0x00008c00ff0a7b82 */ /* 0x000ea20000000a00 */
[----:B------:R-:W-:Y:S02]  /*15a0*/  PLOP3.LUT P0, PT, PT, PT, UP0, 0x80, 0x0 ;  /* 0x000000000000781c */ /* 0x000fe40003f0f008 */
[----:B------:R-:W-:Y:S01]  /*15b0*/  IMAD R4, R26, R8, RZ ;  /* 0x000000081a047224 */ /* 0x000fe200078e02ff */
[----:B------:R-:W-:Y:S01]  /*15c0*/  IADD3 R29, R29, R5, RZ ;  /* 0x000000051d1d7210 */ /* 0x000fe20007ffe0ff */
[----:B------:R-:W-:Y:S02]  /*15d0*/  VIADD R187, R20, 0x1000 ;  /* 0x0000100014bb7836 */ /* 0x000fe40000000000 */
[----:B------:R-:W-:-:S02]  /*15e0*/  IMAD R4, R21, R9, R4 ;  /* 0x0000000915047224 */ /* 0x000fc400078e0204 */
[----:B---3--:R-:W-:Y:S01]  /*15f0*/  IMAD R26, R26, R6, RZ ;  /* 0x000000061a1a7224 */ /* 0x008fe200078e02ff */
[----:B------:R-:W-:Y:S01]  /*1600*/  SEL R187, R187, R20, !P0 ;  /* 0x00000014bbbb7207 */ /* 0x000fe20004000000 */
[----:B------:R-:W-:Y:S01]  /*1610*/  IMAD.IADD R31, R31, 0x1, R4 ;  /* 0x000000011f1f7824 */ /* 0x000fe200078e0204 */
[----:B------:R-:W-:Y:S01]  /*1620*/  LEA R20, R20, UR5, 0x1 ;  /* 0x0000000514147c11 */ /* 0x000fe2000f8e08ff */
[----:B------:R-:W-:Y:S01]  /*1630*/  @P1 BAR.SYNC.DEFER_BLOCKING 0x0 ;  /* 0x0000000000001b1d */ /* 0x000fe20000010000 */
[----:B------:R-:W-:Y:S01]  /*1640*/  IMAD R26, R21, R7, R26 ;  /* 0x00000007151a7224 */ /* 0x000fe200078e021a */
[----:B------:R-:W-:Y:S01]  /*1650*/  UIMAD UR26, UR4, UR30, URZ ;  /* 0x0000001e041a72a4 */ /* 0x000fe2000f8e023f */
[----:B-1----:R-:W-:Y:S01]  /*1660*/  IMAD.WIDE.U32 R30, R12, UR8, R30 ;  /* 0x000000080c1e7c25 */ /* 0x002fe2000f8e001e */
[----:B------:R-:W-:Y:S01]  /*1670*/  UIMAD.WIDE.U32 UR38, UR30, UR4, URZ ;  /* 0x000000041e2672a5 */ /* 0x000fe2000f8e003f */
[----:B------:R-:W-:-:S03]  /*1680*/  LEA R187, R187, UR5, 0x1 ;  /* 0x00000005bbbb7c11 */ /* 0x000fc6000f8e08ff */
[----:B------:R-:W1:Y:S01]  /*1690*/  LDC.64 R4, c[0x0][0x248] ;  /* 0x00009200ff047b82 */ /* 0x000e620000000a00 */
[----:B------:R-:W-:Y:S01]  /*16a0*/  IMAD.WIDE.U32 R28, R21, R6, R28 ;  /* 0x00000006151c7225 */ /* 0x000fe200078e001c */
[----:B------:R-:W-:Y:S01]  /*16b0*/  @!PT LDS RZ, [RZ] ;  /* 0x00000000fffff984 */ /* 0x000fe20000000800 */
[----:B------:R-:W-:Y:S01]  /*16c0*/  @!PT LDS RZ, [RZ] ;  /* 0x00000000fffff984 */ /* 0x000fe20000000800 */
[----:B------:R-:W-:Y:S01]  /*16d0*/  @!PT LDS RZ, [RZ] ;  /* 0x00000000fffff984 */ /* 0x000fe20000000800 */
[----:B------:R3:W-:Y:S04]  /*16e0*/  LDGSTS.E.BYPASS.LTC128B.128 [R20+0x8000], desc[UR58][R24.64] ;  /* 0x0800000018147fae */ /* 0x0007e8000b901d7a */
[----:B------:R4:W-:Y:S01]  /*16f0*/  LDGSTS.E.BYPASS.LTC128B.128 [R20+0x9000], desc[UR58][R22.64] ;  /* 0x0900000016147fae */ /* 0x0009e2000b901d7a */
[----:B-1----:R-:W-:-:S03]  /*1700*/  IMAD R17, R17, R4, RZ ;  /* 0x0000000411117224 */ /* 0x002fc600078e02ff */
[----:B------:R-:W0:Y:S01]  /*1710*/  LDGDEPBAR ;  /* 0x00000000000079af */ /* 0x000e220000000000 */
[----:B------:R-:W-:Y:S02]  /*1720*/  IMAD R17, R164, R5, R17 ;  /* 0x00000005a4117224 */ /* 0x000fe400078e0211 */
[----:B---3--:R-:W-:Y:S01]  /*1730*/  IMAD.IADD R25, R29, 0x1, R26 ;  /* 0x000000011d197824 */ /* 0x008fe200078e021a */
[----:B------:R-:W-:Y:S01]  /*1740*/  MOV R24, R28 ;  /* 0x0000001c00187202 */ /* 0x000fe20000000f00 */
[----:B------:R-:W-:Y:S02]  /*1750*/  IMAD.MOV.U32 R26, RZ, RZ, R30 ;  /* 0x000000ffff1a7224 */ /* 0x000fe400078e001e */
[----:B----4-:R-:W-:Y:S02]  /*1760*/  IMAD R22, R12, UR14, RZ ;  /* 0x0000000e0c167c24 */ /* 0x010fe4000f8e02ff */
[----:B--2---:R-:W-:Y:S02]  /*1770*/  IMAD R12, R10, UR14, RZ ;  /* 0x0000000e0a0c7c24 */ /* 0x004fe4000f8e02ff */
[----:B------:R-:W-:-:S02]  /*1780*/  IMAD R13, R13, UR8, R22 ;  /* 0x000000080d0d7c24 */ /* 0x000fc4000f8e0216 */
[----:B------:R-:W-:-:S04]  /*1790*/  IMAD.WIDE.U32 R22, R10, UR8, R166 ;  /* 0x000000080a167c25 */ /* 0x000fc8000f8e00a6 */
[----:B------:R-:W-:Y:S01]  /*17a0*/  IMAD.U32 R10, RZ, RZ, UR24 ;  /* 0x00000018ff0a7e24 */ /* 0x000fe2000f8e00ff */
[----:B------:R-:W-:Y:S01]  /*17b0*/  UIMAD UR24, UR13, UR24, URZ ;  /* 0x000000180d1872a4 */ /* 0x000fe2000f8e023f */
[----:B------:R-:W-:Y:S02]  /*17c0*/  IMAD R11, R11, UR8, R12 ;  /* 0x000000080b0b7c24 */ /* 0x000fe4000f8e020c */
[----:B------:R-:W-:Y:S01]  /*17d0*/  IMAD.IADD R27, R31, 0x1, R13 ;  /* 0x000000011f1b7824 */ /* 0x000fe200078e020d */
[----:B------:R-:W-:Y:S01]  /*17e0*/  UIMAD UR25, UR9, UR25, UR24 ;  /* 0x00000019091972a4 */ /* 0x000fe2000f8e0218 */
[----:B------:R-:W-:Y:S01]  /*17f0*/  IMAD.U32 R12, RZ, RZ, UR22 ;  /* 0x00000016ff0c7e24 */ /* 0x000fe2000f8e00ff */
[----:B------:R-:W-:Y:S01]  /*1800*/  UIMAD UR24, UR13, UR22, URZ ;  /* 0x000000160d1872a4 */ /* 0x000fe2000f8e023f */
[----:B------:R-:W-:Y:S02]  /*1810*/  IMAD.IADD R13, R23, 0x1, R11 ;  /* 0x00000001170d7824 */ /* 0x000fe400078e020b */
[----:B------:R-:W-:Y:S01]  /*1820*/  IMAD.WIDE.U32 R26, R12, UR9, R26 ;  /* 0x000000090c1a7c25 */ /* 0x000fe2000f8e001a */
[----:B------:R-:W-:-:S03]  /*1830*/  UIMAD UR24, UR9, UR23, UR24 ;  /* 0x00000017091872a4 */ /* 0x000fc6000f8e0218 */
[----:B------:R-:W-:Y:S01]  /*1840*/  IMAD.MOV.U32 R12, RZ, RZ, R22 ;  /* 0x000000ffff0c7224 */ /* 0x000fe200078e0016 */
[----:B------:R-:W-:Y:S01]  /*1850*/  ULDC.64 UR22, c[0x0][0x210] ;  /* 0x0000840000167ab9 */ /* 0x000fe20000000a00 */
[----:B------:R-:W-:Y:S01]  /*1860*/  IMAD.WIDE.U32 R22, R164, R4, RZ ;  /* 0x00000004a4167225 */ /* 0x000fe200078e00ff */
[----:B------:R-:W-:-:S03]  /*1870*/  LEA R194, P2, R26, UR22, 0x1 ;  /* 0x000000161ac27c11 */ /* 0x000fc6000f8408ff */
[----:B------:R-:W-:Y:S01]  /*1880*/  IMAD.WIDE.U32 R24, R10, UR9, R24 ;  /* 0x000000090a187c25 */ /* 0x000fe2000f8e0018 */
[----:B------:R-:W-:-:S03]  /*1890*/  IADD3 R23, R23, R17, RZ ;  /* 0x0000001117177210 */ /* 0x000fc60007ffe0ff */
[----:B------:R-:W-:Y:S02]  /*18a0*/  IMAD R10, R18, UR16, RZ ;  /* 0x00000010120a7c24 */ /* 0x000fe4000f8e02ff */
[----:B------:R-:W-:Y:S02]  /*18b0*/  VIADD R11, R27, UR24 ;  /* 0x000000181b0b7c36 */ /* 0x000fe40008000000 */
[C---:B------:R-:W-:Y:S02]  /*18c0*/  IMAD R10, R19.reuse, UR17, R10 ;  /* 0x00000011130a7c24 */ /* 0x040fe4000f8e020a */
[----:B------:R-:W-:Y:S01]  /*18d0*/  IMAD.WIDE.U32 R18, R19, UR16, R12 ;  /* 0x0000001013127c25 */ /* 0x000fe2000f8e000c */
[----:B------:R-:W-:Y:S01]  /*18e0*/  ULDC.64 UR16, c[0x0][0x3e0] ;  /* 0x0000f80000107ab9 */ /* 0x000fe20000000a00 */
[----:B------:R-:W-:Y:S02]  /*18f0*/  LEA.HI.X R195, R26, UR23, R11, 0x1, P2 ;  /* 0x000000171ac37c11 */ /* 0x000fe400090f0c0b */
[----:B------:R-:W-:Y:S01]  /*1900*/  VIADD R12, R25, UR25 ;  /* 0x00000019190c7c36 */ /* 0x000fe20008000000 */
[----:B------:R-:W-:Y:S01]  /*1910*/  LEA R192, P1, R24, UR16, 0x1 ;  /* 0x0000001018c07c11 */ /* 0x000fe2000f8208ff */
[----:B------:R-:W-:-:S03]  /*1920*/  IMAD.WIDE.U32 R22, R4, UR19, R22 ;  /* 0x0000001304167c25 */ /* 0x000fc6000f8e0016 */
[----:B------:R-:W-:Y:S01]  /*1930*/  LEA.HI.X R193, R24, UR17, R12, 0x1, P1 ;  /* 0x0000001118c17c11 */ /* 0x000fe200088f0c0c */
[----:B------:R-:W-:Y:S01]  /*1940*/  IMAD R11, R4, UR18, RZ ;  /* 0x00000012040b7c24 */ /* 0x000fe2000f8e02ff */
[----:B------:R-:W-:Y:S01]  /*1950*/  IADD3 R18, P1, R18, R22, RZ ;  /* 0x0000001612127210 */ /* 0x000fe20007f3e0ff */
[----:B------:R-:W-:Y:S01]  /*1960*/  IMAD.IADD R10, R19, 0x1, R10 ;  /* 0x00000001130a7824 */ /* 0x000fe200078e020a */
[----:B------:R-:W-:Y:S01]  /*1970*/  ULDC.64 UR16, c[0x0][0x218] ;  /* 0x0000860000107ab9 */ /* 0x000fe20000000a00 */
[----:B------:R-:W-:Y:S01]  /*1980*/  IMAD R11, R5, UR19, R11 ;  /* 0x00000013050b7c24 */ /* 0x000fe2000f8e020b */
[----:B------:R-:W-:Y:S01]  /*1990*/  LEA R12, P2, R8, R194, 0x7 ;  /* 0x000000c2080c7211 */ /* 0x000fe200078438ff */
[----:B------:R-:W-:Y:S01]  /*19a0*/  UIMAD.WIDE UR24, UR8, UR29, UR36 ;  /* 0x0000001d081872a5 */ /* 0x000fe2000f8e0224 */
[----:B------:R-:W-:Y:S01]  /*19b0*/  LEA R22, P3, R6, R192, 0x7 ;  /* 0x000000c006167211 */ /* 0x000fe200078638ff */
[----:B------:R-:W-:Y:S01]  /*19c0*/  LDGSTS.E.BYPASS.LTC128B.128 [R20+0x4000], desc[UR58][R192.64] ;  /* 0x04000000c0147fae */ /* 0x000fe2000b901d7a */
[----:B------:R-:W-:-:S02]  /*19d0*/  IADD3.X R10, R10, R23, R11, P1, !PT ;  /* 0x000000170a0a7210 */ /* 0x000fc40000ffe40b */
[----:B------:R-:W-:Y:S02]  /*19e0*/  LEA R24, P1, R18, UR16, 0x1 ;  /* 0x0000001012187c11 */ /* 0x000fe4000f8208ff */
[----:B------:R-:W-:Y:S02]  /*19f0*/  LEA.HI.X R13, R8, R195, R9, 0x7, P2 ;  /* 0x000000c3080d7211 */ /* 0x000fe400010f3c09 */
[----:B------:R-:W-:Y:S02]  /*1a00*/  LEA.HI.X R25, R18, UR17, R10, 0x1, P1 ;  /* 0x0000001112197c11 */ /* 0x000fe400088f0c0a */
[----:B------:R-:W-:Y:S02]  /*1a10*/  LEA R8, P1, R4, R24, 0x7 ;  /* 0x0000001804087211 */ /* 0x000fe400078238ff */
[----:B------:R-:W-:Y:S01]  /*1a20*/  LEA.HI.X R23, R6, R193, R7, 0x7, P3 ;  /* 0x000000c106177211 */ /* 0x000fe200018f3c07 */
[----:B------:R-:W-:Y:S01]  /*1a30*/  IMAD.MOV.U32 R6, RZ, RZ, 0x4 ;  /* 0x00000004ff067424 */ /* 0x000fe200078e00ff */
[----:B------:R-:W-:-:S02]  /*1a40*/  LEA.HI.X R9, R4, R25, R5, 0x7, P1 ;  /* 0x0000001904097211 */ /* 0x000fc400008f3c05 */
[----:B------:R-:W-:Y:S01]  /*1a50*/  LEA.HI R4, R16, R188, RZ, 0x5 ;  /* 0x000000bc10047211 */ /* 0x000fe200078f28ff */
[----:B------:R-:W-:Y:S01]  /*1a60*/  IMAD.WIDE R6, R160, R6, UR60 ;  /* 0x0000003ca0067e25 */ /* 0x000fe2000f8e0206 */
[----:B------:R-:W-:Y:S01]  /*1a70*/  USHF.L.U32 UR17, UR26, 0x7, URZ ;  /* 0x000000071a117899 */ /* 0x000fe2000800063f */
[----:B------:R-:W-:Y:S03]  /*1a80*/  LDGSTS.E.BYPASS.LTC128B.128 [R20+0x5000], desc[UR58][R22.64] ;  /* 0x0500000016147fae */ /* 0x000fe6000b901d7a */
[----:B------:R-:W-:Y:S01]  /*1a90*/  USHF.R.S32.HI UR22, URZ, 0x1f, UR17 ;  /* 0x0000001f3f167899 */ /* 0x000fe20008011411 */
[----:B------:R-:W-:Y:S04]  /*1aa0*/  LDGSTS.E.BYPASS.LTC128B.128 [R187], desc[UR58][R194.64] ;  /* 0x00000000c2bb7fae */ /* 0x000fe8000b901d7a */
[----:B------:R-:W-:Y:S04]  /*1ab0*/  LDGSTS.E.BYPASS.LTC128B.128 [R187+0x1000], desc[UR58][R12.64] ;  /* 0x010000000cbb7fae */ /* 0x000fe8000b901d7a */
[----:B------:R-:W-:Y:S04]  /*1ac0*/  LDGSTS.E.BYPASS.LTC128B.128 [R20+0x6000], desc[UR58][R24.64] ;  /* 0x0600000018147fae */ /* 0x000fe8000b901d7a */
[----:B------:R-:W-:Y:S04]  /*1ad0*/  LDGSTS.E.BYPASS.LTC128B.128 [R20+0x7000], desc[UR58][R8.64] ;  /* 0x0700000008147fae */ /* 0x000fe8000b901d7a */
[----:B------:R-:W0:Y:S01]  /*1ae0*/  LDGDEPBAR ;  /* 0x00000000000079af */ /* 0x000e220000000000 */
[----:B------:R-:W-:Y:S01]  /*1af0*/  LOP3.LUT R4, R4, 0xffffffe0, RZ, 0xc0, !PT ;  /* 0xffffffe004047812 */ /* 0x000fe200078ec0ff */
[----:B------:R-:W-:Y:S01]  /*1b00*/  USHF.R.S32.HI UR16, URZ, 0x1f, UR30 ;  /* 0x0000001f3f107899 */ /* 0x000fe2000801141e */
[----:B------:R-:W-:Y:S01]  /*1b10*/  IMAD.U32 R5, RZ, RZ, UR35 ;  /* 0x00000023ff057e24 */ /* 0x000fe2000f8e00ff */
[----:B------:R-:W5:Y:S01]  /*1b20*/  LDG.E R186, desc[UR58][R6.64] ;  /* 0x0000003a06ba7981 */ /* 0x000f62000c1e1900 */
[----:B------:R-:W-:-:S03]  /*1b30*/  IADD3 R188, -R4, R188, RZ ;  /* 0x000000bc04bc7210 */ /* 0x000fc60007ffe1ff */
[----:B------:R-:W5:Y:S04]  /*1b40*/  LDG.E R185, desc[UR58][R6.64+0x20] ;  /* 0x0000203a06b97981 */ /* 0x000f68000c1e1900 */
[----:B------:R-:W5:Y:S04]  /*1b50*/  LDG.E R184, desc[UR58][R6.64+0x100] ;  /* 0x0001003a06b87981 */ /* 0x000f68000c1e1900 */
[----:B------:R1:W5:Y:S01]  /*1b60*/  LDG.E R183, desc[UR58][R6.64+0x120] ;  /* 0x0001203a06b77981 */ /* 0x000362000c1e1900 */
[----:B------:R-:W-:Y:S01]  /*1b70*/  UIMAD UR16, UR16, UR4, URZ ;  /* 0x00000004101072a4 */ /* 0x000fe2000f8e023f */
[----:B------:R-:W-:Y:S01]  /*1b80*/  IMAD.U32 R4, RZ, RZ, UR33 ;  /* 0x00000021ff047e24 */ /* 0x000fe2000f8e00ff */
[----:B------:R-:W-:Y:S01]  /*1b90*/  UIADD3 UR32, UP0, UR24, UR32, URZ ;  /* 0x0000002018207290 */ /* 0x000fe2000ff1e03f */
[----:B------:R-:W-:Y:S01]  /*1ba0*/  CS2R R94, SRZ ;  /* 0x00000000005e7805 */ /* 0x000fe2000001ff00 */
[----:B------:R-:W-:Y:S01]  /*1bb0*/  UIMAD UR16, UR34, UR30, UR16 ;  /* 0x0000001e221072a4 */ /* 0x000fe2000f8e0210 */
[----:B------:R-:W-:Y:S01]  /*1bc0*/  CS2R R92, SRZ ;  /* 0x00000000005c7805 */ /* 0x000fe2000001ff00 */
[----:B------:R-:W-:Y:S01]  /*1bd0*/  UIADD3.X UR31, UR25, UR31, URZ, UP0, !UPT ;  /* 0x0000001f191f7290 */ /* 0x000fe200087fe43f */
[----:B------:R-:W-:-:S04]  /*1be0*/  DEPBAR.LE SB0, 0x1 ;  /* 0x000080400000791a */ /* 0x000fc80000000000 */
[----:B------:R-:W-:Y:S01]  /*1bf0*/  UIADD3 UR16, UR39, UR16, URZ ;  /* 0x0000001027107290 */ /* 0x000fe2000fffe03f */
[----:B------:R-:W-:Y:S01]  /*1c00*/  BAR.SYNC.DEFER_BLOCKING 0x0 ;  /* 0x0000000000007b1d */ /* 0x000fe20000010000 */
[----:B------:R-:W-:Y:S01]  /*1c10*/  UIADD3 UR36, UR36, UR20, URZ ;  /* 0x0000001424247290 */ /* 0x000fe2000fffe03f */
[----:B------:R-:W-:Y:S01]  /*1c20*/  CS2R R98, SRZ ;  /* 0x0000000000627805 */ /* 0x000fe2000001ff00 */
[----:B------:R-:W-:Y:S01]  /*1c30*/  UIMAD UR16, UR16, UR32, URZ ;  /* 0x00000020101072a4 */ /* 0x000fe2000f8e023f */
[----:B------:R-:W-:Y:S02]  /*1c40*/  CS2R R96, SRZ ;  /* 0x0000000000607805 */ /* 0x000fe4000001ff00 */
[----:B------:R-:W-:Y:S02]  /*1c50*/  CS2R R90, SRZ ;  /* 0x00000000005a7805 */ /* 0x000fe4000001ff00 */
[----:B------:R-:W-:Y:S01]  /*1c60*/  CS2R R88, SRZ ;  /* 0x0000000000587805 */ /* 0x000fe2000001ff00 */
[----:B------:R-:W-:Y:S01]  /*1c70*/  UIMAD UR31, UR31, UR38, UR16 ;  /* 0x000000261f1f72a4 */ /* 0x000fe2000f8e0210 */
[----:B------:R-:W-:-:S02]  /*1c80*/  CS2R R86, SRZ ;  /* 0x0000000000567805 */ /* 0x000fc4000001ff00 */
[----:B------:R-:W-:Y:S02]  /*1c90*/  CS2R R84, SRZ ;  /* 0x0000000000547805 */ /* 0x000fe4000001ff00 */
[----:B------:R-:W-:Y:S02]  /*1ca0*/  CS2R R78, SRZ ;  /* 0x00000000004e7805 */ /* 0x000fe4000001ff00 */
[----:B------:R-:W-:Y:S01]  /*1cb0*/  CS2R R76, SRZ ;  /* 0x00000000004c7805 */ /* 0x000fe2000001ff00 */
[----:B-1----:R-:W-:Y:S01]  /*1cc0*/  IMAD R6, R163, UR26, R188 ;  /* 0x0000001aa3067c24 */ /* 0x002fe2000f8e02bc */
[----:B------:R-:W-:Y:S02]  /*1cd0*/  CS2R R82, SRZ ;  /* 0x0000000000527805 */ /* 0x000fe4000001ff00 */
[----:B------:R-:W-:Y:S02]  /*1ce0*/  CS2R R80, SRZ ;  /* 0x0000000000507805 */ /* 0x000fe4000001ff00 */
[----:B------:R-:W-:-:S02]  /*1cf0*/  CS2R R74, SRZ ;  /* 0x00000000004a7805 */ /* 0x000fc4000001ff00 */
[----:B------:R-:W-:Y:S02]  /*1d00*/  CS2R R72, SRZ ;  /* 0x0000000000487805 */ /* 0x000fe4000001ff00 */
[----:B------:R-:W-:Y:S01]  /*1d10*/  IADD3 R5, P2, P1, R6, UR17, R5 ;  /* 0x0000001106057c10 */ /* 0x000fe2000f95e005 */
[----:B------:R-:W-:Y:S01]  /*1d20*/  ULDC.64 UR16, c[0x0][0x400] ;  /* 0x0001000000107ab9 */ /* 0x000fe20000000a00 */
[----:B------:R-:W-:Y:S02]  /*1d30*/  SHF.R.S32.HI R6, RZ, 0x1f, R6 ;  /* 0x0000001fff067819 */ /* 0x000fe40000011406 */
[----:B------:R-:W-:Y:S02]  /*1d40*/  CS2R R70, SRZ ;  /* 0x0000000000467805 */ /* 0x000fe4000001ff00 */
[----:B------:R-:W-:Y:S02]  /*1d50*/  CS2R R68, SRZ ;  /* 0x0000000000447805 */ /* 0x000fe4000001ff00 */
[----:B------:R-:W-:Y:S01]  /*1d60*/  IADD3.X R4, R6, UR22, R4, P2, P1 ;  /* 0x0000001606047c10 */ /* 0x000fe200097e2404 */
[----:B------:R-:W-:Y:S01]  /*1d70*/  ULDC.64 UR22, c[0x0][0x478] ;  /* 0x00011e0000167ab9 */ /* 0x000fe20000000a00 */
[----:B------:R-:W-:Y:S01]  /*1d80*/  IADD3 R6, P1, R5, R15, RZ ;  /* 0x0000000f05067210 */ /* 0x000fe20007f3e0ff */
[----:B------:R-:W-:Y:S01]  /*1d90*/  IMAD.U32 R5, RZ, RZ, UR39 ;  /* 0x00000027ff057e24 */ /* 0x000fe2000f8e00ff */
[----:B------:R1:W2:Y:S01]  /*1da0*/  LDSM.16.M88.4 R116, [R150+0x8000] ;  /* 0x008000009674783b */ /* 0x0002a20000000200 */
[----:B------:R-:W-:-:S02]  /*1db0*/  UIMAD.WIDE UR24, UR36, 0x4, UR22 ;  /* 0x00000004241878a5 */ /* 0x000fc4000f8e0216 */
[----:B------:R-:W-:Y:S01]  /*1dc0*/  IMAD.X R7, R4, 0x1, R14, P1 ;  /* 0x0000000104077824 */ /* 0x000fe200008e060e */
[----:B------:R-:W-:Y:S01]  /*1dd0*/  MOV R4, UR38 ;  /* 0x0000002600047c02 */ /* 0x000fe20008000f00 */
[----:B------:R1:W3:Y:S04]  /*1de0*/  LDSM.16.M88.4 R120, [R150+0x8400] ;  /* 0x008400009678783b */ /* 0x0002e80000000200 */
[----:B------:R-:W-:Y:S01]  /*1df0*/  IMAD.WIDE.U32 R6, R4, UR32, R6 ;  /* 0x0000002004067c25 */ /* 0x000fe2000f8e0006 */
[----:B------:R1:W4:Y:S03]  /*1e00*/  LDSM.16.M88.4 R124, [R150+0x8800] ;  /* 0x00880000967c783b */ /* 0x0003260000000200 */
[----:B------:R-:W-:Y:S01]  /*1e10*/  VIADD R4, R7, UR31 ;  /* 0x0000001f07047c36 */ /* 0x000fe20008000000 */
[C---:B------:R-:W-:Y:S01]  /*1e20*/  LEA R190, P1, R6.reuse, UR16, 0x2 ;  /* 0x0000001006be7c11 */ /* 0x040fe2000f8210ff */
[----:B------:R-:W-:Y:S01]  /*1e30*/  UIADD3 UR16, -UR55, UR15, UR27 ;  /* 0x0000000f37107290 */ /* 0x000fe2000fffe11b */
[----:B------:R1:W1:Y:S02]  /*1e40*/  LDSM.16.M88.4 R128, [R150+0x8c00] ;  /* 0x008c00009680783b */ /* 0x0002640000000200 */
[----:B------:R-:W-:Y:S01]  /*1e50*/  LEA.HI.X R191, R6, UR17, R4, 0x2, P1 ;  /* 0x0000001106bf7c11 */ /* 0x000fe200088f1404 */
[----:B------:R-:W-:Y:S01]  /*1e60*/  ULDC UR17, c[0x0][0x398] ;  /* 0x0000e60000117ab9 */ /* 0x000fe20000000800 */
[----:B------:R1:W1:Y:S01]  /*1e70*/  LDSM.16.M88.4 R132, [R149+0x8000] ;  /* 0x008000009584783b */ /* 0x0002620000000200 */
[----:B------:R-:W-:-:S03]  /*1e80*/  UIADD3 UR17, UR16, -UR17, URZ ;  /* 0x8000001110117290 */ /* 0x000fc6000fffe03f */
[----:B------:R1:W1:Y:S01]  /*1e90*/  LDSM.16.M88.4 R136, [R149+0x8400] ;  /* 0x008400009588783b */ /* 0x0002620000000200 */
[----:B------:R-:W-:-:S03]  /*1ea0*/  USHF.R.S32.HI UR16, URZ, 0x1f, UR17 ;  /* 0x0000001f3f107899 */ /* 0x000fc60008011411 */
[----:B------:R1:W1:Y:S01]  /*1eb0*/  LDSM.16.M88.4 R140, [R149+0x8800] ;  /* 0x00880000958c783b */ /* 0x0002620000000200 */
[----:B------:R-:W-:-:S03]  /*1ec0*/  ULEA.HI UR16, UR16, UR17, URZ, 0x7 ;  /* 0x0000001110107291 */ /* 0x000fc6000f8f383f */
[----:B------:R1:W1:Y:S01]  /*1ed0*/  LDSM.16.M88.4 R144, [R149+0x8c00] ;  /* 0x008c00009590783b */ /* 0x0002620000000200 */
[----:B------:R-:W-:-:S04]  /*1ee0*/  USHF.R.S32.HI UR20, URZ, 0x7, UR16 ;  /* 0x000000073f147899 */ /* 0x000fc80008011410 */
[----:B------:R-:W-:-:S04]  /*1ef0*/  UISETP.LT.AND UP0, UPT, URZ, UR20, UPT ;  /* 0x000000143f00728c */ /* 0x000fc8000bf01270 */
[----:B------:R-:W-:-:S04]  /*1f00*/  USEL UR20, URZ, UR20, !UP0 ;  /* 0x000000143f147287 */ /* 0x000fc8000c000000 */
[----:B------:R-:W-:-:S06]  /*1f10*/  UISETP.GT.AND UP0, UPT, UR28, UR20, UPT ;  /* 0x000000141c00728c */ /* 0x000fcc000bf04270 */
[----:B------:R-:W-:-:S13]  /*1f20*/  PLOP3.LUT P1, PT, PT, PT, UP0, 0x80, 0x0 ;  /* 0x000000000000781c */ /* 0x000fda0003f2f008 */
[----:B--234-:R-:W-:Y:S05]  /*1f30*/  @!P1 BRA `(.L_x_234) ;  /* 0x0000005c00749947 */ /* 0x01cfea0003800000 */
[----:B------:R-:W2:Y:S01]  /*1f40*/  LDC.64 R6, c[0x0][0x3b8] ;  /* 0x0000ee00ff067b82 */ /* 0x000ea20000000a00 */
[----:B------:R-:W-:Y:S02]  /*1f50*/  UIMAD UR4, UR8, UR4, UR9 ;  /* 0x00000004080472a4 */ /* 0x000fe4000f8e0209 */
[----:B------:R-:W-:-:S05]  /*1f60*/  UIADD3 UR17, UR27, UR15, URZ ;  /* 0x0000000f1b117290 */ /* 0x000fca000fffe03f */
[----:B------:R-:W3:Y:S01]  /*1f70*/  LDC R181, c[0x0][0x2dc] ;  /* 0x0000b700ffb57b82 */ /* 0x000ee20000000800 */
[----:B--2---:R-:W2:Y:S04]  /*1f80*/  LDG.E.64 R4, desc[UR58][R6.64] ;  /* 0x0000003a06047981 */ /* 0x004ea8000c1e1b00 */
[----:B------:R-:W4:Y:S01]  /*1f90*/  LDG.E.64 R6, desc[UR58][R6.64+0x8] ;  /* 0x0000083a06067981 */ /* 0x000f22000c1e1b00 */
[----:B------:R-:W-:Y:S01]  /*1fa0*/  USHF.L.U32 UR15, UR4, 0x5, URZ ;  /* 0x00000005040f7899 */ /* 0x000fe2000800063f */
[----:B------:R-:W-:Y:S01]  /*1fb0*/  SHF.R.S32.HI R182, RZ, 0x1f, R188 ;  /* 0x0000001fffb67819 */ /* 0x000fe200000114bc */
[----:B------:R-:W-:Y:S01]  /*1fc0*/  VIADD R152, R158, 0x1000 ;  /* 0x000010009e987836 */ /* 0x000fe20000000000 */
[----:B------:R-:W-:Y:S01]  /*1fd0*/  USHF.L.U32 UR40, UR26, 0x3, URZ ;  /* 0x000000031a287899 */ /* 0x000fe2000800063f */
[----:B------:R-:W-:Y:S01]  /*1fe0*/  VIADD R151, R159, 0x1000 ;  /* 0x000010009f977836 */ /* 0x000fe20000000000 */
[----:B------:R-:W-:Y:S01]  /*1ff0*/  USHF.R.S32.HI UR4, URZ, 0x1f, UR15 ;  /* 0x0000001f3f047899 */ /* 0x000fe2000801140f */
[----:B------:R-:W-:Y:S01]  /*2000*/  IMAD.MOV.U32 R180, RZ, RZ, 0x8 ;  /* 0x00000008ffb47424 */ /* 0x000fe200078e00ff */
[----:B------:R-:W-:Y:S01]  /*2010*/  SEL R152, R152, R158, !P0 ;  /* 0x0000009e98987207 */ /* 0x000fe20004000000 */
[----:B------:R-:W-:Y:S01]  /*2020*/  IMAD.MOV.U32 R179, RZ, RZ, 0x40 ;  /* 0x00000040ffb37424 */ /* 0x000fe200078e00ff */
[----:B------:R-:W-:Y:S01]  /*2030*/  SEL R151, R151, R159, !P0 ;  /* 0x0000009f97977207 */ /* 0x000fe20004000000 */
[----:B------:R-:W-:Y:S01]  /*2040*/  IMAD.MOV.U32 R178, RZ, RZ, 0x48 ;  /* 0x00000048ffb27424 */ /* 0x000fe200078e00ff */
[----:B------:R-:W-:Y:S01]  /*2050*/  USHF.L.U32 UR39, UR26, 0x4, URZ ;  /* 0x000000041a277899 */ /* 0x000fe2000800063f */
[----:B------:R-:W-:Y:S01]  /*2060*/  IMAD.MOV.U32 R177, RZ, RZ, 0x4 ;  /* 0x00000004ffb17424 */ /* 0x000fe200078e00ff */
[----:B------:R-:W-:Y:S01]  /*2070*/  UIMAD UR38, UR26, 0x18, URZ ;  /* 0x000000181a2678a4 */ /* 0x000fe2000f8e023f */
[----:B------:R-:W-:Y:S01]  /*2080*/  IMAD.MOV.U32 R95, RZ, RZ, RZ ;  /* 0x000000ffff5f7224 */ /* 0x000fe200078e00ff */
[----:B------:R-:W-:-:S02]  /*2090*/  USHF.L.U32 UR37, UR26, 0x5, URZ ;  /* 0x000000051a257899 */ /* 0x000fc4000800063f */
[----:B------:R-:W-:Y:S02]  /*20a0*/  UIMAD UR36, UR26, 0x28, URZ ;  /* 0x000000281a2478a4 */ /* 0x000fe4000f8e023f */
[----:B------:R-:W-:Y:S02]  /*20b0*/  UIMAD UR35, UR26, 0x30, URZ ;  /* 0x000000301a2378a4 */ /* 0x000fe4000f8e023f */
[----:B------:R-:W-:Y:S02]  /*20c0*/  UIMAD UR34, UR26, 0x38, URZ ;  /* 0x000000381a2278a4 */ /* 0x000fe4000f8e023f */
[----:B------:R-:W-:Y:S02]  /*20d0*/  USHF.L.U32 UR33, UR26, 0x6, URZ ;  /* 0x000000061a217899 */ /* 0x000fe4000800063f */
[----:B------:R-:W-:Y:S02]  /*20e0*/  UIMAD UR32, UR26, 0x48, URZ ;  /* 0x000000481a2078a4 */ /* 0x000fe4000f8e023f */
[----:B------:R-:W-:-:S02]  /*20f0*/  UIMAD UR31, UR26, 0x50, URZ ;  /* 0x000000501a1f78a4 */ /* 0x000fc4000f8e023f */
[----:B------:R-:W-:Y:S02]  /*2100*/  UIMAD UR30, UR26, 0x58, URZ ;  /* 0x000000581a1e78a4 */ /* 0x000fe4000f8e023f */
[----:B------:R-:W-:Y:S02]  /*2110*/  UIMAD UR29, UR26, 0x60, URZ ;  /* 0x000000601a1d78a4 */ /* 0x000fe4000f8e023f */
[----:B------:R-:W-:Y:S02]  /*2120*/  UIMAD UR28, UR26, 0x68, URZ ;  /* 0x000000681a1c78a4 */ /* 0x000fe4000f8e023f */
[----:B------:R-:W-:Y:S02]  /*2130*/  UIMAD UR27, UR26, 0x70, URZ ;  /* 0x000000701a1b78a4 */ /* 0x000fe4000f8e023f */
[----:B------:R-:W-:Y:S02]  /*2140*/  UIMAD UR26, UR26, 0x78, URZ ;  /* 0x000000781a1a78a4 */ /* 0x000fe4000f8e023f */
[----:B------:R-:W-:Y:S01]  /*2150*/  UIADD3 UR17, -UR55, 0x80, UR17 ;  /* 0x0000008037117890 */ /* 0x000fe2000fffe111 */
[----:B--2---:R-:W-:-:S13]  /*2160*/  R2UR UR53, R5 ;  /* 0x00000000053572ca */ /* 0x004fda00000e0000 */
[----:B------:R-:W-:Y:S02]  /*2170*/  UIADD3 UR51, UR53, -0x4498517b, URZ ;  /* 0xbb67ae8535337890 */ /* 0x000fe4000fffe03f */
[----:B------:R-:W-:Y:S02]  /*2180*/  UIADD3 UR49, UR53, 0x76cf5d0a, URZ ;  /* 0x76cf5d0a35317890 */ /* 0x000fe4000fffe03f */
[----:B------:R-:W-:Y:S02]  /*2190*/  UIADD3 UR47, UR53, 0x32370b8f, URZ ;  /* 0x32370b8f352f7890 */ /* 0x000fe4000fffe03f */
[----:B------:R-:W-:Y:S02]  /*21a0*/  UIADD3 UR45, UR53, -0x126145ec, URZ ;  /* 0xed9eba14352d7890 */ /* 0x000fe4000fffe03f */
[----:B------:R-:W-:Y:S02]  /*21b0*/  UIADD3 UR43, UR53, -0x56f99767, URZ ;  /* 0xa9066899352b7890 */ /* 0x000fe4000fffe03f */
[----:B------:R-:W-:Y:S01]  /*21c0*/  UIADD3 UR41, UR53, 0x646e171e, URZ ;  /* 0x646e171e35297890 */ /* 0x000fe2000fffe03f */
[----:B----4-:R-:W-:-:S02]  /*21d0*/  IADD3 R188, P2, P1, R6, UR15, R188 ;  /* 0x0000000f06bc7c10 */ /* 0x010fc4000f95e0bc */
[----:B------:R-:W-:Y:S02]  /*21e0*/  R2UR UR15, R4 ;  /* 0x00000000040f72ca */ /* 0x000fe400000e0000 */
[----:B------:R-:W-:Y:S01]  /*21f0*/  IADD3.X R182, R7, UR4, R182, P2, P1 ;  /* 0x0000000407b67c10 */ /* 0x000fe200097e24b6 */
[----:B------:R-:W-:-:S10]  /*2200*/  ULDC UR4, c[0x0][0x270] ;  /* 0x00009c0000047ab9 */ /* 0x000fd40000000800 */
[----:B------:R-:W-:Y:S02]  /*2210*/  UIADD3 UR52, UR15, -0x61c88647, URZ ;  /* 0x9e3779b90f347890 */ /* 0x000fe4000fffe03f */
[----:B------:R-:W-:Y:S02]  /*2220*/  UIADD3 UR50, UR15, 0x3c6ef372, URZ ;  /* 0x3c6ef3720f327890 */ /* 0x000fe4000fffe03f */
[----:B------:R-:W-:Y:S02]  /*2230*/  UIADD3 UR48, UR15, -0x255992d5, URZ ;  /* 0xdaa66d2b0f307890 */ /* 0x000fe4000fffe03f */
[----:B------:R-:W-:Y:S02]  /*2240*/  UIADD3 UR46, UR15, 0x78dde6e4, URZ ;  /* 0x78dde6e40f2e7890 */ /* 0x000fe4000fffe03f */
[----:B------:R-:W-:Y:S02]  /*2250*/  UIADD3 UR44, UR15, 0x1715609d, URZ ;  /* 0x1715609d0f2c7890 */ /* 0x000fe4000fffe03f */
[----:B------:R-:W-:Y:S01]  /*2260*/  UIADD3 UR42, UR15, -0x4ab325aa, URZ ;  /* 0xb54cda560f2a7890 */ /* 0x000fe2000fffe03f */
[----:B------:R-:W-:Y:S01]  /*2270*/  LEA R152, R152, UR5, 0x1 ;  /* 0x0000000598987c11 */ /* 0x000fe2000f8e08ff */
[----:B------:R-:W-:Y:S01]  /*2280*/  IMAD.WIDE.U32 R188, R188, -0x2daee0ad, RZ ;  /* 0xd2511f53bcbc7825 */ /* 0x000fe200078e00ff */
[----:B------:R-:W-:Y:S01]  /*2290*/  LEA R151, R151, UR5, 0x1 ;  /* 0x0000000597977c11 */ /* 0x000fe2000f8e08ff */
[----:B------:R-:W-:Y:S01]  /*22a0*/  ULDC.U8 UR23, c[0x0][0x388] ;  /* 0x0000e20000177ab9 */ /* 0x000fe20000000000 */
[----:B------:R-:W-:Y:S01]  /*22b0*/  LOP3.LUT R182, R182, UR15, RZ, 0x3c, !PT ;  /* 0x0000000fb6b67c12 */ /* 0x000fe2000f8e3cff */
[----:B---3--:R-:W-:-:S06]  /*22c0*/  ULDC UR22, c[0x0][0x2ec] ;  /* 0x0000bb0000167ab9 */ /* 0x008fcc0000000800 */
.L_x_237:
[----:B------:R-:W-:Y:S01]  /*22d0*/  LOP3.LUT R200, R188, UR51, RZ, 0x3c, !PT ;  /* 0x00000033bcc87c12 */ /* 0x000fe2000f8e3cff */
[----:B------:R-:W0:Y:S01]  /*22e0*/  LDGDEPBAR ;  /* 0x00000000000079af */ /* 0x000e220000000000 */
[C---:B-----5:R-:W-:Y:S01]  /*22f0*/  FSETP.NEU.FTZ.AND P3, PT, R186.reuse, -INF , PT ;  /* 0xff800000ba00780b */ /* 0x060fe20003f7d000 */
[----:B------:R-:W-:Y:S01]  /*2300*/  USHF.L.U32 UR16, UR54, 0x7, URZ ;  /* 0x0000000736107899 */ /* 0x000fe2000800063f */
[----:B------:R-:W-:Y:S01]  /*2310*/  FSETP.NEU.FTZ.AND P0, PT, R185, -INF , PT ;  /* 0xff800000b900780b */ /* 0x000fe20003f1d000 */
[----:B------:R-:W-:Y:S02]  /*2320*/  IMAD.IADD R112, R157, 0x1, R151 ;  /* 0x000000019d707824 */ /* 0x000fe400078e0297 */
[----:B------:R-:W-:Y:S01]  /*2330*/  FMUL.FTZ R242, R186, 1.4426950216293334961 ;  /* 0x3fb8aa3bbaf27820 */ /* 0x000fe20000410000 */
[----:B------:R-:W-:Y:S01]  /*2340*/  UISETP.GE.AND UP0, UPT, UR16, UR17, UPT ;  /* 0x000000111000728c */ /* 0x000fe2000bf06270 */
[----:B------:R-:W-:Y:S02]  /*2350*/  IMAD.U32 R196, RZ, RZ, UR10 ;  /* 0x0000000affc47e24 */ /* 0x000fe4000f8e00ff */
[----:B------:R-:W-:Y:S01]  /*2360*/  FMUL.FTZ R244, R185, 1.4426950216293334961 ;  /* 0x3fb8aa3bb9f47820 */ /* 0x000fe20000410000 */
[----:B------:R-:W-:Y:S01]  /*2370*/  FMUL.FTZ R249, R184, 1.4426950216293334961 ;  /* 0x3fb8aa3bb8f97820 */ /* 0x000fe20000410000 */
[----:B------:R-:W-:Y:S01]  /*2380*/  FSEL R242, R242, RZ, P3 ;  /* 0x000000fff2f27208 */ /* 0x000fe20001800000 */
[----:B------:R-:W-:Y:S01]  /*2390*/  FMUL.FTZ R250, R183, 1.4426950216293334961 ;  /* 0x3fb8aa3bb7fa7820 */ /* 0x000fe20000410000 */
[----:B------:R-:W-:Y:S01]  /*23a0*/  PLOP3.LUT P2, PT, PT, PT, UP0, 0x80, 0x0 ;  /* 0x000000000000781c */ /* 0x000fe20003f4f008 */
[----:B------:R-:W-:Y:S01]  /*23b0*/  IMAD.U32 R211, RZ, RZ, UR16 ;  /* 0x00000010ffd37e24 */ /* 0x000fe2000f8e00ff */
[----:B------:R-:W-:Y:S01]  /*23c0*/  FSETP.NEU.FTZ.AND P3, PT, R184, -INF , PT ;  /* 0xff800000b800780b */ /* 0x000fe20003f7d000 */
[----:B------:R-:W-:Y:S01]  /*23d0*/  IMAD.U32 R206, RZ, RZ, UR54 ;  /* 0x00000036ffce7e24 */ /* 0x000fe2000f8e00ff */
[----:B------:R-:W-:Y:S01]  /*23e0*/  FSEL R244, R244, RZ, P0 ;  /* 0x000000fff4f47208 */ /* 0x000fe20000000000 */
[----:B------:R-:W-:Y:S01]  /*23f0*/  @!UP0 ULDC UR15, c[0x0][0x2c4] ;  /* 0x0000b100000f8ab9 */ /* 0x000fe20000000800 */
[----:B------:R-:W-:Y:S01]  /*2400*/  FSEL R249, R249, RZ, P3 ;  /* 0x000000fff9f97208 */ /* 0x000fe20001800000 */
[----:B------:R-:W-:Y:S01]  /*2410*/  IMAD.U32 R198, RZ, RZ, UR10 ;  /* 0x0000000affc67e24 */ /* 0x000fe2000f8e00ff */
[----:B------:R-:W-:Y:S01]  /*2420*/  FSETP.NEU.FTZ.AND P0, PT, R183, -INF , PT ;  /* 0xff800000b700780b */ /* 0x000fe20003f1d000 */
[----:B------:R-:W-:Y:S01]  /*2430*/  IMAD R206, R206, 0x8, R162 ;  /* 0x00000008cece7824 */ /* 0x000fe200078e02a2 */
[----:B------:R-:W-:Y:S01]  /*2440*/  UISETP.GT.AND UP3, UPT, UR54, UR20, UPT ;  /* 0x000000143600728c */ /* 0x000fe2000bf64270 */
[----:B------:R-:W-:Y:S01]  /*2450*/  IMAD R198, R198, 0x2, R161 ;  /* 0x00000002c6c67824 */ /* 0x000fe200078e02a1 */
[----:B------:R-:W-:Y:S01]  /*2460*/  FSEL R250, R250, RZ, P0 ;  /* 0x000000fffafa7208 */ /* 0x000fe20000000000 */
[----:B------:R-:W-:Y:S04]  /*2470*/  DEPBAR.LE SB0, 0x0 ;  /* 0x000080000000791a */ /* 0x000fe80000000000 */
[----:B------:R-:W-:Y:S01]  /*2480*/  BAR.SYNC.DEFER_BLOCKING 0x0 ;  /* 0x0000000000007b1d */ /* 0x000fe20000010000 */
[----:B------:R-:W-:Y:S02]  /*2490*/  VIADD R212, R206, 0x4 ;  /* 0x00000004ced47836 */ /* 0x000fe40000000000 */
[----:B------:R-:W-:Y:S02]  /*24a0*/  IMAD.SHL.U32 R198, R198, 0x2, RZ ;  /* 0x00000002c6c67824 */ /* 0x000fe400078e00ff */
[----:B------:R-:W-:Y:S04]  /*24b0*/  IMAD.WIDE.U32 R206, R206, -0x326172a9, RZ ;  /* 0xcd9e8d57cece7825 */ /* 0x000fe800078e00ff */
[----:B------:R-:W-:Y:S01]  /*24c0*/  IMAD.WIDE.U32 R212, R212, -0x326172a9, RZ ;  /* 0xcd9e8d57d4d47825 */ /* 0x000fe200078e00ff */
[-C--:B------:R-:W-:Y:S03]  /*24d0*/  LOP3.LUT R218, R207, R182.reuse, RZ, 0x3c, !PT ;  /* 0x000000b6cfda7212 */ /* 0x080fe600078e3cff */
[----:B------:R-:W-:Y:S01]  /*24e0*/  VIADD R202, R198, 0x1 ;  /* 0x00000001c6ca7836 */ /* 0x000fe20000000000 */
[----:B------:R-:W-:Y:S01]  /*24f0*/  LOP3.LUT R198, R189, UR53, R198, 0x96, !PT ;  /* 0x00000035bdc67c12 */ /* 0x000fe2000f8e96c6 */
[----:B------:R-:W-:Y:S01]  /*2500*/  IMAD.WIDE.U32 R218, R218, -0x2daee0ad, RZ ;  /* 0xd2511f53dada7825 */ /* 0x000fe200078e00ff */
[----:B------:R-:W-:Y:S02]  /*2510*/  LOP3.LUT R216, R213, R182, RZ, 0x3c, !PT ;  /* 0x000000b6d5d87212 */ /* 0x000fe400078e3cff */
[----:B------:R-:W-:Y:S01]  /*2520*/  LOP3.LUT R202, R189, UR53, R202, 0x96, !PT ;  /* 0x00000035bdca7c12 */ /* 0x000fe2000f8e96ca */
[----:B------:R-:W-:Y:S01]  /*2530*/  IMAD.WIDE.U32 R198, R198, -0x326172a9, RZ ;  /* 0xcd9e8d57c6c67825 */ /* 0x000fe200078e00ff */
[----:B------:R-:W-:Y:S03]  /*2540*/  LOP3.LUT R204, R200, R219, RZ, 0x3c, !PT ;  /* 0x000000dbc8cc7212 */ /* 0x000fe600078e3cff */
[----:B------:R-:W-:Y:S01]  /*2550*/  IMAD.WIDE.U32 R216, R216, -0x2daee0ad, RZ ;  /* 0xd2511f53d8d87825 */ /* 0x000fe200078e00ff */
[C---:B------:R-:W-:Y:S01]  /*2560*/  LOP3.LUT R208, R199.reuse, UR52, R206, 0x96, !PT ;  /* 0x00000034c7d07c12 */ /* 0x040fe2000f8e96ce */
[----:B------:R-:W-:Y:S01]  /*2570*/  LDSM.16.M88.4 R64, [R151] ;  /* 0x000000009740783b */ /* 0x000fe20000000200 */
[----:B------:R-:W-:Y:S01]  /*2580*/  LOP3.LUT R214, R199, UR52, R212, 0x96, !PT ;  /* 0x00000034c7d67c12 */ /* 0x000fe2000f8e96d4 */
[----:B------:R-:W-:Y:S01]  /*2590*/  IMAD.WIDE.U32 R202, R202, -0x326172a9, RZ ;  /* 0xcd9e8d57caca7825 */ /* 0x000fe200078e00ff */
[----:B------:R-:W-:Y:S03]  /*25a0*/  LOP3.LUT R200, R200, R217, RZ, 0x3c, !PT ;  /* 0x000000d9c8c87212 */ /* 0x000fe600078e3cff */
[----:B------:R-:W-:Y:S01]  /*25b0*/  IMAD.WIDE.U32 R208, R208, -0x2daee0ad, RZ ;  /* 0xd2511f53d0d07825 */ /* 0x000fe200078e00ff */
[C---:B------:R-:W-:Y:S01]  /*25c0*/  LOP3.LUT R206, R203.reuse, UR52, R206, 0x96, !PT ;  /* 0x00000034cbce7c12 */ /* 0x040fe2000f8e96ce */
[----:B------:R-:W2:Y:S01]  /*25d0*/  LDSM.16.M88.4 R16, [R150+0x6000] ;  /* 0x006000009610783b */ /* 0x000ea20000000200 */
[----:B------:R-:W-:Y:S01]  /*25e0*/  LOP3.LUT R212, R203, UR52, R212, 0x96, !PT ;  /* 0x00000034cbd47c12 */ /* 0x000fe2000f8e96d4 */
[----:B------:R-:W-:Y:S04]  /*25f0*/  IMAD.WIDE.U32 R200, R200, -0x326172a9, RZ ;  /* 0xcd9e8d57c8c87825 */ /* 0x000fe800078e00ff */
[----:B------:R-:W-:Y:S01]  /*2600*/  IMAD.WIDE.U32 R204, R204, -0x326172a9, RZ ;  /* 0xcd9e8d57cccc7825 */ /* 0x000fe200078e00ff */
[C---:B------:R-:W-:Y:S01]  /*2610*/  LOP3.LUT R197, R201.reuse, UR50, R198, 0x96, !PT ;  /* 0x00000032c9c57c12 */ /* 0x040fe2000f8e96c6 */
[----:B------:R-:W3:Y:S01]  /*2620*/  LDSM.16.M88.4 R60, [R151+0x1000] ;  /* 0x00100000973c783b */ /* 0x000ee20000000200 */
[----:B------:R-:W-:Y:S01]  /*2630*/  LOP3.LUT R203, R201, UR50, R202, 0x96, !PT ;  /* 0x00000032c9cb7c12 */ /* 0x000fe2000f8e96ca */
[----:B------:R-:W-:Y:S01]  /*2640*/  IMAD.WIDE.U32 R206, R206, -0x2daee0ad, RZ ;  /* 0xd2511f53cece7825 */ /* 0x000fe200078e00ff */
[C---:B------:R-:W-:Y:S02]  /*2650*/  LOP3.LUT R199, R205.reuse, UR50, R198, 0x96, !PT ;  /* 0x00000032cdc77c12 */ /* 0x040fe4000f8e96c6 */
[----:B------:R-:W-:Y:S01]  /*2660*/  LOP3.LUT R198, R205, UR50, R202, 0x96, !PT ;  /* 0x00000032cdc67c12 */ /* 0x000fe2000f8e96ca */
[----:B------:R-:W-:Y:S01]  /*2670*/  IMAD.WIDE.U32 R214, R214, -0x2daee0ad, RZ ;  /* 0xd2511f53d6d67825 */ /* 0x000fe200078e00ff */
[--C-:B------:R-:W-:Y:S01]  /*2680*/  LOP3.LUT R201, R207, UR49, R218.reuse, 0x96, !PT ;  /* 0x00000031cfc97c12 */ /* 0x100fe2000f8e96da */
[----:B------:R-:W4:Y:S01]  /*2690*/  LDSM.16.M88.4 R32, [R150+0x6400] ;  /* 0x006400009620783b */ /* 0x000f220000000200 */
[----:B------:R-:W-:Y:S01]  /*26a0*/  LOP3.LUT R202, R209, UR49, R218, 0x96, !PT ;  /* 0x00000031d1ca7c12 */ /* 0x000fe2000f8e96da */
[----:B------:R-:W-:Y:S01]  /*26b0*/  IMAD.WIDE.U32 R212, R212, -0x2daee0ad, RZ ;  /* 0xd2511f53d4d47825 */ /* 0x000fe200078e00ff */
[--C-:B------:R-:W-:Y:S03]  /*26c0*/  LOP3.LUT R207, R215, UR49, R216.reuse, 0x96, !PT ;  /* 0x00000031d7cf7c12 */ /* 0x100fe6000f8e96d8 */
[----:B------:R-:W-:Y:S01]  /*26d0*/  IMAD.WIDE.U32 R224, R197, -0x2daee0ad, RZ ;  /* 0xd2511f53c5e07825 */ /* 0x000fe200078e00ff */
[----:B------:R-:W-:Y:S01]  /*26e0*/  LOP3.LUT R205, R213, UR49, R216, 0x96, !PT ;  /* 0x00000031d5cd7c12 */ /* 0x000fe2000f8e96d8 */
[----:B------:R-:W1:Y:S02]  /*26f0*/  LDSM.16.M88.4 R48, [R150+0x6800] ;  /* 0x006800009630783b */ /* 0x000e640000000200 */
[----:B------:R-:W-:Y:S01]  /*2700*/  IMAD.WIDE.U32 R222, R199, -0x2daee0ad, RZ ;  /* 0xd2511f53c7de7825 */ /* 0x000fe200078e00ff */
[----:B------:R-:W-:Y:S03]  /*2710*/  LOP3.LUT R214, R225, UR47, R214, 0x96, !PT ;  /* 0x0000002fe1d67c12 */ /* 0x000fe6000f8e96d6 */
[----:B------:R-:W-:Y:S01]  /*2720*/  IMAD.WIDE.U32 R216, R202, -0x326172a9, RZ ;  /* 0xcd9e8d57cad87825 */ /* 0x000fe200078e00ff */
[----:B------:R-:W4:Y:S03]  /*2730*/  @!P2 S2R R56, SR_TID.X ;  /* 0x000000000038a919 */ /* 0x000f260000002100 */
[----:B------:R-:W-:Y:S01]  /*2740*/  IMAD.WIDE.U32 R220, R214, -0x326172a9, RZ ;  /* 0xcd9e8d57d6dc7825 */ /* 0x000fe200078e00ff */
[----:B------:R-:W1:Y:S01]  /*2750*/  LDSM.16.M88.4 R100, [R150+0x6c00] ;  /* 0x006c00009664783b */ /* 0x000e620000000200 */
[-C--:B--2---:R-:W-:Y:S07]  /*2760*/  HMMA.16816.F32.BF16 R4, R64, R16.reuse, RZ ;  /* 0x000000104004723c */ /* 0x084fee00000418ff */
[----:B------:R-:W-:Y:S01]  /*2770*/  LDSM.16.M88.4 R104, [R112] ;  /* 0x000000007068783b */ /* 0x000fe20000000200 */
[C---:B---3--:R-:W-:Y:S07]  /*2780*/  HMMA.16816.F32.BF16 R8, R60.reuse, R16, RZ ;  /* 0x000000103c08723c */ /* 0x048fee00000418ff */
[----:B------:R-:W2:Y:S01]  /*2790*/  LDSM.16.M88.4 R108, [R149+0x6000] ;  /* 0x00600000956c783b */ /* 0x000ea20000000200 */
[-C--:B------:R-:W-:Y:S06]  /*27a0*/  HMMA.16816.F32.BF16 R12, R60, R18.reuse, RZ ;  /* 0x000000123c0c723c */ /* 0x080fec00000418ff */
[C---:B------:R-:W-:Y:S01]  /*27b0*/  HMMA.16816.F32.BF16 R16, R64.reuse, R18, RZ ;  /* 0x000000124010723c */ /* 0x040fe200000418ff */
[----:B------:R-:W3:Y:S01]  /*27c0*/  LDSM.16.M88.4 R112, [R112+0x1000] ;  /* 0x001000007070783b */ /* 0x000ee20000000200 */
[----:B----4-:R-:W-:Y:S04]  /*27d0*/  @!P2 IMAD.SHL.U32 R56, R56, 0x2, RZ ;  /* 0x000000023838a824 */ /* 0x010fe800078e00ff */
[-C--:B------:R-:W-:Y:S01]  /*27e0*/  HMMA.16816.F32.BF16 R20, R64, R32.reuse, RZ ;  /* 0x000000204014723c */ /* 0x080fe200000418ff */
[----:B------:R-:W-:Y:S05]  /*27f0*/  @!P2 LOP3.LUT R56, R56, 0x6, RZ, 0xc0, !PT ;  /* 0x000000063838a812 */ /* 0x000fea00078ec0ff */
[C---:B------:R-:W-:Y:S02]  /*2800*/  HMMA.16816.F32.BF16 R24, R60.reuse, R32, RZ ;  /* 0x000000203c18723c */ /* 0x040fe400000418ff */
[----:B------:R-:W-:Y:S04]  /*2810*/  @!P2 IMAD R56, R161, 0x40, R56 ;  /* 0x00000040a138a824 */ /* 0x000fe800078e0238 */
[-C--:B------:R-:W-:Y:S01]  /*2820*/  HMMA.16816.F32.BF16 R28, R60, R34.reuse, RZ ;  /* 0x000000223c1c723c */ /* 0x080fe200000418ff */
[----:B------:R-:W-:Y:S04]  /*2830*/  IMAD.U32 R32, RZ, RZ, UR15 ;  /* 0x0000000fff207e24 */ /* 0x000fe8000f8e00ff */
[----:B------:R-:W-:Y:S01]  /*2840*/  @!P2 IMAD R196, R196, 0x80, R56 ;  /* 0x00000080c4c4a824 */ /* 0x000fe200078e0238 */
[----:B------:R-:W-:Y:S05]  /*2850*/  @!P2 IADD3 R32, R160, 0x1, -R32 ;  /* 0x00000001a020a810 */ /* 0x000fea0007ffe820 */
[----:B------:R-:W-:Y:S01]  /*2860*/  @!P2 IADD3 R211, R211, UR55, R32 ;  /* 0x00000037d3d3ac10 */ /* 0x000fe2000fffe020 */
[C---:B------:R-:W-:Y:S01]  /*2870*/  @!P2 VIADD R215, R196.reuse, 0x1 ;  /* 0x00000001c4d7a836 */ /* 0x040fe20000000000 */
[C---:B------:R-:W-:Y:S02]  /*2880*/  HMMA.16816.F32.BF16 R32, R64.reuse, R34, RZ ;  /* 0x000000224020723c */ /* 0x040fe400000418ff */
[C---:B------:R-:W-:Y:S02]  /*2890*/  @!P2 VIMNMX R210, R211.reuse, UR55, PT ;  /* 0x00000037d3d2ac48 */ /* 0x040fe4000bfe0100 */
[C---:B------:R-:W-:Y:S02]  /*28a0*/  @!P2 VIADDMNMX R209, R211.reuse, R180, UR55, PT ;  /* 0x00000037d3d1ae46 */ /* 0x040fe4000b8001b4 */
[CC--:B------:R-:W-:Y:S01]  /*28b0*/  @!P2 ISETP.GE.AND P3, PT, R196.reuse, R210.reuse, PT ;  /* 0x000000d2c400a20c */ /* 0x0c0fe20003f66270 */
[-C--:B-1----:R-:W-:Y:S01]  /*28c0*/  HMMA.16816.F32.BF16 R36, R64, R48.reuse, RZ ;  /* 0x000000304024723c */ /* 0x082fe200000418ff */
[----:B------:R-:W-:Y:S02]  /*28d0*/  @!P2 VIADDMNMX R213, R211, R179, UR55, PT ;  /* 0x00000037d3d5ae46 */ /* 0x000fe4000b8001b3 */
[C---:B------:R-:W-:Y:S02]  /*28e0*/  @!P2 ISETP.GE.AND P1, PT, R215.reuse, R209, PT ;  /* 0x000000d1d700a20c */ /* 0x040fe40003f26270 */
[C---:B------:R-:W-:Y:S01]  /*28f0*/  @!P2 ISETP.GE.AND P5, PT, R215.reuse, R213, PT ;  /* 0x000000d5d700a20c */ /* 0x040fe20003fa6270 */
[C---:B------:R-:W-:Y:S02]  /*2900*/  HMMA.16816.F32.BF16 R40, R60.reuse, R48, RZ ;  /* 0x000000303c28723c */ /* 0x040fe400000418ff */
[C---:B------:R-:W-:Y:S02]  /*2910*/  @!P2 ISETP.GE.AND P0, PT, R196.reuse, R209, PT ;  /* 0x000000d1c400a20c */ /* 0x040fe40003f06270 */
[----:B------:R-:W-:Y:S02]  /*2920*/  @!P2 ISETP.GE.AND P4, PT, R215, R210, PT ;  /* 0x000000d2d700a20c */ /* 0x000fe40003f86270 */
[----:B------:R-:W-:Y:S01]  /*2930*/  @!P2 VIADDMNMX R211, R211, R178, UR55, PT ;  /* 0x00000037d3d3ae46 */ /* 0x000fe2000b8001b2 */
[-C--:B------:R-:W-:Y:S03]  /*2940*/  HMMA.16816.F32.BF16 R44, R60, R50.reuse, RZ ;  /* 0x000000323c2c723c */ /* 0x080fe600000418ff */
[----:B------:R-:W-:Y:S01]  /*2950*/  @!P2 ISETP.GE.AND P6, PT, R215, R211, PT ;  /* 0x000000d3d700a20c */ /* 0x000fe20003fc6270 */
[C---:B------:R-:W-:Y:S02]  /*2960*/  @!P2 VIADD R215, R196.reuse, 0x9 ;  /* 0x00000009c4d7a836 */ /* 0x040fe40000000000 */
[C---:B------:R-:W-:Y:S06]  /*2970*/  HMMA.16816.F32.BF16 R48, R64.reuse, R50, RZ ;  /* 0x000000324030723c */ /* 0x040fec00000418ff */
[-C--:B------:R-:W-:Y:S06]  /*2980*/  HMMA.16816.F32.BF16 R52, R64, R100.reuse, RZ ;  /* 0x000000644034723c */ /* 0x080fec00000418ff */
[C---:B------:R-:W-:Y:S06]  /*2990*/  HMMA.16816.F32.BF16 R56, R60.reuse, R100, RZ ;  /* 0x000000643c38723c */ /* 0x040fec00000418ff */
[-C--:B------:R-:W-:Y:S06]  /*29a0*/  HMMA.16816.F32.BF16 R60, R60, R102.reuse, RZ ;  /* 0x000000663c3c723c */ /* 0x080fec00000418ff */
[----:B------:R-:W-:Y:S01]  /*29b0*/  HMMA.16816.F32.BF16 R64, R64, R102, RZ ;  /* 0x000000664040723c */ /* 0x000fe200000418ff */
[----:B------:R-:W1:Y:S05]  /*29c0*/  LDSM.16.M88.4 R100, [R149+0x6400] ;  /* 0x006400009564783b */ /* 0x000e6a0000000200 */
[-C--:B--2---:R-:W-:Y:S06]  /*29d0*/  HMMA.16816.F32.BF16 R4, R104, R108.reuse, R4 ;  /* 0x0000006c6804723c */ /* 0x084fec0000041804 */
[C---:B---3--:R-:W-:Y:S06]  /*29e0*/  HMMA.16816.F32.BF16 R8, R112.reuse, R108, R8 ;  /* 0x0000006c7008723c */ /* 0x048fec0000041808 */
[-C--:B------:R-:W-:Y:S05]  /*29f0*/  HMMA.16816.F32.BF16 R12, R112, R110.reuse, R12 ;  /* 0x0000006e700c723c */ /* 0x080fea000004180c */
[----:B------:R-:W-:Y:S01]  /*2a00*/  @!P2 VIADD R108, R196, 0x8 ;  /* 0x00000008c46ca836 */ /* 0x000fe20000000000 */
[C---:B------:R-:W-:Y:S06]  /*2a10*/  HMMA.16816.F32.BF16 R16, R104.reuse, R110, R16 ;  /* 0x0000006e6810723c */ /* 0x040fec0000041810 */
[----:B------:R-:W-:Y:S02]  /*2a20*/  @!P2 FSEL R4, R4, -INF , !P3 ;  /* 0xff8000000404a808 */ /* 0x000fe40005800000 */
[-C--:B------:R-:W-:Y:S03]  /*2a30*/  @!P2 ISETP.GE.AND P3, PT, R196, R213.reuse, PT ;  /* 0x000000d5c400a20c */ /* 0x080fe60003f66270 */
[----:B------:R-:W-:Y:S01]  /*2a40*/  @!P2 FSEL R6, R6, -INF , !P0 ;  /* 0xff8000000606a808 */ /* 0x000fe20004000000 */
[----:B------:R-:W-:Y:S01]  /*2a50*/  FFMA.FTZ R4, R4, UR22, -R242 ;  /* 0x0000001604047c23 */ /* 0x000fe200080108f2 */
[----:B------:R-:W-:Y:S02]  /*2a60*/  @!P2 FSEL R7, R7, -INF , !P1 ;  /* 0xff8000000707a808 */ /* 0x000fe40004800000 */
[----:B------:R-:W-:Y:S01]  /*2a70*/  @!P2 FSEL R8, R8, -INF , !P3 ;  /* 0xff8000000808a808 */ /* 0x000fe20005800000 */
[--C-:B------:R-:W-:Y:S01]  /*2a80*/  FFMA.FTZ R6, R6, UR22, -R244.reuse ;  /* 0x0000001606067c23 */ /* 0x100fe200080108f4 */
[----:B------:R-:W-:Y:S01]  /*2a90*/  @!P2 FSEL R9, R9, -INF , !P5 ;  /* 0xff8000000909a808 */ /* 0x000fe20006800000 */
[-C--:B-1----:R-:W-:Y:S03]  /*2aa0*/  HMMA.16816.F32.BF16 R20, R104, R100.reuse, R20 ;  /* 0x000000646814723c */ /* 0x082fe60000041814 */
[----:B------:R-:W-:Y:S01]  /*2ab0*/  @!P2 ISETP.GE.AND P0, PT, R108, R213, PT ;  /* 0x000000d56c00a20c */ /* 0x000fe20003f06270 */
[--C-:B------:R-:W-:Y:S01]  /*2ac0*/  FFMA.FTZ R8, R8, UR22, -R249.reuse ;  /* 0x0000001608087c23 */ /* 0x100fe200080108f9 */
[C---:B------:R-:W-:Y:S01]  /*2ad0*/  @!P2 ISETP.GE.AND P1, PT, R108.reuse, R211, PT ;  /* 0x000000d36c00a20c */ /* 0x040fe20003f26270 */
[C---:B------:R-:W-:Y:S04]  /*2ae0*/  HMMA.16816.F32.BF16 R24, R112.reuse, R100, R24 ;  /* 0x000000647018723c */ /* 0x040fe80000041818 */
[CC--:B------:R-:W-:Y:S01]  /*2af0*/  @!P2 ISETP.GE.AND P3, PT, R108.reuse, R210.reuse, PT ;  /* 0x000000d26c00a20c */ /* 0x0c0fe20003f66270 */
[----:B------:R-:W-:Y:S01]  /*2b00*/  FFMA.FTZ R7, R7, UR22, -R244 ;  /* 0x0000001607077c23 */ /* 0x000fe200080108f4 */
[----:B------:R-:W-:Y:S01]  /*2b10*/  @!P2 ISETP.GE.AND P5, PT, R108, R209, PT ;  /* 0x000000d16c00a20c */ /* 0x000fe20003fa6270 */
[-C--:B------:R-:W-:Y:S01]  /*2b20*/  HMMA.16816.F32.BF16 R28, R112, R102.reuse, R28 ;  /* 0x00000066701c723c */ /* 0x080fe2000004181c */
[----:B------:R-:W1:Y:S03]  /*2b30*/  LDSM.16.M88.4 R108, [R149+0x6800] ;  /* 0x00680000956c783b */ /* 0x000e660000000200 */
[----:B------:R-:W-:Y:S01]  /*2b40*/  @!P2 FSEL R5, R5, -INF , !P4 ;  /* 0xff8000000505a808 */ /* 0x000fe20006000000 */
[C---:B------:R-:W-:Y:S01]  /*2b50*/  @!P2 VIADD R101, R196.reuse, 0x19 ;  /* 0x00000019c465a836 */ /* 0x040fe20000000000 */
[----:B------:R-:W-:Y:S01]  /*2b60*/  @!P2 ISETP.GE.AND P4, PT, R196, R211, PT ;  /* 0x000000d3c400a20c */ /* 0x000fe20003f86270 */
[C---:B------:R-:W-:Y:S04]  /*2b70*/  HMMA.16816.F32.BF16 R32, R104.reuse, R102, R32 ;  /* 0x000000666820723c */ /* 0x040fe80000041820 */
[----:B------:R-:W-:Y:S01]  /*2b80*/  @!P2 FSEL R10, R10, -INF , !P4 ;  /* 0xff8000000a0aa808 */ /* 0x000fe20006000000 */
[----:B------:R-:W-:Y:S01]  /*2b90*/  @!P2 VIADD R100, R196, 0x11 ;  /* 0x00000011c464a836 */ /* 0x000fe20000000000 */
[----:B------:R-:W-:Y:S01]  /*2ba0*/  @!P2 ISETP.GE.AND P4, PT, R215, R213, PT ;  /* 0x000000d5d700a20c */ /* 0x000fe20003f86270 */
[----:B------:R-:W-:Y:S01]  /*2bb0*/  FFMA.FTZ R5, R5, UR22, -R242 ;  /* 0x0000001605057c23 */ /* 0x000fe200080108f2 */
[----:B------:R-:W-:Y:S02]  /*2bc0*/  @!P2 FSEL R11, R11, -INF , !P6 ;  /* 0xff8000000b0ba808 */ /* 0x000fe40007000000 */
[----:B------:R-:W-:Y:S01]  /*2bd0*/  @!P2 ISETP.GE.AND P6, PT, R215, R211, PT ;  /* 0x000000d3d700a20c */ /* 0x000fe20003fc6270 */
[--C-:B------:R-:W-:Y:S01]  /*2be0*/  FFMA.FTZ R10, R10, UR22, -R250.reuse ;  /* 0x000000160a0a7c23 */ /* 0x100fe200080108fa */
[----:B------:R-:W-:Y:S01]  /*2bf0*/  @!P2 FSEL R12, R12, -INF , !P0 ;  /* 0xff8000000c0ca808 */ /* 0x000fe20004000000 */
[--C-:B------:R-:W-:Y:S01]  /*2c00*/  FFMA.FTZ R11, R11, UR22, -R250.reuse ;  /* 0x000000160b0b7c23 */ /* 0x100fe200080108fa */
[----:B------:R-:W-:Y:S01]  /*2c10*/  @!P2 FSEL R13, R13, -INF , !P4 ;  /* 0xff8000000d0da808 */ /* 0x000fe20006000000 */
[--C-:B------:R-:W-:Y:S01]  /*2c20*/  FFMA.FTZ R9, R9, UR22, -R249.reuse ;  /* 0x0000001609097c23 */ /* 0x100fe200080108f9 */
[CC--:B------:R-:W-:Y:S01]  /*2c30*/  @!P2 ISETP.GE.AND P0, PT, R215.reuse, R210.reuse, PT ;  /* 0x000000d2d700a20c */ /* 0x0c0fe20003f06270 */
[--C-:B------:R-:W-:Y:S01]  /*2c40*/  FFMA.FTZ R12, R12, UR22, -R249.reuse ;  /* 0x000000160c0c7c23 */ /* 0x100fe200080108f9 */
[-C--:B------:R-:W-:Y:S01]  /*2c50*/  @!P2 ISETP.GE.AND P4, PT, R215, R209.reuse, PT ;  /* 0x000000d1d700a20c */ /* 0x080fe20003f86270 */
[----:B------:R-:W-:Y:S01]  /*2c60*/  @!P2 VIADD R215, R196, 0x10 ;  /* 0x00000010c4d7a836 */ /* 0x000fe20000000000 */
[----:B------:R-:W-:Y:S01]  /*2c70*/  @!P2 FSEL R14, R14, -INF , !P1 ;  /* 0xff8000000e0ea808 */ /* 0x000fe20004800000 */
[--C-:B------:R-:W-:Y:S01]  /*2c80*/  FFMA.FTZ R13, R13, UR22, -R249.reuse ;  /* 0x000000160d0d7c23 */ /* 0x100fe200080108f9 */
[----:B------:R-:W-:Y:S02]  /*2c90*/  @!P2 FSEL R18, R18, -INF , !P5 ;  /* 0xff8000001212a808 */ /* 0x000fe40006800000 */
[-C--:B------:R-:W-:Y:S01]  /*2ca0*/  @!P2 ISETP.GE.AND P1, PT, R215, R210.reuse, PT ;  /* 0x000000d2d700a20c */ /* 0x080fe20003f26270 */
[----:B------:R-:W-:Y:S01]  /*2cb0*/  FFMA.FTZ R14, R14, UR22, -R250 ;  /* 0x000000160e0e7c23 */ /* 0x000fe200080108fa */
[-C--:B------:R-:W-:Y:S01]  /*2cc0*/  @!P2 ISETP.GE.AND P5, PT, R100, R210.reuse, PT ;  /* 0x000000d26400a20c */ /* 0x080fe20003fa6270 */
[--C-:B------:R-:W-:Y:S01]  /*2cd0*/  FFMA.FTZ R18, R18, UR22, -R244.reuse ;  /* 0x0000001612127c23 */ /* 0x100fe200080108f4 */
[----:B------:R-:W-:Y:S01]  /*2ce0*/  @!P2 FSEL R19, R19, -INF , !P4 ;  /* 0xff8000001313a808 */ /* 0x000fe20006000000 */
[----:B------:R-:W-:Y:S01]  /*2cf0*/  MUFU.EX2 R197, R13 ;  /* 0x0000000d00c57308 */ /* 0x000fe20000000800 */
[----:B------:R-:W-:Y:S02]  /*2d00*/  @!P2 FSEL R20, R20, -INF , !P1 ;  /* 0xff8000001414a808 */ /* 0x000fe40004800000 */
[----:B------:R-:W-:Y:S01]  /*2d10*/  @!P2 FSEL R21, R21, -INF , !P5 ;  /* 0xff8000001515a808 */ /* 0x000fe20006800000 */
[----:B------:R-:W-:Y:S01]  /*2d20*/  FFMA.FTZ R19, R19, UR22, -R244 ;  /* 0x0000001613137c23 */ /* 0x000fe200080108f4 */
[----:B------:R-:W-:Y:S01]  /*2d30*/  @!P2 FSEL R15, R15, -INF , !P6 ;  /* 0xff8000000f0fa808 */ /* 0x000fe20007000000 */
[-C--:B-1----:R-:W-:Y:S03]  /*2d40*/  HMMA.16816.F32.BF16 R36, R104, R108.reuse, R36 ;  /* 0x0000006c6824723c */ /* 0x082fe60000041824 */
[----:B------:R-:W-:Y:S01]  /*2d50*/  @!P2 FSEL R17, R17, -INF , !P0 ;  /* 0xff8000001111a808 */ /* 0x000fe20004000000 */
[----:B------:R-:W-:Y:S01]  /*2d60*/  FFMA.FTZ R15, R15, UR22, -R250 ;  /* 0x000000160f0f7c23 */ /* 0x000fe200080108fa */
[C---:B------:R-:W-:Y:S01]  /*2d70*/  @!P2 ISETP.GE.AND P4, PT, R100.reuse, R209, PT ;  /* 0x000000d16400a20c */ /* 0x040fe20003f86270 */
[--C-:B------:R-:W-:Y:S01]  /*2d80*/  FFMA.FTZ R21, R21, UR22, -R242.reuse ;  /* 0x0000001615157c23 */ /* 0x100fe200080108f2 */
[C---:B------:R-:W-:Y:S01]  /*2d90*/  @!P2 ISETP.GE.AND P1, PT, R100.reuse, R213, PT ;  /* 0x000000d56400a20c */ /* 0x040fe20003f26270 */
[--C-:B------:R-:W-:Y:S01]  /*2da0*/  FFMA.FTZ R17, R17, UR22, -R242.reuse ;  /* 0x0000001611117c23 */ /* 0x100fe200080108f2 */
[----:B------:R-:W-:Y:S01]  /*2db0*/  @!P2 ISETP.GE.AND P5, PT, R100, R211, PT ;  /* 0x000000d36400a20c */ /* 0x000fe20003fa6270 */
[----:B------:R-:W-:Y:S01]  /*2dc0*/  MUFU.EX2 R199, R15 ;  /* 0x0000000f00c77308 */ /* 0x000fe20000000800 */
[C---:B------:R-:W-:Y:S01]  /*2dd0*/  @!P2 ISETP.GE.AND P6, PT, R215.reuse, R209, PT ;  /* 0x000000d1d700a20c */ /* 0x040fe20003fc6270 */
[----:B------:R-:W-:Y:S01]  /*2de0*/  @!P2 VIADD R100, R196, 0x18 ;  /* 0x00000018c464a836 */ /* 0x000fe20000000000 */
[C---:B------:R-:W-:Y:S01]  /*2df0*/  @!P2 ISETP.GE.AND P0, PT, R215.reuse, R211, PT ;  /* 0x000000d3d700a20c */ /* 0x040fe20003f06270 */
[----:B------:R-:W-:Y:S01]  /*2e00*/  FFMA.FTZ R20, R20, UR22, -R242 ;  /* 0x0000001614147c23 */ /* 0x000fe200080108f2 */
[----:B------:R-:W-:Y:S01]  /*2e10*/  @!P2 FSEL R16, R16, -INF , !P3 ;  /* 0xff8000001010a808 */ /* 0x000fe20005800000 */
[C---:B------:R-:W-:Y:S04]  /*2e20*/  HMMA.16816.F32.BF16 R40, R112.reuse, R108, R40 ;  /* 0x0000006c7028723c */ /* 0x040fe80000041828 */
[----:B------:R-:W-:Y:S02]  /*2e30*/  @!P2 FSEL R22, R22, -INF , !P6 ;  /* 0xff8000001616a808 */ /* 0x000fe40007000000 */
[----:B------:R-:W-:Y:S01]  /*2e40*/  @!P2 FSEL R26, R26, -INF , !P0 ;  /* 0xff8000001a1aa808 */ /* 0x000fe20004000000 */
[----:B------:R-:W-:Y:S01]  /*2e50*/  @!P2 VIADD R109, R196, 0x20 ;  /* 0x00000020c46da836 */ /* 0x000fe20000000000 */
[-C--:B------:R-:W-:Y:S01]  /*2e60*/  @!P2 ISETP.GE.AND P3, PT, R215, R213.reuse, PT ;  /* 0x000000d5d700a20c */ /* 0x080fe20003f66270 */
[-C--:B------:R-:W-:Y:S03]  /*2e70*/  HMMA.16816.F32.BF16 R44, R112, R110.reuse, R44 ;  /* 0x0000006e702c723c */ /* 0x080fe6000004182c */
[-C--:B------:R-:W-:Y:S01]  /*2e80*/  @!P2 ISETP.GE.AND P6, PT, R100, R213.reuse, PT ;  /* 0x000000d56400a20c */ /* 0x080fe20003fc6270 */
[--C-:B------:R-:W-:Y:S01]  /*2e90*/  FFMA.FTZ R22, R22, UR22, -R244.reuse ;  /* 0x0000001616167c23 */ /* 0x100fe200080108f4 */
[----:B------:R-:W-:Y:S01]  /*2ea0*/  @!P2 ISETP.GE.AND P0, PT, R101, R213, PT ;  /* 0x000000d56500a20c */ /* 0x000fe20003f06270 */
[C---:B------:R-:W-:Y:S01]  /*2eb0*/  HMMA.16816.F32.BF16 R48, R104.reuse, R110, R48 ;  /* 0x0000006e6830723c */ /* 0x040fe20000041830 */
[----:B------:R-:W-:Y:S04]  /*2ec0*/  MUFU.EX2 R111, R7 ;  /* 0x00000007006f7308 */ /* 0x000fe80000000800 */
[----:B------:R-:W-:Y:S01]  /*2ed0*/  @!P2 FSEL R23, R23, -INF , !P4 ;  /* 0xff8000001717a808 */ /* 0x000fe20006000000 */
[----:B------:R-:W-:Y:S01]  /*2ee0*/  @!P2 VIADD R108, R196, 0x21 ;  /* 0x00000021c46ca836 */ /* 0x000fe20000000000 */
[----:B------:R-:W-:Y:S01]  /*2ef0*/  @!P2 FSEL R24, R24, -INF , !P3 ;  /* 0xff8000001818a808 */ /* 0x000fe20005800000 */
[----:B------:R-:W-:Y:S01]  /*2f00*/  @!P2 VIADD R110, R196, 0x29 ;  /* 0x00000029c46ea836 */ /* 0x000fe20000000000 */
[----:B------:R-:W-:Y:S02]  /*2f10*/  @!P2 ISETP.GE.AND P4, PT, R100, R211, PT ;  /* 0x000000d36400a20c */ /* 0x000fe40003f86270 */
[----:B------:R-:W-:Y:S01]  /*2f20*/  @!P2 FSEL R25, R25, -INF , !P1 ;  /* 0xff8000001919a808 */ /* 0x000fe20004800000 */
[--C-:B------:R-:W-:Y:S01]  /*2f30*/  FFMA.FTZ R24, R24, UR22, -R249.reuse ;  /* 0x0000001618187c23 */ /* 0x100fe200080108f9 */
[----:B------:R-:W-:Y:S01]  /*2f40*/  @!P2 FSEL R27, R27, -INF , !P5 ;  /* 0xff8000001b1ba808 */ /* 0x000fe20006800000 */
[----:B------:R-:W-:Y:S01]  /*2f50*/  FFMA.FTZ R23, R23, UR22, -R244 ;  /* 0x0000001617177c23 */ /* 0x000fe200080108f4 */
[----:B------:R-:W-:Y:S02]  /*2f60*/  @!P2 FSEL R28, R28, -INF , !P6 ;  /* 0xff8000001c1ca808 */ /* 0x000fe40007000000 */
[----:B------:R-:W-:Y:S02]  /*2f70*/  @!P2 FSEL R29, R29, -INF , !P0 ;  /* 0xff8000001d1da808 */ /* 0x000fe40004000000 */
[-C--:B------:R-:W-:Y:S01]  /*2f80*/  @!P2 ISETP.GE.AND P3, PT, R100, R210.reuse, PT ;  /* 0x000000d26400a20c */ /* 0x080fe20003f66270 */
[--C-:B------:R-:W-:Y:S01]  /*2f90*/  FFMA.FTZ R28, R28, UR22, -R249.reuse ;  /* 0x000000161c1c7c23 */ /* 0x100fe200080108f9 */
[----:B------:R-:W-:Y:S01]  /*2fa0*/  @!P2 ISETP.GE.AND P1, PT, R100, R209, PT ;  /* 0x000000d16400a20c */ /* 0x000fe20003f26270 */
[--C-:B------:R-:W-:Y:S01]  /*2fb0*/  FFMA.FTZ R29, R29, UR22, -R249.reuse ;  /* 0x000000161d1d7c23 */ /* 0x100fe200080108f9 */
[C---:B------:R-:W-:Y:S02]  /*2fc0*/  @!P2 ISETP.GE.AND P5, PT, R101.reuse, R211, PT ;  /* 0x000000d36500a20c */ /* 0x040fe40003fa6270 */
[CC--:B------:R-:W-:Y:S02]  /*2fd0*/  @!P2 ISETP.GE.AND P6, PT, R101.reuse, R210.reuse, PT ;  /* 0x000000d26500a20c */ /* 0x0c0fe40003fc6270 */
[-C--:B------:R-:W-:Y:S02]  /*2fe0*/  @!P2 ISETP.GE.AND P0, PT, R101, R209.reuse, PT ;  /* 0x000000d16500a20c */ /* 0x080fe40003f06270 */
[----:B------:R-:W-:Y:S01]  /*2ff0*/  @!P2 FSEL R30, R30, -INF , !P4 ;  /* 0xff8000001e1ea808 */ /* 0x000fe20006000000 */
[----:B------:R-:W1:Y:S01]  /*3000*/  LDSM.16.M88.4 R100, [R149+0x6c00] ;  /* 0x006c00009564783b */ /* 0x000e620000000200 */
[----:B------:R-:W-:Y:S02]  /*3010*/  @!P2 FSEL R34, R34, -INF , !P1 ;  /* 0xff8000002222a808 */ /* 0x000fe40004800000 */
[-C--:B------:R-:W-:Y:S01]  /*3020*/  @!P2 ISETP.GE.AND P4, PT, R109, R210.reuse, PT ;  /* 0x000000d26d00a20c */ /* 0x080fe20003f86270 */
[----:B------:R-:W-:Y:S01]  /*3030*/  FFMA.FTZ R30, R30, UR22, -R250 ;  /* 0x000000161e1e7c23 */ /* 0x000fe200080108fa */
[-C--:B------:R-:W-:Y:S01]  /*3040*/  @!P2 ISETP.GE.AND P1, PT, R108, R210.reuse, PT ;  /* 0x000000d26c00a20c */ /* 0x080fe20003f26270 */
[--C-:B------:R-:W-:Y:S01]  /*3050*/  FFMA.FTZ R34, R34, UR22, -R244.reuse ;  /* 0x0000001622227c23 */ /* 0x100fe200080108f4 */
[----:B------:R-:W-:Y:S02]  /*3060*/  @!P2 FSEL R35, R35, -INF , !P0 ;  /* 0xff8000002323a808 */ /* 0x000fe40004000000 */
[----:B------:R-:W-:Y:S02]  /*3070*/  @!P2 FSEL R36, R36, -INF , !P4 ;  /* 0xff8000002424a808 */ /* 0x000fe40006000000 */
[----:B------:R-:W-:Y:S01]  /*3080*/  @!P2 FSEL R37, R37, -INF , !P1 ;  /* 0xff8000002525a808 */ /* 0x000fe20004800000 */
[----:B------:R-:W-:Y:S01]  /*3090*/  FFMA.FTZ R35, R35, UR22, -R244 ;  /* 0x0000001623237c23 */ /* 0x000fe200080108f4 */
[----:B------:R-:W-:Y:S01]  /*30a0*/  @!P2 ISETP.GE.AND P0, PT, R108, R209, PT ;  /* 0x000000d16c00a20c */ /* 0x000fe20003f06270 */
[--C-:B------:R-:W-:Y:S01]  /*30b0*/  FFMA.FTZ R36, R36, UR22, -R242.reuse ;  /* 0x0000001624247c23 */ /* 0x100fe200080108f2 */
[C---:B------:R-:W-:Y:S01]  /*30c0*/  @!P2 ISETP.GE.AND P4, PT, R108.reuse, R213, PT ;  /* 0x000000d56c00a20c */ /* 0x040fe20003f86270 */
[----:B------:R-:W-:Y:S01]  /*30d0*/  FFMA.FTZ R37, R37, UR22, -R242 ;  /* 0x0000001625257c23 */ /* 0x000fe200080108f2 */
[----:B------:R-:W-:Y:S02]  /*30e0*/  @!P2 ISETP.GE.AND P1, PT, R108, R211, PT ;  /* 0x000000d36c00a20c */ /* 0x000fe40003f26270 */
[----:B------:R-:W-:Y:S01]  /*30f0*/  @!P2 FSEL R31, R31, -INF , !P5 ;  /* 0xff8000001f1fa808 */ /* 0x000fe20006800000 */
[----:B------:R2:W3:Y:S01]  /*3100*/  MUFU.EX2 R108, R4 ;  /* 0x00000004006c7308 */ /* 0x0004e20000000800 */
[----:B------:R-:W-:Y:S02]  /*3110*/  @!P2 FSEL R32, R32, -INF , !P3 ;  /* 0xff8000002020a808 */ /* 0x000fe40005800000 */
[----:B------:R-:W-:Y:S01]  /*3120*/  @!P2 FSEL R33, R33, -INF , !P6 ;  /* 0xff8000002121a808 */ /* 0x000fe20007000000 */
[----:B------:R-:W-:Y:S01]  /*3130*/  FFMA.FTZ R31, R31, UR22, -R250 ;  /* 0x000000161f1f7c23 */ /* 0x000fe200080108fa */
[C---:B------:R-:W-:Y:S01]  /*3140*/  @!P2 ISETP.GE.AND P5, PT, R109.reuse, R209, PT ;  /* 0x000000d16d00a20c */ /* 0x040fe20003fa6270 */
[--C-:B------:R-:W-:Y:S01]  /*3150*/  FFMA.FTZ R32, R32, UR22, -R242.reuse ;  /* 0x0000001620207c23 */ /* 0x100fe200080108f2 */
[----:B------:R-:W-:Y:S01]  /*3160*/  @!P2 ISETP.GE.AND P3, PT, R109, R213, PT ;  /* 0x000000d56d00a20c */ /* 0x000fe20003f66270 */
[----:B------:R-:W-:Y:S01]  /*3170*/  FFMA.FTZ R33, R33, UR22, -R242 ;  /* 0x0000001621217c23 */ /* 0x000fe200080108f2 */
[----:B------:R-:W-:Y:S01]  /*3180*/  @!P2 ISETP.GE.AND P6, PT, R109, R211, PT ;  /* 0x000000d36d00a20c */ /* 0x000fe20003fc6270 */
[----:B------:R-:W-:Y:S01]  /*3190*/  @!P2 VIADD R109, R196, 0x28 ;  /* 0x00000028c46da836 */ /* 0x000fe20000000000 */
[----:B------:R-:W-:Y:S02]  /*31a0*/  @!P2 FSEL R38, R38, -INF , !P5 ;  /* 0xff8000002626a808 */ /* 0x000fe40006800000 */
[----:B------:R-:W-:Y:S02]  /*31b0*/  @!P2 FSEL R39, R39, -INF , !P0 ;  /* 0xff8000002727a808 */ /* 0x000fe40004000000 */
[----:B------:R-:W-:Y:S01]  /*31c0*/  @!P2 ISETP.GE.AND P5, PT, R109, R213, PT ;  /* 0x000000d56d00a20c */ /* 0x000fe20003fa6270 */
[--C-:B------:R-:W-:Y:S01]  /*31d0*/  FFMA.FTZ R38, R38, UR22, -R244.reuse ;  /* 0x0000001626267c23 */ /* 0x100fe200080108f4 */
[----:B------:R-:W-:Y:S01]  /*31e0*/  @!P2 FSEL R40, R40, -INF , !P3 ;  /* 0xff8000002828a808 */ /* 0x000fe20005800000 */
[----:B------:R-:W-:Y:S01]  /*31f0*/  FFMA.FTZ R39, R39, UR22, -R244 ;  /* 0x0000001627277c23 */ /* 0x000fe200080108f4 */
[----:B------:R-:W-:Y:S01]  /*3200*/  @!P2 FSEL R43, R43, -INF , !P1 ;  /* 0xff8000002b2ba808 */ /* 0x000fe20004800000 */
[-C--:B-1----:R-:W-:Y:S03]  /*3210*/  HMMA.16816.F32.BF16 R52, R104, R100.reuse, R52 ;  /* 0x000000646834723c */ /* 0x082fe60000041834 */
[----:B------:R-:W-:Y:S01]  /*3220*/  @!P2 FSEL R44, R44, -INF , !P5 ;  /* 0xff8000002c2ca808 */ /* 0x000fe20006800000 */
[--C-:B------:R-:W-:Y:S01]  /*3230*/  FFMA.FTZ R40, R40, UR22, -R249.reuse ;  /* 0x0000001628287c23 */ /* 0x100fe200080108f9 */
[CC--:B------:R-:W-:Y:S01]  /*3240*/  @!P2 ISETP.GE.AND P0, PT, R109.reuse, R211.reuse, PT ;  /* 0x000000d36d00a20c */ /* 0x0c0fe20003f06270 */
[C---:B------:R-:W-:Y:S04]  /*3250*/  HMMA.16816.F32.BF16 R56, R112.reuse, R100, R56 ;  /* 0x000000647038723c */ /* 0x040fe80000041838 */
[-C--:B------:R-:W-:Y:S01]  /*3260*/  @!P2 ISETP.GE.AND P3, PT, R109, R210.reuse, PT ;  /* 0x000000d26d00a20c */ /* 0x080fe20003f66270 */
[--C-:B------:R-:W-:Y:S01]  /*3270*/  FFMA.FTZ R43, R43, UR22, -R250.reuse ;  /* 0x000000162b2b7c23 */ /* 0x100fe200080108fa */
[C---:B------:R-:W-:Y:S01]  /*3280*/  @!P2 ISETP.GE.AND P1, PT, R110.reuse, R211, PT ;  /* 0x000000d36e00a20c */ /* 0x040fe20003f26270 */
[-C--:B------:R-:W-:Y:S01]  /*3290*/  HMMA.16816.F32.BF16 R60, R112, R102.reuse, R60 ;  /* 0x00000066703c723c */ /* 0x080fe2000004183c */
[----:B------:R-:W-:Y:S02]  /*32a0*/  MUFU.EX2 R114, R10 ;  /* 0x0000000a00727308 */ /* 0x000fe40000000800 */
[-C--:B------:R-:W-:Y:S01]  /*32b0*/  @!P2 ISETP.GE.AND P5, PT, R110, R210.reuse, PT ;  /* 0x000000d26e00a20c */ /* 0x080fe20003fa6270 */
[----:B--2---:R-:W-:Y:S01]  /*32c0*/  @!P2 VIADD R4, R196, 0x30 ;  /* 0x00000030c404a836 */ /* 0x004fe20000000000 */
[----:B------:R-:W-:Y:S01]  /*32d0*/  @!P2 FSEL R46, R46, -INF , !P0 ;  /* 0xff8000002e2ea808 */ /* 0x000fe20004000000 */
[----:B------:R-:W-:Y:S05]  /*32e0*/  HMMA.16816.F32.BF16 R64, R104, R102, R64 ;  /* 0x000000666840723c */ /* 0x000fea0000041840 */
[----:B------:R-:W-:Y:S01]  /*32f0*/  MUFU.EX2 R227, R43 ;  /* 0x0000002b00e37308 */ /* 0x000fe20000000800 */
[-C--:B------:R-:W-:Y:S01]  /*3300*/  @!P2 ISETP.GE.AND P0, PT, R4, R210.reuse, PT ;  /* 0x000000d20400a20c */ /* 0x080fe20003f06270 */
[--C-:B------:R-:W-:Y:S01]  /*3310*/  FFMA.FTZ R46, R46, UR22, -R250.reuse ;  /* 0x000000162e2e7c23 */ /* 0x100fe200080108fa */
[----:B------:R-:W-:Y:S03]  /*3320*/  @!P2 FSEL R47, R47, -INF , !P1 ;  /* 0xff8000002f2fa808 */ /* 0x000fe60004800000 */
[--C-:B------:R-:W-:Y:S01]  /*3330*/  FFMA.FTZ R107, R26, UR22, -R250.reuse ;  /* 0x000000161a6b7c23 */ /* 0x100fe200080108fa */
[----:B------:R-:W-:Y:S02]  /*3340*/  @!P2 FSEL R48, R48, -INF , !P3 ;  /* 0xff8000003030a808 */ /* 0x000fe40005800000 */
[----:B------:R-:W-:Y:S01]  /*3350*/  @!P2 ISETP.GE.AND P1, PT, R4, R209, PT ;  /* 0x000000d10400a20c */ /* 0x000fe20003f26270 */
[----:B------:R-:W-:Y:S01]  /*3360*/  FFMA.FTZ R47, R47, UR22, -R250 ;  /* 0x000000162f2f7c23 */ /* 0x000fe200080108fa */
[----:B------:R-:W-:Y:S01]  /*3370*/  @!P2 FSEL R49, R49, -INF , !P5 ;  /* 0xff8000003131a808 */ /* 0x000fe20006800000 */
[--C-:B------:R-:W-:Y:S01]  /*3380*/  FFMA.FTZ R44, R44, UR22, -R249.reuse ;  /* 0x000000162c2c7c23 */ /* 0x100fe200080108f9 */
[----:B------:R-:W-:Y:S01]  /*3390*/  @!P2 FSEL R41, R41, -INF , !P4 ;  /* 0xff8000002929a808 */ /* 0x000fe20006000000 */
[--C-:B------:R-:W-:Y:S01]  /*33a0*/  FFMA.FTZ R48, R48, UR22, -R242.reuse ;  /* 0x0000001630307c23 */ /* 0x100fe200080108f2 */
[----:B------:R-:W-:Y:S01]  /*33b0*/  @!P2 FSEL R42, R42, -INF , !P6 ;  /* 0xff8000002a2aa808 */ /* 0x000fe20007000000 */
[----:B------:R-:W-:Y:S01]  /*33c0*/  FFMA.FTZ R49, R49, UR22, -R242 ;  /* 0x0000001631317c23 */ /* 0x000fe200080108f2 */
[C---:B------:R-:W-:Y:S01]  /*33d0*/  @!P2 ISETP.GE.AND P3, PT, R4.reuse, R213, PT ;  /* 0x000000d50400a20c */ /* 0x040fe20003f66270 */
[--C-:B------:R-:W-:Y:S01]  /*33e0*/  FFMA.FTZ R41, R41, UR22, -R249.reuse ;  /* 0x0000001629297c23 */ /* 0x100fe200080108f9 */
[----:B------:R-:W-:Y:S01]  /*33f0*/  @!P2 ISETP.GE.AND P5, PT, R4, R211, PT ;  /* 0x000000d30400a20c */ /* 0x000fe20003fa6270 */
[----:B------:R-:W-:Y:S01]  /*3400*/  FFMA.FTZ R42, R42, UR22, -R250 ;  /* 0x000000162a2a7c23 */ /* 0x000fe200080108fa */
[----:B------:R-:W-:Y:S01]  /*3410*/  @!P2 ISETP.GE.AND P4, PT, R109, R209, PT ;  /* 0x000000d16d00a20c */ /* 0x000fe20003f86270 */
[----:B------:R-:W-:Y:S01]  /*3420*/  MUFU.EX2 R115, R11 ;  /* 0x0000000b00737308 */ /* 0x000fe20000000800 */
[----:B------:R-:W-:Y:S01]  /*3430*/  @!P2 ISETP.GE.AND P6, PT, R110, R213, PT ;  /* 0x000000d56e00a20c */ /* 0x000fe20003fc6270 */
[----:B------:R-:W-:Y:S01]  /*3440*/  @!P2 VIADD R4, R196, 0x31 ;  /* 0x00000031c404a836 */ /* 0x000fe20000000000 */
[----:B------:R-:W-:Y:S01]  /*3450*/  @!P2 FSEL R50, R50, -INF , !P4 ;  /* 0xff8000003232a808 */ /* 0x000fe20006000000 */
[----:B------:R-:W-:Y:S01]  /*3460*/  IMAD.WIDE.U32 R100, R203, -0x2daee0ad, RZ ;  /* 0xd2511f53cb647825 */ /* 0x000fe200078e00ff */
[----:B------:R-:W-:Y:S02]  /*3470*/  @!P2 FSEL R45, R45, -INF , !P6 ;  /* 0xff8000002d2da808 */ /* 0x000fe40007000000 */
[-C--:B------:R-:W-:Y:S01]  /*3480*/  @!P2 ISETP.GE.AND P6, PT, R110, R209.reuse, PT ;  /* 0x000000d16e00a20c */ /* 0x080fe20003fc6270 */
[--C-:B------:R-:W-:Y:S01]  /*3490*/  FFMA.FTZ R50, R50, UR22, -R244.reuse ;  /* 0x0000001632327c23 */ /* 0x100fe200080108f4 */
[-C--:B------:R-:W-:Y:S01]  /*34a0*/  @!P2 ISETP.GE.AND P4, PT, R4, R210.reuse, PT ;  /* 0x000000d20400a20c */ /* 0x080fe20003f86270 */
[--C-:B------:R-:W-:Y:S01]  /*34b0*/  FFMA.FTZ R45, R45, UR22, -R249.reuse ;  /* 0x000000162d2d7c23 */ /* 0x100fe200080108f9 */
[----:B------:R-:W-:Y:S01]  /*34c0*/  @!P2 FSEL R51, R51, -INF , !P6 ;  /* 0xff8000003333a808 */ /* 0x000fe20007000000 */
[----:B------:R1:W-:Y:S01]  /*34d0*/  MUFU.EX2 R109, R5 ;  /* 0x00000005006d7308 */ /* 0x0003e20000000800 */
[----:B------:R-:W-:Y:S01]  /*34e0*/  @!P2 FSEL R52, R52, -INF , !P0 ;  /* 0xff8000003434a808 */ /* 0x000fe20004000000 */
[----:B------:R-:W-:Y:S01]  /*34f0*/  IMAD.WIDE.U32 R202, R201, -0x326172a9, RZ ;  /* 0xcd9e8d57c9ca7825 */ /* 0x000fe200078e00ff */
[----:B------:R-:W-:Y:S02]  /*3500*/  @!P2 FSEL R53, R53, -INF , !P4 ;  /* 0xff8000003535a808 */ /* 0x000fe40006000000 */
[C---:B------:R-:W-:Y:S01]  /*3510*/  @!P2 ISETP.GE.AND P6, PT, R4.reuse, R209, PT ;  /* 0x000000d10400a20c */ /* 0x040fe20003fc6270 */
[----:B------:R-:W-:Y:S01]  /*3520*/  FFMA.FTZ R51, R51, UR22, -R244 ;  /* 0x0000001633337c23 */ /* 0x000fe200080108f4 */
[----:B------:R-:W-:Y:S01]  /*3530*/  @!P2 ISETP.GE.AND P0, PT, R4, R213, PT ;  /* 0x000000d50400a20c */ /* 0x000fe20003f06270 */
[--C-:B------:R-:W-:Y:S01]  /*3540*/  FFMA.FTZ R52, R52, UR22, -R242.reuse ;  /* 0x0000001634347c23 */ /* 0x100fe200080108f2 */
[----:B------:R-:W-:Y:S01]  /*3550*/  @!P2 ISETP.GE.AND P4, PT, R4, R211, PT ;  /* 0x000000d30400a20c */ /* 0x000fe20003f86270 */
[C---:B------:R-:W-:Y:S01]  /*3560*/  @!P2 VIADD R4, R196.reuse, 0x38 ;  /* 0x00000038c404a836 */ /* 0x040fe20000000000 */
[----:B------:R-:W-:Y:S01]  /*3570*/  @!P2 FSEL R55, R55, -INF , !P6 ;  /* 0xff8000003737a808 */ /* 0x000fe20007000000 */
[----:B------:R-:W-:Y:S01]  /*3580*/  @!P2 VIADD R196, R196, 0x39 ;  /* 0x00000039c4c4a836 */ /* 0x000fe20000000000 */
[----:B------:R-:W-:Y:S01]  /*3590*/  @!P2 FSEL R57, R57, -INF , !P0 ;  /* 0xff8000003939a808 */ /* 0x000fe20004000000 */
[----:B------:R-:W-:Y:S01]  /*35a0*/  FFMA.FTZ R53, R53, UR22, -R242 ;  /* 0x0000001635357c23 */ /* 0x000fe200080108f2 */
[----:B------:R-:W-:Y:S01]  /*35b0*/  @!P2 FSEL R59, R59, -INF , !P4 ;  /* 0xff8000003b3ba808 */ /* 0x000fe20006000000 */
[----:B------:R-:W-:Y:S01]  /*35c0*/  FFMA.FTZ R55, R55, UR22, -R244 ;  /* 0x0000001637377c23 */ /* 0x000fe200080108f4 */
[C---:B------:R-:W-:Y:S01]  /*35d0*/  @!P2 ISETP.GE.AND P6, PT, R196.reuse, R213, PT ;  /* 0x000000d5c400a20c */ /* 0x040fe20003fc6270 */
[--C-:B------:R-:W-:Y:S01]  /*35e0*/  FFMA.FTZ R57, R57, UR22, -R249.reuse ;  /* 0x0000001639397c23 */ /* 0x100fe200080108f9 */
[C---:B------:R-:W-:Y:S01]  /*35f0*/  @!P2 ISETP.GE.AND P0, PT, R196.reuse, R211, PT ;  /* 0x000000d3c400a20c */ /* 0x040fe20003f06270 */
[----:B------:R-:W-:Y:S01]  /*3600*/  FFMA.FTZ R59, R59, UR22, -R250 ;  /* 0x000000163b3b7c23 */ /* 0x000fe200080108fa */
[----:B------:R-:W-:Y:S01]  /*3610*/  @!P2 FSEL R61, R61, -INF , !P6 ;  /* 0xff8000003d3da808 */ /* 0x000fe20007000000 */
[----:B------:R2:W4:Y:S01]  /*3620*/  MUFU.EX2 R110, R6 ;  /* 0x00000006006e7308 */ /* 0x0005220000000800 */
[CC--:B------:R-:W-:Y:S02]  /*3630*/  @!P2 ISETP.GE.AND P4, PT, R196.reuse, R210.reuse, PT ;  /* 0x000000d2c400a20c */ /* 0x0c0fe40003f86270 */
[----:B------:R-:W-:Y:S02]  /*3640*/  @!P2 ISETP.GE.AND P6, PT, R196, R209, PT ;  /* 0x000000d1c400a20c */ /* 0x000fe40003fc6270 */
[----:B------:R-:W-:Y:S02]  /*3650*/  @!P2 FSEL R54, R54, -INF , !P1 ;  /* 0xff8000003636a808 */ /* 0x000fe40004800000 */
[----:B------:R-:W-:Y:S03]  /*3660*/  @!P2 ISETP.GE.AND P1, PT, R4, R213, PT ;  /* 0x000000d50400a20c */ /* 0x000fe60003f26270 */
[----:B------:R3:W-:Y:S01]  /*3670*/  MUFU.EX2 R196, R12 ;  /* 0x0000000c00c47308 */ /* 0x0007e20000000800 */
[----:B------:R-:W-:Y:S01]  /*3680*/  @!P2 FSEL R56, R56, -INF , !P3 ;  /* 0xff8000003838a808 */ /* 0x000fe20005800000 */
[----:B------:R-:W-:Y:S01]  /*3690*/  FFMA.FTZ R54, R54, UR22, -R244 ;  /* 0x0000001636367c23 */ /* 0x000fe200080108f4 */
[----:B------:R-:W-:Y:S02]  /*36a0*/  @!P2 FSEL R58, R58, -INF , !P5 ;  /* 0xff8000003a3aa808 */ /* 0x000fe40006800000 */
[----:B------:R-:W-:Y:S01]  /*36b0*/  @!P2 FSEL R60, R60, -INF , !P1 ;  /* 0xff8000003c3ca808 */ /* 0x000fe20004800000 */
[--C-:B------:R-:W-:Y:S01]  /*36c0*/  FFMA.FTZ R56, R56, UR22, -R249.reuse ;  /* 0x0000001638387c23 */ /* 0x100fe200080108f9 */
[C---:B------:R-:W-:Y:S03]  /*36d0*/  @!P2 ISETP.GE.AND P3, PT, R4.reuse, R211, PT ;  /* 0x000000d30400a20c */ /* 0x040fe60003f66270 */
[----:B------:R4:W-:Y:S01]  /*36e0*/  MUFU.EX2 R112, R8 ;  /* 0x0000000800707308 */ /* 0x0009e20000000800 */
[----:B------:R-:W-:Y:S01]  /*36f0*/  @!P2 ISETP.GE.AND P5, PT, R4, R210, PT ;  /* 0x000000d20400a20c */ /* 0x000fe20003fa6270 */
[----:B------:R-:W-:Y:S01]  /*3700*/  FFMA.FTZ R60, R60, UR22, -R249 ;  /* 0x000000163c3c7c23 */ /* 0x000fe200080108f9 */
[----:B------:R-:W-:Y:S01]  /*3710*/  @!P2 ISETP.GE.AND P1, PT, R4, R209, PT ;  /* 0x000000d10400a20c */ /* 0x000fe20003f26270 */
[----:B-1----:R-:W-:Y:S01]  /*3720*/  IMAD.WIDE.U32 R4, R198, -0x2daee0ad, RZ ;  /* 0xd2511f53c6047825 */ /* 0x002fe200078e00ff */
[----:B------:R-:W-:Y:S02]  /*3730*/  LOP3.LUT R10, R223, UR47, R208, 0x96, !PT ;  /* 0x0000002fdf0a7c12 */ /* 0x000fe4000f8e96d0 */
[----:B------:R-:W-:Y:S03]  /*3740*/  LOP3.LUT R201, R217, UR48, R204, 0x96, !PT ;  /* 0x00000030d9c97c12 */ /* 0x000fe6000f8e96cc */
[----:B------:R-:W-:Y:S01]  /*3750*/  MUFU.EX2 R248, R60 ;  /* 0x0000003c00f87308 */ /* 0x000fe20000000800 */
[----:B--2---:R-:W-:Y:S01]  /*3760*/  LOP3.LUT R6, R5, UR47, R206, 0x96, !PT ;  /* 0x0000002f05067c12 */ /* 0x004fe2000f8e96ce */
[----:B---3--:R-:W-:Y:S01]  /*3770*/  IMAD.WIDE.U32 R12, R205, -0x326172a9, RZ ;  /* 0xcd9e8d57cd0c7825 */ /* 0x008fe200078e00ff */
[----:B------:R-:W-:Y:S02]  /*3780*/  LOP3.LUT R204, R203, UR48, R204, 0x96, !PT ;  /* 0x00000030cbcc7c12 */ /* 0x000fe4000f8e96cc */
[----:B------:R-:W-:Y:S01]  /*3790*/  LOP3.LUT R210, R101, UR47, R212, 0x96, !PT ;  /* 0x0000002f65d27c12 */ /* 0x000fe2000f8e96d4 */
[----:B------:R-:W-:Y:S01]  /*37a0*/  IMAD.WIDE.U32 R206, R207, -0x326172a9, RZ ;  /* 0xcd9e8d57cfce7825 */ /* 0x000fe200078e00ff */
[--C-:B------:R-:W-:Y:S03]  /*37b0*/  LOP3.LUT R218, R13, UR48, R200.reuse, 0x96, !PT ;  /* 0x000000300dda7c12 */ /* 0x100fe6000f8e96c8 */
[----:B------:R-:W-:Y:S01]  /*37c0*/  MUFU.EX2 R226, R42 ;  /* 0x0000002a00e27308 */ /* 0x000fe20000000800 */
[----:B------:R-:W-:Y:S01]  /*37d0*/  @!P2 FSEL R62, R62, -INF , !P3 ;  /* 0xff8000003e3ea808 */ /* 0x000fe20005800000 */
[----:B------:R-:W-:Y:S01]  /*37e0*/  IMAD.WIDE.U32 R10, R10, -0x326172a9, RZ ;  /* 0xcd9e8d570a0a7825 */ /* 0x000fe200078e00ff */
[----:B----4-:R-:W-:Y:S02]  /*37f0*/  LOP3.LUT R8, R207, UR48, R200, 0x96, !PT ;  /* 0x00000030cf087c12 */ /* 0x010fe4000f8e96c8 */
[----:B------:R-:W-:Y:S01]  /*3800*/  LOP3.LUT R206, R221, UR46, R206, 0x96, !PT ;  /* 0x0000002eddce7c12 */ /* 0x000fe2000f8e96ce */
[----:B------:R-:W-:Y:S01]  /*3810*/  IMAD.WIDE.U32 R200, R201, -0x2daee0ad, RZ ;  /* 0xd2511f53c9c87825 */ /* 0x000fe200078e00ff */
[----:B------:R-:W-:Y:S03]  /*3820*/  LOP3.LUT R216, R11, UR46, R216, 0x96, !PT ;  /* 0x0000002e0bd87c12 */ /* 0x000fe6000f8e96d8 */
[----:B------:R1:W2:Y:S01]  /*3830*/  MUFU.EX2 R198, R14 ;  /* 0x0000000e00c67308 */ /* 0x0002a20000000800 */
[----:B------:R-:W-:Y:S01]  /*3840*/  @!P2 FSEL R64, R64, -INF , !P5 ;  /* 0xff8000004040a808 */ /* 0x000fe20006800000 */
[----:B------:R-:W-:Y:S01]  /*3850*/  FFMA.FTZ R203, R16, UR22, -R242 ;  /* 0x0000001610cb7c23 */ /* 0x000fe200080108f2 */
[----:B------:R-:W-:Y:S01]  /*3860*/  LOP3.LUT R16, R201, UR45, R222, 0x96, !PT ;  /* 0x0000002dc9107c12 */ /* 0x000fe2000f8e96de */
[----:B------:R-:W-:Y:S01]  /*3870*/  IMAD.WIDE.U32 R222, R204, -0x2daee0ad, RZ ;  /* 0xd2511f53ccde7825 */ /* 0x000fe200078e00ff */
[----:B------:R-:W-:Y:S02]  /*3880*/  @!P2 FSEL R65, R65, -INF , !P4 ;  /* 0xff8000004141a808 */ /* 0x000fe40006000000 */
[----:B------:R-:W-:Y:S03]  /*3890*/  @!P2 FSEL R66, R66, -INF , !P1 ;  /* 0xff8000004242a808 */ /* 0x000fe60004800000 */
[----:B------:R3:W-:Y:S01]  /*38a0*/  MUFU.EX2 R205, R17 ;  /* 0x0000001100cd7308 */ /* 0x0007e20000000800 */
[----:B------:R-:W-:Y:S01]  /*38b0*/  LOP3.LUT R208, R223, UR45, R4, 0x96, !PT ;  /* 0x0000002ddfd07c12 */ /* 0x000fe2000f8e9604 */
[----:B------:R-:W-:Y:S01]  /*38c0*/  IMAD.WIDE.U32 R216, R216, -0x2daee0ad, RZ ;  /* 0xd2511f53d8d87825 */ /* 0x000fe200078e00ff */
[----:B------:R-:W-:Y:S02]  /*38d0*/  @!P2 FSEL R67, R67, -INF , !P6 ;  /* 0xff8000004343a808 */ /* 0x000fe40007000000 */
[----:B------:R-:W-:Y:S01]  /*38e0*/  @!P2 FSEL R63, R63, -INF , !P0 ;  /* 0xff8000003f3fa808 */ /* 0x000fe20004000000 */
[----:B------:R-:W-:Y:S01]  /*38f0*/  FFMA.FTZ R66, R66, UR22, -R244 ;  /* 0x0000001642427c23 */ /* 0x000fe200080108f4 */
[----:B------:R-:W-:Y:S03]  /*3900*/  LOP3.LUT R4, R217, UR43, R200, 0x96, !PT ;  /* 0x0000002bd9047c12 */ /* 0x000fe6000f8e96c8 */
[----:B------:R4:W2:Y:S01]  /*3910*/  MUFU.EX2 R113, R9 ;  /* 0x0000000900717308 */ /* 0x0008a20000000800 */
[----:B------:R-:W-:Y:S04]  /*3920*/  IMAD.WIDE.U32 R6, R6, -0x326172a9, RZ ;  /* 0xcd9e8d5706067825 */ /* 0x000fe800078e00ff */
[--C-:B------:R-:W-:Y:S01]  /*3930*/  FFMA.FTZ R64, R64, UR22, -R242.reuse ;  /* 0x0000001640407c23 */ /* 0x100fe200080108f2 */
[----:B------:R-:W-:Y:S01]  /*3940*/  FFMA.FTZ R242, R65, UR22, -R242 ;  /* 0x0000001641f27c23 */ /* 0x000fe200080108f2 */
[----:B------:R-:W-:Y:S01]  /*3950*/  IMAD.WIDE.U32 R218, R218, -0x2daee0ad, RZ ;  /* 0xd2511f53dada7825 */ /* 0x000fe200078e00ff */
[----:B-1----:R-:W-:Y:S02]  /*3960*/  LOP3.LUT R14, R7, UR46, R202, 0x96, !PT ;  /* 0x0000002e070e7c12 */ /* 0x002fe4000f8e96ca */
[----:B------:R-:W1:Y:S01]  /*3970*/  MUFU.EX2 R200, R18 ;  /* 0x0000001200c87308 */ /* 0x000e620000000800 */
[----:B---3--:R-:W-:Y:S01]  /*3980*/  IMAD.WIDE.U32 R16, R16, -0x326172a9, RZ ;  /* 0xcd9e8d5710107825 */ /* 0x008fe200078e00ff */
[----:B------:R-:W-:Y:S03]  /*3990*/  LOP3.LUT R100, R219, UR45, R100, 0x96, !PT ;  /* 0x0000002ddb647c12 */ /* 0x000fe6000f8e9664 */
[----:B------:R-:W-:Y:S01]  /*39a0*/  FFMA.FTZ R244, R67, UR22, -R244 ;  /* 0x0000001643f47c23 */ /* 0x000fe200080108f4 */
[----:B------:R-:W-:Y:S01]  /*39b0*/  FFMA.FTZ R62, R62, UR22, -R250 ;  /* 0x000000163e3e7c23 */ /* 0x000fe200080108fa */
[----:B------:R-:W-:Y:S01]  /*39c0*/  LOP3.LUT R214, R17, UR44, R10, 0x96, !PT ;  /* 0x0000002c11d67c12 */ /* 0x000fe2000f8e960a */
[----:B------:R-:W-:Y:S02]  /*39d0*/  IMAD.WIDE.U32 R14, R14, -0x2daee0ad, RZ ;  /* 0xd2511f530e0e7825 */ /* 0x000fe400078e00ff */
[----:B------:R3:W1:Y:S02]  /*39e0*/  MUFU.EX2 R201, R19 ;  /* 0x0000001300c97308 */ /* 0x0006640000000800 */
[----:B------:R-:W-:Y:S01]  /*39f0*/  FFMA.FTZ R58, R58, UR22, -R250 ;  /* 0x000000163a3a7c23 */ /* 0x000fe200080108fa */
[----:B------:R-:W-:Y:S01]  /*3a00*/  IMAD.WIDE.U32 R206, R206, -0x2daee0ad, RZ ;  /* 0xd2511f53cece7825 */ /* 0x000fe200078e00ff */
[----:B------:R-:W-:Y:S03]  /*3a10*/  LOP3.LUT R10, R15, UR43, R222, 0x96, !PT ;  /* 0x0000002b0f0a7c12 */ /* 0x000fe6000f8e96de */
[----:B----4-:R-:W-:Y:S03]  /*3a20*/  IMAD.WIDE.U32 R8, R8, -0x2daee0ad, RZ ;  /* 0xd2511f5308087825 */ /* 0x010fe600078e00ff */
[----:B------:R-:W-:Y:S01]  /*3a30*/  MUFU.EX2 R243, R66 ;  /* 0x0000004200f37308 */ /* 0x000fe20000000800 */
[----:B------:R-:W-:Y:S01]  /*3a40*/  IMAD.WIDE.U32 R210, R210, -0x326172a9, RZ ;  /* 0xcd9e8d57d2d27825 */ /* 0x000fe200078e00ff */
[----:B------:R-:W-:Y:S02]  /*3a50*/  LOP3.LUT R212, R9, UR45, R224, 0x96, !PT ;  /* 0x0000002d09d47c12 */ /* 0x000fe4000f8e96e0 */
[----:B------:R-:W-:Y:S01]  /*3a60*/  LOP3.LUT R8, R207, UR43, R8, 0x96, !PT ;  /* 0x0000002bcf087c12 */ /* 0x000fe2000f8e9608 */
[----:B------:R-:W-:Y:S01]  /*3a70*/  IMAD.WIDE.U32 R100, R100, -0x326172a9, RZ ;  /* 0xcd9e8d5764647825 */ /* 0x000fe200078e00ff */
[----:B------:R-:W-:Y:S04]  /*3a80*/  LOP3.LUT R12, R211, UR46, R12, 0x96, !PT ;  /* 0x0000002ed30c7c12 */ /* 0x000fe8000f8e960c */
[----:B------:R-:W-:Y:S01]  /*3a90*/  MUFU.EX2 R204, R21 ;  /* 0x0000001500cc7308 */ /* 0x000fe20000000800 */
[----:B---3--:R-:W-:Y:S01]  /*3aa0*/  IMAD.WIDE.U32 R18, R4, -0x326172a9, RZ ;  /* 0xcd9e8d5704127825 */ /* 0x008fe200078e00ff */
[----:B------:R-:W-:Y:S03]  /*3ab0*/  LOP3.LUT R4, R101, UR44, R210, 0x96, !PT ;  /* 0x0000002c65047c12 */ /* 0x000fe6000f8e96d2 */
[----:B------:R-:W-:Y:S01]  /*3ac0*/  IMAD.WIDE.U32 R214, R214, -0x2daee0ad, RZ ;  /* 0xd2511f53d6d67825 */ /* 0x000fe200078e00ff */
[----:B------:R-:W-:Y:S04]  /*3ad0*/  LOP3.LUT R101, R19, UR42, R16, 0x96, !PT ;  /* 0x0000002a13657c12 */ /* 0x000fe8000f8e9610 */
[----:B------:R-:W-:Y:S01]  /*3ae0*/  MUFU.EX2 R241, R64 ;  /* 0x0000004000f17308 */ /* 0x000fe20000000800 */
[----:B------:R-:W-:Y:S01]  /*3af0*/  LOP3.LUT R16, R18, 0xffff, RZ, 0xc0, !PT ;  /* 0x0000ffff12107812 */ /* 0x000fe200078ec0ff */
[----:B------:R-:W-:Y:S01]  /*3b00*/  IMAD.WIDE.U32 R208, R208, -0x326172a9, RZ ;  /* 0xcd9e8d57d0d07825 */ /* 0x000fe200078e00ff */
[----:B------:R-:W-:Y:S02]  /*3b10*/  LOP3.LUT R11, R215, UR41, R216, 0x96, !PT ;  /* 0x00000029d70b7c12 */ /* 0x000fe4000f8e96d8 */
[----:B------:R-:W-:Y:S01]  /*3b20*/  LOP3.LUT R103, R214, 0xff, RZ, 0xc0, !PT ;  /* 0x000000ffd6677812 */ /* 0x000fe200078ec0ff */
[----:B------:R-:W-:Y:S01]  /*3b30*/  IMAD.WIDE.U32 R104, R10, -0x326172a9, RZ ;  /* 0xcd9e8d570a687825 */ /* 0x000fe200078e00ff */
[--C-:B------:R-:W-:Y:S03]  /*3b40*/  SHF.R.U32.HI R102, RZ, 0x18, R214.reuse ;  /* 0x00000018ff667819 */ /* 0x100fe600000116d6 */
[----:B------:R-:W-:Y:S01]  /*3b50*/  MUFU.EX2 R251, R62 ;  /* 0x0000003e00fb7308 */ /* 0x000fe20000000800 */
[----:B------:R-:W-:Y:S01]  /*3b60*/  LOP3.LUT R19, R214, 0xffff, RZ, 0xc0, !PT ;  /* 0x0000ffffd6137812 */ /* 0x000fe200078ec0ff */
[----:B------:R-:W-:Y:S01]  /*3b70*/  IMAD.WIDE.U32 R212, R212, -0x326172a9, RZ ;  /* 0xcd9e8d57d4d47825 */ /* 0x000fe200078e00ff */
[----:B------:R-:W-:Y:S02]  /*3b80*/  SHF.R.U32.HI R17, RZ, 0x10, R214 ;  /* 0x00000010ff117819 */ /* 0x000fe400000116d6 */
[----:B------:R-:W-:Y:S01]  /*3b90*/  LOP3.LUT R211, R18, 0xff, RZ, 0xc0, !PT ;  /* 0x000000ff12d37812 */ /* 0x000fe200078ec0ff */
[----:B------:R-:W-:Y:S01]  /*3ba0*/  IMAD.WIDE.U32 R214, R8, -0x326172a9, RZ ;  /* 0xcd9e8d5708d67825 */ /* 0x000fe200078e00ff */
[----:B------:R-:W-:Y:S03]  /*3bb0*/  LOP3.LUT R5, R213, UR44, R220, 0x96, !PT ;  /* 0x0000002cd5057c12 */ /* 0x000fe6000f8e96dc */
[----:B------:R-:W-:Y:S01]  /*3bc0*/  MUFU.EX2 R224, R40 ;  /* 0x0000002800e07308 */ /* 0x000fe20000000800 */
[----:B------:R-:W-:Y:S01]  /*3bd0*/  LOP3.LUT R26, R101, 0xff, RZ, 0xc0, !PT ;  /* 0x000000ff651a7812 */ /* 0x000fe200078ec0ff */
[----:B------:R-:W-:Y:S01]  /*3be0*/  IMAD.WIDE.U32 R12, R12, -0x2daee0ad, RZ ;  /* 0xd2511f530c0c7825 */ /* 0x000fe200078e00ff */
[----:B------:R-:W-:Y:S02]  /*3bf0*/  LOP3.LUT R15, R105, UR42, R208, 0x96, !PT ;  /* 0x0000002a690f7c12 */ /* 0x000fe4000f8e96d0 */
[----:B------:R-:W-:Y:S02]  /*3c00*/  ISETP.LE.U32.AND P5, PT, R26, UR23, PT ;  /* 0x000000171a007c0c */ /* 0x000fe4000bfa3070 */
[----:B------:R-:W-:Y:S03]  /*3c10*/  LOP3.LUT R8, R104, 0xffff, RZ, 0xc0, !PT ;  /* 0x0000ffff68087812 */ /* 0x000fe600078ec0ff */
[----:B------:R-:W-:Y:S01]  /*3c20*/  MUFU.EX2 R208, R24 ;  /* 0x0000001800d07308 */ /* 0x000fe20000000800 */
[----:B------:R-:W-:Y:S01]  /*3c30*/  ISETP.LE.U32.AND P3, PT, R211, UR23, PT ;  /* 0x00000017d3007c0c */ /* 0x000fe2000bf63070 */
[----:B------:R-:W-:Y:S01]  /*3c40*/  FFMA.FTZ R211, R27, UR22, -R250 ;  /* 0x000000161bd37c23 */ /* 0x000fe200080108fa */
[----:B------:R-:W-:Y:S01]  /*3c50*/  SHF.R.U32.HI R8, RZ, 0x8, R8 ;  /* 0x00000008ff087819 */ /* 0x000fe20000011608 */
[----:B------:R-:W-:Y:S01]  /*3c60*/  FFMA.FTZ R250, R63, UR22, -R250 ;  /* 0x000000163ffa7c23 */ /* 0x000fe200080108fa */
[----:B------:R-:W-:Y:S02]  /*3c70*/  LOP3.LUT R105, R215, UR42, R212, 0x96, !PT ;  /* 0x0000002ad7697c12 */ /* 0x000fe4000f8e96d4 */
[----:B------:R-:W-:Y:S03]  /*3c80*/  LOP3.LUT R26, R101, 0xffff, RZ, 0xc0, !PT ;  /* 0x0000ffff651a7812 */ /* 0x000fe600078ec0ff */
[----:B------:R-:W-:Y:S01]  /*3c90*/  MUFU.EX2 R213, R29 ;  /* 0x0000001d00d57308 */ /* 0x000fe20000000800 */
[--C-:B------:R-:W-:Y:S01]  /*3ca0*/  SHF.R.U32.HI R27, RZ, 0x18, R101.reuse ;  /* 0x00000018ff1b7819 */ /* 0x100fe20000011665 */
[----:B------:R-:W-:Y:S01]  /*3cb0*/  @!P5 FADD.FTZ R108, -R108, -RZ ;  /* 0x800000ff6c6cd221 */ /* 0x000fe20000010100 */
[----:B------:R-:W-:Y:S02]  /*3cc0*/  SHF.R.U32.HI R101, RZ, 0x10, R101 ;  /* 0x00000010ff657819 */ /* 0x000fe40000011665 */
[----:B------:R-:W-:Y:S02]  /*3cd0*/  SHF.R.U32.HI R26, RZ, 0x8, R26 ;  /* 0x00000008ff1a7819 */ /* 0x000fe4000001161a */
[----:B------:R-:W-:Y:S03]  /*3ce0*/  LOP3.LUT R101, R101, 0xff, RZ, 0xc0, !PT ;  /* 0x000000ff65657812 */ /* 0x000fe600078ec0ff */
[----:B------:R3:W4:Y:S01]  /*3cf0*/  MUFU.EX2 R212, R28 ;  /* 0x0000001c00d47308 */ /* 0x0007220000000800 */
[----:B------:R-:W-:Y:S02]  /*3d00*/  ISETP.LE.U32.AND P4, PT, R27, UR23, PT ;  /* 0x000000171b007c0c */ /* 0x000fe4000bf83070 */
[----:B------:R-:W-:Y:S02]  /*3d10*/  ISETP.LE.U32.AND P1, PT, R101, UR23, PT ;  /* 0x0000001765007c0c */ /* 0x000fe4000bf23070 */
[----:B------:R-:W-:Y:S02]  /*3d20*/  SHF.R.U32.HI R27, RZ, 0x10, R105 ;  /* 0x00000010ff1b7819 */ /* 0x000fe40000011669 */
[----:B------:R-:W-:Y:S03]  /*3d30*/  LOP3.LUT R26, R26, 0xffff, RZ, 0xc0, !PT ;  /* 0x0000ffff1a1a7812 */ /* 0x000fe600078ec0ff */
[----:B------:R-:W-:Y:S01]  /*3d40*/  MUFU.EX2 R230, R46 ;  /* 0x0000002e00e67308 */ /* 0x000fe20000000800 */
[----:B------:R-:W-:Y:S02]  /*3d50*/  LOP3.LUT R27, R27, 0xff, RZ, 0xc0, !PT ;  /* 0x000000ff1b1b7812 */ /* 0x000fe400078ec0ff */
[----:B------:R-:W-:Y:S01]  /*3d60*/  LOP3.LUT R6, R209, UR44, R6, 0x96, !PT ;  /* 0x0000002cd1067c12 */ /* 0x000fe2000f8e9606 */
[--C-:B------:R-:W-:Y:S01]  /*3d70*/  FFMA.FTZ R209, R25, UR22, -R249.reuse ;  /* 0x0000001619d17c23 */ /* 0x100fe200080108f9 */
[----:B------:R-:W-:Y:S01]  /*3d80*/  ISETP.LE.U32.AND P6, PT, R26, UR23, PT ;  /* 0x000000171a007c0c */ /* 0x000fe2000bfc3070 */
[----:B------:R-:W-:Y:S01]  /*3d90*/  FFMA.FTZ R249, R61, UR22, -R249 ;  /* 0x000000163df97c23 */ /* 0x000fe200080108f9 */
[----:B------:R-:W-:Y:S01]  /*3da0*/  LOP3.LUT R26, R105, 0xffff, RZ, 0xc0, !PT ;  /* 0x0000ffff691a7812 */ /* 0x000fe200078ec0ff */
[----:B------:R-:W-:Y:S01]  /*3db0*/  @!P1 FADD.FTZ R110, -R110, -RZ ;  /* 0x800000ff6e6e9221 */ /* 0x000fe20000010100 */
[----:B------:R-:W-:Y:S01]  /*3dc0*/  SHF.R.U32.HI R25, RZ, 0x10, R214 ;  /* 0x00000010ff197819 */ /* 0x000fe200000116d6 */
[----:B------:R-:W-:Y:S01]  /*3dd0*/  @!P4 FADD.FTZ R111, -R111, -RZ ;  /* 0x800000ff6f6fc221 */ /* 0x000fe20000010100 */
[----:B---3--:R-:W-:Y:S01]  /*3de0*/  LOP3.LUT R28, R105, 0xff, RZ, 0xc0, !PT ;  /* 0x000000ff691c7812 */ /* 0x008fe200078ec0ff */
[----:B------:R-:W3:Y:S01]  /*3df0*/  MUFU.EX2 R202, R20 ;  /* 0x0000001400ca7308 */ /* 0x000ee20000000800 */
[----:B------:R-:W-:Y:S02]  /*3e00*/  SHF.R.U32.HI R26, RZ, 0x8, R26 ;  /* 0x00000008ff1a7819 */ /* 0x000fe4000001161a */
[----:B------:R-:W-:Y:S02]  /*3e10*/  ISETP.LE.U32.AND P5, PT, R27, UR23, PT ;  /* 0x000000171b007c0c */ /* 0x000fe4000bfa3070 */
[----:B------:R-:W-:Y:S01]  /*3e20*/  LOP3.LUT R26, R26, 0xffff, RZ, 0xc0, !PT ;  /* 0x0000ffff1a1a7812 */ /* 0x000fe200078ec0ff */
[----:B------:R-:W-:Y:S01]  /*3e30*/  @!P6 FADD.FTZ R109, -R109, -RZ ;  /* 0x800000ff6d6de221 */ /* 0x000fe20000010100 */
[----:B------:R-:W-:Y:S03]  /*3e40*/  SHF.R.U32.HI R105, RZ, 0x18, R105 ;  /* 0x00000018ff697819 */ /* 0x000fe60000011669 */
[----:B------:R-:W-:Y:S01]  /*3e50*/  MUFU.EX2 R231, R47 ;  /* 0x0000002f00e77308 */ /* 0x000fe20000000800 */
[----:B------:R-:W-:Y:S02]  /*3e60*/  LOP3.LUT R25, R25, 0xff, RZ, 0xc0, !PT ;  /* 0x000000ff19197812 */ /* 0x000fe400078ec0ff */
[----:B------:R-:W-:Y:S02]  /*3e70*/  ISETP.LE.U32.AND P1, PT, R105, UR23, PT ;  /* 0x0000001769007c0c */ /* 0x000fe4000bf23070 */
[----:B------:R-:W-:Y:S02]  /*3e80*/  SHF.R.U32.HI R24, RZ, 0x18, R214 ;  /* 0x00000018ff187819 */ /* 0x000fe400000116d6 */
[----:B------:R-:W-:Y:S01]  /*3e90*/  SHF.R.U32.HI R16, RZ, 0x8, R16 ;  /* 0x00000008ff107819 */ /* 0x000fe20000011610 */
[----:B------:R-:W-:Y:S01]  /*3ea0*/  @!P5 FADD.FTZ R114, -R114, -RZ ;  /* 0x800000ff7272d221 */ /* 0x000fe20000010100 */
[----:B------:R-:W-:Y:S01]  /*3eb0*/  ISETP.LE.U32.AND P5, PT, R25, UR23, PT ;  /* 0x0000001719007c0c */ /* 0x000fe2000bfa3070 */
[----:B------:R3:W-:Y:S01]  /*3ec0*/  MUFU.EX2 R207, R23 ;  /* 0x0000001700cf7308 */ /* 0x0007e20000000800 */
[--C-:B------:R-:W-:Y:S02]  /*3ed0*/  SHF.R.U32.HI R210, RZ, 0x18, R18.reuse ;  /* 0x00000018ffd27819 */ /* 0x100fe40000011612 */
[----:B------:R-:W-:Y:S02]  /*3ee0*/  LOP3.LUT R16, R16, 0xffff, RZ, 0xc0, !PT ;  /* 0x0000ffff10107812 */ /* 0x000fe400078ec0ff */
[----:B------:R-:W-:Y:S01]  /*3ef0*/  SHF.R.U32.HI R18, RZ, 0x10, R18 ;  /* 0x00000010ff127819 */ /* 0x000fe20000011612 */
[----:B------:R-:W-:Y:S01]  /*3f00*/  @!P1 FADD.FTZ R115, -R115, -RZ ;  /* 0x800000ff73739221 */ /* 0x000fe20000010100 */
[----:B------:R-:W-:Y:S03]  /*3f10*/  ISETP.LE.U32.AND P1, PT, R24, UR23, PT ;  /* 0x0000001718007c0c */ /* 0x000fe6000bf23070 */
[----:B------:R-:W-:Y:S01]  /*3f20*/  MUFU.EX2 R225, R41 ;  /* 0x0000002900e17308 */ /* 0x000fe20000000800 */
[----:B------:R-:W-:Y:S01]  /*3f30*/  ISETP.LE.U32.AND P6, PT, R26, UR23, PT ;  /* 0x000000171a007c0c */ /* 0x000fe2000bfc3070 */
[----:B------:R-:W-:Y:S01]  /*3f40*/  IMAD.WIDE.U32 R26, R6, -0x2daee0ad, RZ ;  /* 0xd2511f53061a7825 */ /* 0x000fe200078e00ff */
[----:B------:R-:W-:Y:S02]  /*3f50*/  LOP3.LUT R13, R13, UR43, R218, 0x96, !PT ;  /* 0x0000002b0d0d7c12 */ /* 0x000fe4000f8e96da */
[----:B------:R-:W-:Y:S01]  /*3f60*/  LOP3.LUT R18, R18, 0xff, RZ, 0xc0, !PT ;  /* 0x000000ff12127812 */ /* 0x000fe200078ec0ff */
[----:B--2---:R-:W-:Y:S01]  /*3f70*/  @!P5 FADD.FTZ R198, -R198, -RZ ;  /* 0x800000ffc6c6d221 */ /* 0x004fe20000010100 */
[----:B------:R-:W-:Y:S01]  /*3f80*/  LOP3.LUT R14, R27, UR41, R14, 0x96, !PT ;  /* 0x000000291b0e7c12 */ /* 0x000fe2000f8e960e */
[----:B------:R-:W-:Y:S01]  /*3f90*/  IMAD.WIDE.U32 R24, R13, -0x326172a9, RZ ;  /* 0xcd9e8d570d187825 */ /* 0x000fe200078e00ff */
[----:B------:R-:W-:Y:S01]  /*3fa0*/  ISETP.LE.U32.AND P5, PT, R16, UR23, PT ;  /* 0x0000001710007c0c */ /* 0x000fe2000bfa3070 */
[----:B------:R-:W-:Y:S01]  /*3fb0*/  MUFU.EX2 R211, R211 ;  /* 0x000000d300d37308 */ /* 0x000fe20000000800 */
[----:B------:R-:W-:Y:S01]  /*3fc0*/  LOP3.LUT R13, R11, 0xffff, RZ, 0xc0, !PT ;  /* 0x0000ffff0b0d7812 */ /* 0x000fe200078ec0ff */
[----:B------:R-:W-:Y:S01]  /*3fd0*/  @!P1 FADD.FTZ R199, -R199, -RZ ;  /* 0x800000ffc7c79221 */ /* 0x000fe20000010100 */
[----:B------:R-:W-:Y:S01]  /*3fe0*/  ISETP.LE.U32.AND P1, PT, R18, UR23, PT ;  /* 0x0000001712007c0c */ /* 0x000fe2000bf23070 */
[----:B------:R-:W-:Y:S01]  /*3ff0*/  IMAD.WIDE.U32 R218, R5, -0x2daee0ad, RZ ;  /* 0xd2511f5305da7825 */ /* 0x000fe200078e00ff */
[----:B------:R-:W-:Y:S02]  /*4000*/  SHF.R.U32.HI R18, RZ, 0x10, R24 ;  /* 0x00000010ff127819 */ /* 0x000fe40000011618 */
[----:B------:R-:W-:Y:S01]  /*4010*/  ISETP.LE.U32.AND P0, PT, R210, UR23, PT ;  /* 0x00000017d2007c0c */ /* 0x000fe2000bf03070 */
[----:B------:R-:W-:Y:S01]  /*4020*/  @!P6 FADD.FTZ R113, -R113, -RZ ;  /* 0x800000ff7171e221 */ /* 0x000fe20000010100 */
[----:B------:R-:W-:Y:S01]  /*4030*/  LOP3.LUT R9, R219, UR41, R206, 0x96, !PT ;  /* 0x00000029db097c12 */ /* 0x000fe2000f8e96ce */
[----:B------:R-:W-:Y:S01]  /*4040*/  MUFU.EX2 R210, R107 ;  /* 0x0000006b00d27308 */ /* 0x000fe20000000800 */
[----:B------:R-:W-:Y:S01]  /*4050*/  LOP3.LUT R21, R218, 0xff, RZ, 0xc0, !PT ;  /* 0x000000ffda157812 */ /* 0x000fe200078ec0ff */
[----:B------:R-:W-:Y:S01]  /*4060*/  @!P5 FADD.FTZ R205, -R205, -RZ ;  /* 0x800000ffcdcdd221 */ /* 0x000fe20000010100 */
[----:B------:R-:W-:Y:S02]  /*4070*/  SHF.R.U32.HI R5, RZ, 0x10, R218 ;  /* 0x00000010ff057819 */ /* 0x000fe400000116da */
[----:B------:R-:W-:Y:S01]  /*4080*/  LOP3.LUT R16, R11, 0xff, RZ, 0xc0, !PT ;  /* 0x000000ff0b107812 */ /* 0x000fe200078ec0ff */
[----:B-1----:R-:W-:Y:S01]  /*4090*/  @!P1 FADD.FTZ R200, -R200, -RZ ;  /* 0x800000ffc8c89221 */ /* 0x002fe20000010100 */
[----:B------:R-:W-:Y:S03]  /*40a0*/  SHF.R.U32.HI R13, RZ, 0x8, R13 ;  /* 0x00000008ff0d7819 */ /* 0x000fe6000001160d */
[----:B------:R-:W-:Y:S01]  /*40b0*/  MUFU.EX2 R228, R44 ;  /* 0x0000002c00e47308 */ /* 0x000fe20000000800 */
[----:B------:R-:W-:Y:S01]  /*40c0*/  ISETP.LE.U32.AND P6, PT, R21, UR23, PT ;  /* 0x0000001715007c0c */ /* 0x000fe2000bfc3070 */
[----:B------:R-:W-:Y:S01]  /*40d0*/  @!P0 FADD.FTZ R201, -R201, -RZ ;  /* 0x800000ffc9c98221 */ /* 0x000fe20000010100 */
[----:B------:R-:W-:Y:S02]  /*40e0*/  SHF.R.U32.HI R21, RZ, 0x10, R11 ;  /* 0x00000010ff157819 */ /* 0x000fe4000001160b */
[----:B------:R-:W-:Y:S02]  /*40f0*/  ISETP.LE.U32.AND P5, PT, R16, UR23, PT ;  /* 0x0000001710007c0c */ /* 0x000fe4000bfa3070 */
[----:B------:R-:W-:Y:S03]  /*4100*/  SHF.R.U32.HI R16, RZ, 0x18, R24 ;  /* 0x00000018ff107819 */ /* 0x000fe60000011618 */
[----:B------:R-:W1:Y:S01]  /*4110*/  MUFU.EX2 R206, R22 ;  /* 0x0000001600ce7308 */ /* 0x000e620000000800 */
[----:B------:R-:W-:Y:S02]  /*4120*/  LOP3.LUT R13, R13, 0xffff, RZ, 0xc0, !PT ;  /* 0x0000ffff0d0d7812 */ /* 0x000fe400078ec0ff */
[----:B------:R-:W-:Y:S02]  /*4130*/  LOP3.LUT R21, R21, 0xff, RZ, 0xc0, !PT ;  /* 0x000000ff15157812 */ /* 0x000fe400078ec0ff */
[----:B------:R-:W-:Y:S01]  /*4140*/  ISETP.LE.U32.AND P1, PT, R13, UR23, PT ;  /* 0x000000170d007c0c */ /* 0x000fe2000bf23070 */
[----:B----4-:R-:W-:Y:S01]  /*4150*/  @!P6 FADD.FTZ R212, -R212, -RZ ;  /* 0x800000ffd4d4e221 */ /* 0x010fe20000010100 */
[----:B------:R-:W-:Y:S03]  /*4160*/  LOP3.LUT R13, R24, 0xffff, RZ, 0xc0, !PT ;  /* 0x0000ffff180d7812 */ /* 0x000fe600078ec0ff */
[----:B------:R-:W-:Y:S01]  /*4170*/  MUFU.EX2 R229, R45 ;  /* 0x0000002d00e57308 */ /* 0x000fe20000000800 */
[----:B------:R-:W-:Y:S01]  /*4180*/  ISETP.LE.U32.AND P0, PT, R21, UR23, PT ;  /* 0x0000001715007c0c */ /* 0x000fe2000bf03070 */
[----:B---3--:R-:W-:Y:S01]  /*4190*/  @!P5 FADD.FTZ R202, -R202, -RZ ;  /* 0x800000ffcacad221 */ /* 0x008fe20000010100 */
[----:B------:R-:W-:Y:S02]  /*41a0*/  SHF.R.U32.HI R13, RZ, 0x8, R13 ;  /* 0x00000008ff0d7819 */ /* 0x000fe4000001160d */
[----:B------:R-:W-:Y:S02]  /*41b0*/  SHF.R.U32.HI R21, RZ, 0x18, R11 ;  /* 0x00000018ff157819 */ /* 0x000fe4000001160b */
[----:B------:R-:W-:Y:S03]  /*41c0*/  LOP3.LUT R11, R9, 0xffff, RZ, 0xc0, !PT ;  /* 0x0000ffff090b7812 */ /* 0x000fe600078ec0ff */
[----:B------:R-:W2:Y:S01]  /*41d0*/  MUFU.EX2 R203, R203 ;  /* 0x000000cb00cb7308 */ /* 0x000ea20000000800 */
[----:B------:R-:W-:Y:S01]  /*41e0*/  ISETP.LE.U32.AND P5, PT, R21, UR23, PT ;  /* 0x0000001715007c0c */ /* 0x000fe2000bfa3070 */
[----:B------:R-:W-:Y:S01]  /*41f0*/  @!P1 FADD.FTZ R204, -R204, -RZ ;  /* 0x800000ffcccc9221 */ /* 0x000fe20000010100 */
[----:B------:R-:W-:Y:S02]  /*4200*/  LOP3.LUT R21, R9, 0xff, RZ, 0xc0, !PT ;  /* 0x000000ff09157812 */ /* 0x000fe400078ec0ff */
[----:B------:R-:W-:Y:S01]  /*4210*/  LOP3.LUT R23, R104, 0xff, RZ, 0xc0, !PT ;  /* 0x000000ff68177812 */ /* 0x000fe200078ec0ff */
[----:B-1----:R-:W-:Y:S01]  /*4220*/  @!P0 FADD.FTZ R206, -R206, -RZ ;  /* 0x800000ffcece8221 */ /* 0x002fe20000010100 */
[----:B------:R-:W-:Y:S03]  /*4230*/  SHF.R.U32.HI R11, RZ, 0x8, R11 ;  /* 0x00000008ff0b7819 */ /* 0x000fe6000001160b */
[----:B------:R-:W-:Y:S01]  /*4240*/  MUFU.EX2 R240, R56 ;  /* 0x0000003800f07308 */ /* 0x000fe20000000800 */
[----:B------:R-:W-:Y:S02]  /*4250*/  ISETP.LE.U32.AND P1, PT, R21, UR23, PT ;  /* 0x0000001715007c0c */ /* 0x000fe4000bf23070 */
[----:B------:R-:W-:Y:S02]  /*4260*/  LOP3.LUT R21, R11, 0xffff, RZ, 0xc0, !PT ;  /* 0x0000ffff0b157812 */ /* 0x000fe400078ec0ff */
[--C-:B------:R-:W-:Y:S01]  /*4270*/  SHF.R.U32.HI R22, RZ, 0x18, R104.reuse ;  /* 0x00000018ff167819 */ /* 0x100fe20000011668 */
[----:B------:R-:W-:Y:S01]  /*4280*/  @!P5 FADD.FTZ R207, -R207, -RZ ;  /* 0x800000ffcfcfd221 */ /* 0x000fe20000010100 */
[--C-:B------:R-:W-:Y:S03]  /*4290*/  SHF.R.U32.HI R11, RZ, 0x10, R9.reuse ;  /* 0x00000010ff0b7819 */ /* 0x100fe60000011609 */
[----:B------:R-:W-:Y:S01]  /*42a0*/  MUFU.EX2 R216, R32 ;  /* 0x0000002000d87308 */ /* 0x000fe20000000800 */
[----:B------:R-:W-:Y:S01]  /*42b0*/  SHF.R.U32.HI R10, RZ, 0x10, R104 ;  /* 0x00000010ff0a7819 */ /* 0x000fe20000011668 */
[----:B--2---:R-:W-:Y:S01]  /*42c0*/  @!P3 FADD.FTZ R203, -R203, -RZ ;  /* 0x800000ffcbcbb221 */ /* 0x004fe20000010100 */
[----:B------:R-:W-:Y:S02]  /*42d0*/  SHF.R.U32.HI R9, RZ, 0x18, R9 ;  /* 0x00000018ff097819 */ /* 0x000fe40000011609 */
[----:B------:R-:W-:Y:S01]  /*42e0*/  LOP3.LUT R104, R214, 0xff, RZ, 0xc0, !PT ;  /* 0x000000ffd6687812 */ /* 0x000fe200078ec0ff */
[----:B------:R-:W-:Y:S01]  /*42f0*/  @!P1 FADD.FTZ R208, -R208, -RZ ;  /* 0x800000ffd0d09221 */ /* 0x000fe20000010100 */
[----:B------:R-:W-:Y:S03]  /*4300*/  ISETP.LE.U32.AND P1, PT, R9, UR23, PT ;  /* 0x0000001709007c0c */ /* 0x000fe6000bf23070 */
[----:B------:R-:W-:Y:S01]  /*4310*/  MUFU.EX2 R237, R53 ;  /* 0x0000003500ed7308 */ /* 0x000fe20000000800 */
[----:B------:R-:W-:Y:S02]  /*4320*/  ISETP.LE.U32.AND P4, PT, R104, UR23, PT ;  /* 0x0000001768007c0c */ /* 0x000fe4000bf83070 */
[----:B------:R-:W-:Y:S02]  /*4330*/  LOP3.LUT R6, R11, 0xff, RZ, 0xc0, !PT ;  /* 0x000000ff0b067812 */ /* 0x000fe400078ec0ff */
[----:B------:R-:W-:Y:S02]  /*4340*/  LOP3.LUT R7, R218, 0xffff, RZ, 0xc0, !PT ;  /* 0x0000ffffda077812 */ /* 0x000fe400078ec0ff */
[----:B------:R-:W-:Y:S03]  /*4350*/  LOP3.LUT R13, R13, 0xffff, RZ, 0xc0, !PT ;  /* 0x0000ffff0d0d7812 */ /* 0x000fe600078ec0ff */
[----:B------:R-:W-:Y:S01]  /*4360*/  MUFU.EX2 R219, R35 ;  /* 0x0000002300db7308 */ /* 0x000fe20000000800 */
[----:B------:R-:W-:Y:S02]  /*4370*/  SHF.R.U32.HI R20, RZ, 0x18, R218 ;  /* 0x00000018ff147819 */ /* 0x000fe400000116da */
[----:B------:R-:W-:Y:S01]  /*4380*/  SHF.R.U32.HI R7, RZ, 0x8, R7 ;  /* 0x00000008ff077819 */ /* 0x000fe20000011607 */
[----:B------:R-:W-:Y:S01]  /*4390*/  @!P1 FADD.FTZ R211, -R211, -RZ ;  /* 0x800000ffd3d39221 */ /* 0x000fe20000010100 */
[----:B------:R-:W-:Y:S01]  /*43a0*/  ISETP.LE.U32.AND P2, PT, R28, UR23, PT ;  /* 0x000000171c007c0c */ /* 0x000fe2000bf43070 */
[----:B------:R-:W-:Y:S01]  /*43b0*/  @!P4 FADD.FTZ R196, -R196, -RZ ;  /* 0x800000ffc4c4c221 */ /* 0x000fe20000010100 */
[----:B------:R-:W-:Y:S03]  /*43c0*/  LOP3.LUT R7, R7, 0xffff, RZ, 0xc0, !PT ;  /* 0x0000ffff07077812 */ /* 0x000fe600078ec0ff */
[----:B------:R-:W-:Y:S01]  /*43d0*/  MUFU.EX2 R245, R57 ;  /* 0x0000003900f57308 */ /* 0x000fe20000000800 */
[----:B------:R-:W-:Y:S02]  /*43e0*/  LOP3.LUT R106, R214, 0xffff, RZ, 0xc0, !PT ;  /* 0x0000ffffd66a7812 */ /* 0x000fe400078ec0ff */
[----:B------:R-:W-:Y:S02]  /*43f0*/  ISETP.LE.U32.AND P4, PT, R20, UR23, PT ;  /* 0x0000001714007c0c */ /* 0x000fe4000bf83070 */
[----:B------:R-:W-:Y:S02]  /*4400*/  LOP3.LUT R20, R24, 0xff, RZ, 0xc0, !PT ;  /* 0x000000ff18147812 */ /* 0x000fe400078ec0ff */
[----:B------:R-:W-:Y:S03]  /*4410*/  LOP3.LUT R100, R25, UR42, R100, 0x96, !PT ;  /* 0x0000002a19647c12 */ /* 0x000fe6000f8e9664 */
[----:B------:R-:W-:Y:S01]  /*4420*/  MUFU.EX2 R222, R38 ;  /* 0x0000002600de7308 */ /* 0x000fe20000000800 */
[----:B------:R-:W-:Y:S01]  /*4430*/  ISETP.LE.U32.AND P1, PT, R7, UR23, PT ;  /* 0x0000001707007c0c */ /* 0x000fe2000bf23070 */
[----:B------:R-:W-:Y:S01]  /*4440*/  IMAD.WIDE.U32 R24, R4, -0x2daee0ad, RZ ;  /* 0xd2511f5304187825 */ /* 0x000fe200078e00ff */
[----:B------:R-:W-:Y:S02]  /*4450*/  LOP3.LUT R4, R5, 0xff, RZ, 0xc0, !PT ;  /* 0x000000ff05047812 */ /* 0x000fe400078ec0ff */
[----:B------:R-:W-:Y:S01]  /*4460*/  SHF.R.U32.HI R106, RZ, 0x8, R106 ;  /* 0x00000008ff6a7819 */ /* 0x000fe2000001166a */
[----:B------:R-:W-:Y:S01]  /*4470*/  @!P2 FADD.FTZ R112, -R112, -RZ ;  /* 0x800000ff7070a221 */ /* 0x000fe20000010100 */
[----:B------:R-:W-:Y:S03]  /*4480*/  SHF.R.U32.HI R7, RZ, 0x10, R26 ;  /* 0x00000010ff077819 */ /* 0x000fe6000001161a */
[----:B------:R-:W1:Y:S01]  /*4490*/  MUFU.EX2 R214, R30 ;  /* 0x0000001e00d67308 */ /* 0x000e620000000800 */
[----:B------:R-:W-:Y:S02]  /*44a0*/  ISETP.LE.U32.AND P6, PT, R4, UR23, PT ;  /* 0x0000001704007c0c */ /* 0x000fe4000bfc3070 */
[----:B------:R-:W-:Y:S02]  /*44b0*/  LOP3.LUT R4, R24, 0xffff, RZ, 0xc0, !PT ;  /* 0x0000ffff18047812 */ /* 0x000fe400078ec0ff */
[----:B------:R-:W-:Y:S01]  /*44c0*/  SHF.R.U32.HI R19, RZ, 0x8, R19 ;  /* 0x00000008ff137819 */ /* 0x000fe20000011613 */
[----:B------:R-:W-:Y:S01]  /*44d0*/  @!P1 FADD.FTZ R213, -R213, -RZ ;  /* 0x800000ffd5d59221 */ /* 0x000fe20000010100 */
[----:B------:R-:W-:Y:S03]  /*44e0*/  SHF.R.U32.HI R4, RZ, 0x8, R4 ;  /* 0x00000008ff047819 */ /* 0x000fe60000011604 */
[----:B------:R-:W2:Y:S01]  /*44f0*/  MUFU.EX2 R215, R31 ;  /* 0x0000001f00d77308 */ /* 0x000ea20000000800 */
[----:B------:R-:W-:Y:S02]  /*4500*/  LOP3.LUT R106, R106, 0xffff, RZ, 0xc0, !PT ;  /* 0x0000ffff6a6a7812 */ /* 0x000fe400078ec0ff */
[----:B------:R-:W-:Y:S02]  /*4510*/  LOP3.LUT R5, R26, 0xffff, RZ, 0xc0, !PT ;  /* 0x0000ffff1a057812 */ /* 0x000fe400078ec0ff */
[----:B------:R-:W-:Y:S02]  /*4520*/  LOP3.LUT R19, R19, 0xffff, RZ, 0xc0, !PT ;  /* 0x0000ffff13137812 */ /* 0x000fe400078ec0ff */
[----:B------:R-:W-:Y:S03]  /*4530*/  LOP3.LUT R4, R4, 0xffff, RZ, 0xc0, !PT ;  /* 0x0000ffff04047812 */ /* 0x000fe600078ec0ff */
[----:B------:R-:W3:Y:S01]  /*4540*/  MUFU.EX2 R218, R34 ;  /* 0x0000002200da7308 */ /* 0x000ee20000000800 */
[----:B------:R-:W-:Y:S01]  /*4550*/  ISETP.LE.U32.AND P2, PT, R106, UR23, PT ;  /* 0x000000176a007c0c */ /* 0x000fe2000bf43070 */
[----:B-1----:R-:W-:Y:S01]  /*4560*/  @!P6 FADD.FTZ R214, -R214, -RZ ;  /* 0x800000ffd6d6e221 */ /* 0x002fe20000010100 */
[----:B------:R-:W-:Y:S02]  /*4570*/  LOP3.LUT R12, R25, UR41, R12, 0x96, !PT ;  /* 0x00000029190c7c12 */ /* 0x000fe4000f8e960c */
[----:B------:R-:W-:Y:S02]  /*4580*/  ISETP.LE.U32.AND P1, PT, R19, UR23, PT ;  /* 0x0000001713007c0c */ /* 0x000fe4000bf23070 */
[----:B------:R-:W-:Y:S03]  /*4590*/  LOP3.LUT R11, R24, 0xff, RZ, 0xc0, !PT ;  /* 0x000000ff180b7812 */ /* 0x000fe600078ec0ff */
[----:B------:R-:W-:Y:S01]  /*45a0*/  MUFU.EX2 R246, R58 ;  /* 0x0000003a00f67308 */ /* 0x000fe20000000800 */
[----:B------:R-:W-:Y:S01]  /*45b0*/  LOP3.LUT R19, R17, 0xff, RZ, 0xc0, !PT ;  /* 0x000000ff11137812 */ /* 0x000fe200078ec0ff */
[----:B--2---:R-:W-:Y:S01]  /*45c0*/  @!P4 FADD.FTZ R215, -R215, -RZ ;  /* 0x800000ffd7d7c221 */ /* 0x004fe20000010100 */
[----:B------:R-:W-:Y:S02]  /*45d0*/  SHF.R.U32.HI R9, RZ, 0x18, R24 ;  /* 0x00000018ff097819 */ /* 0x000fe40000011618 */
[----:B------:R-:W-:Y:S01]  /*45e0*/  ISETP.LE.U32.AND P3, PT, R102, UR23, PT ;  /* 0x0000001766007c0c */ /* 0x000fe2000bf63070 */
[----:B------:R-:W-:Y:S01]  /*45f0*/  @!P2 FADD.FTZ R197, -R197, -RZ ;  /* 0x800000ffc5c5a221 */ /* 0x000fe20000010100 */
[----:B------:R-:W-:Y:S03]  /*4600*/  LOP3.LUT R17, R15, 0xff, RZ, 0xc0, !PT ;  /* 0x000000ff0f117812 */ /* 0x000fe600078ec0ff */
[----:B------:R-:W1:Y:S01]  /*4610*/  MUFU.EX2 R220, R36 ;  /* 0x0000002400dc7308 */ /* 0x000e620000000800 */
[----:B------:R-:W-:Y:S02]  /*4620*/  ISETP.LE.U32.AND P6, PT, R19, UR23, PT ;  /* 0x0000001713007c0c */ /* 0x000fe4000bfc3070 */
[----:B------:R-:W-:Y:S02]  /*4630*/  ISETP.LE.U32.AND P4, PT, R17, UR23, PT ;  /* 0x0000001711007c0c */ /* 0x000fe4000bf83070 */
[--C-:B------:R-:W-:Y:S02]  /*4640*/  SHF.R.U32.HI R19, RZ, 0x18, R15.reuse ;  /* 0x00000018ff137819 */ /* 0x100fe4000001160f */
[----:B------:R-:W-:Y:S03]  /*4650*/  LOP3.LUT R17, R15, 0xffff, RZ, 0xc0, !PT ;  /* 0x0000ffff0f117812 */ /* 0x000fe600078ec0ff */
[----:B------:R-:W-:Y:S01]  /*4660*/  MUFU.EX2 R247, R59 ;  /* 0x0000003b00f77308 */ /* 0x000fe20000000800 */
[----:B------:R-:W-:Y:S01]  /*4670*/  SHF.R.U32.HI R15, RZ, 0x10, R15 ;  /* 0x00000010ff0f7819 */ /* 0x000fe2000001160f */
[----:B------:R-:W-:Y:S01]  /*4680*/  @!P3 FADD.FTZ R219, -R219, -RZ ;  /* 0x800000ffdbdbb221 */ /* 0x000fe20000010100 */
[----:B------:R-:W-:Y:S02]  /*4690*/  ISETP.LE.U32.AND P2, PT, R103, UR23, PT ;  /* 0x0000001767007c0c */ /* 0x000fe4000bf43070 */
[----:B------:R-:W-:Y:S01]  /*46a0*/  LOP3.LUT R15, R15, 0xff, RZ, 0xc0, !PT ;  /* 0x000000ff0f0f7812 */ /* 0x000fe200078ec0ff */
[----:B---3--:R-:W-:Y:S01]  /*46b0*/  @!P6 FADD.FTZ R218, -R218, -RZ ;  /* 0x800000ffdadae221 */ /* 0x008fe20000010100 */
[----:B------:R-:W-:Y:S03]  /*46c0*/  SHF.R.U32.HI R17, RZ, 0x8, R17 ;  /* 0x00000008ff117819 */ /* 0x000fe60000011611 */
[----:B------:R-:W2:Y:S01]  /*46d0*/  MUFU.EX2 R223, R39 ;  /* 0x0000002700df7308 */ /* 0x000ea20000000800 */
[----:B------:R-:W-:Y:S01]  /*46e0*/  ISETP.LE.U32.AND P3, PT, R15, UR23, PT ;  /* 0x000000170f007c0c */ /* 0x000fe2000bf63070 */
[----:B-1----:R-:W-:Y:S01]  /*46f0*/  @!P4 FADD.FTZ R220, -R220, -RZ ;  /* 0x800000ffdcdcc221 */ /* 0x002fe20000010100 */
[--C-:B------:R-:W-:Y:S02]  /*4700*/  SHF.R.U32.HI R15, RZ, 0x10, R100.reuse ;  /* 0x00000010ff0f7819 */ /* 0x100fe40000011664 */
[----:B------:R-:W-:Y:S02]  /*4710*/  LOP3.LUT R17, R17, 0xffff, RZ, 0xc0, !PT ;  /* 0x0000ffff11117812 */ /* 0x000fe400078ec0ff */
[----:B------:R-:W-:Y:S01]  /*4720*/  LOP3.LUT R15, R15, 0xff, RZ, 0xc0, !PT ;  /* 0x000000ff0f0f7812 */ /* 0x000fe200078ec0ff */
[----:B------:R-:W-:Y:S01]  /*4730*/  @!P2 FADD.FTZ R216, -R216, -RZ ;  /* 0x800000ffd8d8a221 */ /* 0x000fe20000010100 */
[----:B------:R-:W-:Y:S01]  /*4740*/  ISETP.LE.U32.AND P2, PT, R19, UR23, PT ;  /* 0x0000001713007c0c */ /* 0x000fe2000bf43070 */
[----:B------:R-:W-:Y:S01]  /*4750*/  MUFU.EX2 R250, R250 ;  /* 0x000000fa00fa7308 */ /* 0x000fe20000000800 */
[----:B------:R-:W-:Y:S02]  /*4760*/  LOP3.LUT R19, R100, 0xff, RZ, 0xc0, !PT ;  /* 0x000000ff64137812 */ /* 0x000fe400078ec0ff */
[----:B------:R-:W-:Y:S01]  /*4770*/  ISETP.LE.U32.AND P6, PT, R17, UR23, PT ;  /* 0x0000001711007c0c */ /* 0x000fe2000bfc3070 */
[----:B------:R-:W-:Y:S01]  /*4780*/  @!P3 FADD.FTZ R222, -R222, -RZ ;  /* 0x800000ffdedeb221 */ /* 0x000fe20000010100 */
[----:B------:R-:W-:Y:S02]  /*4790*/  ISETP.LE.U32.AND P3, PT, R15, UR23, PT ;  /* 0x000000170f007c0c */ /* 0x000fe4000bf63070 */
[----:B------:R-:W-:Y:S03]  /*47a0*/  LOP3.LUT R17, R100, 0xffff, RZ, 0xc0, !PT ;  /* 0x0000ffff64117812 */ /* 0x000fe600078ec0ff */
[----:B------:R-:W-:Y:S01]  /*47b0*/  MUFU.EX2 R234, R50 ;  /* 0x0000003200ea7308 */ /* 0x000fe20000000800 */
[----:B------:R-:W-:Y:S02]  /*47c0*/  ISETP.LE.U32.AND P4, PT, R19, UR23, PT ;  /* 0x0000001713007c0c */ /* 0x000fe4000bf83070 */
[----:B------:R-:W-:Y:S01]  /*47d0*/  SHF.R.U32.HI R100, RZ, 0x18, R100 ;  /* 0x00000018ff647819 */ /* 0x000fe20000011664 */
[----:B--2---:R-:W-:Y:S01]  /*47e0*/  @!P2 FADD.FTZ R223, -R223, -RZ ;  /* 0x800000ffdfdfa221 */ /* 0x004fe20000010100 */
[----:B------:R-:W-:Y:S02]  /*47f0*/  LOP3.LUT R18, R18, 0xff, RZ, 0xc0, !PT ;  /* 0x000000ff12127812 */ /* 0x000fe400078ec0ff */
[----:B------:R-:W-:Y:S03]  /*4800*/  ISETP.LE.U32.AND P2, PT, R100, UR23, PT ;  /* 0x0000001764007c0c */ /* 0x000fe6000bf43070 */
[----:B------:R-:W1:Y:S01]  /*4810*/  MUFU.EX2 R221, R37 ;  /* 0x0000002500dd7308 */ /* 0x000e620000000800 */
[----:B------:R-:W-:Y:S01]  /*4820*/  LOP3.LUT R10, R10, 0xff, RZ, 0xc0, !PT ;  /* 0x000000ff0a0a7812 */ /* 0x000fe200078ec0ff */
[----:B------:R-:W-:Y:S01]  /*4830*/  @!P3 FADD.FTZ R226, -R226, -RZ ;  /* 0x800000ffe2e2b221 */ /* 0x000fe20000010100 */
[----:B------:R-:W-:Y:S02]  /*4840*/  ISETP.LE.U32.AND P3, PT, R18, UR23, PT ;  /* 0x0000001712007c0c */ /* 0x000fe4000bf63070 */
[----:B------:R-:W-:Y:S01]  /*4850*/  ISETP.LE.U32.AND P5, PT, R6, UR23, PT ;  /* 0x0000001706007c0c */ /* 0x000fe2000bfa3070 */
[----:B------:R-:W-:Y:S01]  /*4860*/  @!P4 FADD.FTZ R224, -R224, -RZ ;  /* 0x800000ffe0e0c221 */ /* 0x000fe20000010100 */
[----:B------:R-:W-:Y:S03]  /*4870*/  SHF.R.U32.HI R6, RZ, 0x10, R24 ;  /* 0x00000010ff067819 */ /* 0x000fe60000011618 */
[----:B------:R-:W-:Y:S01]  /*4880*/  MUFU.EX2 R238, R54 ;  /* 0x0000003600ee7308 */ /* 0x000fe20000000800 */
[----:B------:R-:W-:Y:S02]  /*4890*/  ISETP.LE.U32.AND P4, PT, R16, UR23, PT ;  /* 0x0000001710007c0c */ /* 0x000fe4000bf83070 */
[----:B------:R-:W-:Y:S01]  /*48a0*/  SHF.R.U32.HI R17, RZ, 0x8, R17 ;  /* 0x00000008ff117819 */ /* 0x000fe20000011611 */
[----:B------:R-:W-:Y:S01]  /*48b0*/  @!P2 FADD.FTZ R227, -R227, -RZ ;  /* 0x800000ffe3e3a221 */ /* 0x000fe20000010100 */
[----:B------:R-:W-:Y:S02]  /*48c0*/  ISETP.LE.U32.AND P2, PT, R10, UR23, PT ;  /* 0x000000170a007c0c */ /* 0x000fe4000bf43070 */
[----:B------:R-:W-:Y:S01]  /*48d0*/  LOP3.LUT R10, R8, 0xffff, RZ, 0xc0, !PT ;  /* 0x0000ffff080a7812 */ /* 0x000fe200078ec0ff */
[----:B------:R-:W-:Y:S01]  /*48e0*/  @!P3 FADD.FTZ R230, -R230, -RZ ;  /* 0x800000ffe6e6b221 */ /* 0x000fe20000010100 */
[----:B------:R-:W-:Y:S01]  /*48f0*/  LOP3.LUT R8, R14, 0xffff, RZ, 0xc0, !PT ;  /* 0x0000ffff0e087812 */ /* 0x000fe200078ec0ff */
[----:B------:R-:W-:Y:S01]  /*4900*/  @!P5 FADD.FTZ R210, -R210, -RZ ;  /* 0x800000ffd2d2d221 */ /* 0x000fe20000010100 */
[----:B------:R-:W-:Y:S01]  /*4910*/  ISETP.LE.U32.AND P3, PT, R10, UR23, PT ;  /* 0x000000170a007c0c */ /* 0x000fe2000bf63070 */
[----:B-1----:R-:W-:Y:S01]  /*4920*/  @!P6 FADD.FTZ R221, -R221, -RZ ;  /* 0x800000ffdddde221 */ /* 0x002fe20000010100 */
[----:B------:R-:W-:Y:S01]  /*4930*/  LOP3.LUT R10, R14, 0xff, RZ, 0xc0, !PT ;  /* 0x000000ff0e0a7812 */ /* 0x000fe200078ec0ff */
[----:B------:R-:W-:Y:S01]  /*4940*/  @!P4 FADD.FTZ R231, -R231, -RZ ;  /* 0x800000ffe7e7c221 */ /* 0x000fe20000010100 */
[----:B------:R-:W-:Y:S01]  /*4950*/  ISETP.LE.U32.AND P5, PT, R22, UR23, PT ;  /* 0x0000001716007c0c */ /* 0x000fe2000bfa3070 */
[----:B------:R-:W1:Y:S01]  /*4960*/  MUFU.EX2 R235, R51 ;  /* 0x0000003300eb7308 */ /* 0x000e620000000800 */
[----:B------:R-:W-:Y:S01]  /*4970*/  LOP3.LUT R22, R26, 0xff, RZ, 0xc0, !PT ;  /* 0x000000ff1a167812 */ /* 0x000fe200078ec0ff */
[----:B------:R-:W-:Y:S01]  /*4980*/  @!P2 FADD.FTZ R234, -R234, -RZ ;  /* 0x800000ffeaeaa221 */ /* 0x000fe20000010100 */
[----:B------:R-:W-:Y:S02]  /*4990*/  ISETP.LE.U32.AND P4, PT, R10, UR23, PT ;  /* 0x000000170a007c0c */ /* 0x000fe4000bf83070 */
[--C-:B------:R-:W-:Y:S02]  /*49a0*/  SHF.R.U32.HI R10, RZ, 0x10, R14.reuse ;  /* 0x00000010ff0a7819 */ /* 0x100fe4000001160e */
[----:B------:R-:W-:Y:S03]  /*49b0*/  LOP3.LUT R17, R17, 0xffff, RZ, 0xc0, !PT ;  /* 0x0000ffff11117812 */ /* 0x000fe600078ec0ff */
[----:B------:R-:W2:Y:S01]  /*49c0*/  MUFU.EX2 R217, R33 ;  /* 0x0000002100d97308 */ /* 0x000ea20000000800 */
[----:B------:R-:W-:Y:S02]  /*49d0*/  LOP3.LUT R10, R10, 0xff, RZ, 0xc0, !PT ;  /* 0x000000ff0a0a7812 */ /* 0x000fe400078ec0ff */
[----:B------:R-:W-:Y:S02]  /*49e0*/  LOP3.LUT R7, R7, 0xff, RZ, 0xc0, !PT ;  /* 0x000000ff07077812 */ /* 0x000fe400078ec0ff */
[----:B------:R-:W-:Y:S02]  /*49f0*/  ISETP.LE.U32.AND P2, PT, R10, UR23, PT ;  /* 0x000000170a007c0c */ /* 0x000fe4000bf43070 */
[----:B------:R-:W-:Y:S03]  /*4a00*/  ISETP.LE.U32.AND P0, PT, R21, UR23, PT ;  /* 0x0000001715007c0c */ /* 0x000fe6000bf03070 */
[----:B------:R-:W3:Y:S01]  /*4a10*/  MUFU.EX2 R209, R209 ;  /* 0x000000d100d17308 */ /* 0x000ee20000000800 */
[----:B------:R-:W-:Y:S01]  /*4a20*/  SHF.R.U32.HI R14, RZ, 0x18, R14 ;  /* 0x00000018ff0e7819 */ /* 0x000fe2000001160e */
[----:B-1----:R-:W-:Y:S01]  /*4a30*/  @!P5 FADD.FTZ R235, -R235, -RZ ;  /* 0x800000ffebebd221 */ /* 0x002fe20000010100 */
[----:B------:R-:W-:Y:S02]  /*4a40*/  ISETP.LE.U32.AND P6, PT, R17, UR23, PT ;  /* 0x0000001711007c0c */ /* 0x000fe4000bfc3070 */
[----:B------:R-:W-:Y:S02]  /*4a50*/  ISETP.LE.U32.AND P5, PT, R14, UR23, PT ;  /* 0x000000170e007c0c */ /* 0x000fe4000bfa3070 */
[----:B------:R-:W-:Y:S03]  /*4a60*/  SHF.R.U32.HI R5, RZ, 0x8, R5 ;  /* 0x00000008ff057819 */ /* 0x000fe60000011605 */
[----:B------:R-:W1:Y:S01]  /*4a70*/  MUFU.EX2 R239, R55 ;  /* 0x0000003700ef7308 */ /* 0x000e620000000800 */
[----:B------:R-:W-:Y:S01]  /*4a80*/  SHF.R.U32.HI R8, RZ, 0x8, R8 ;  /* 0x00000008ff087819 */ /* 0x000fe20000011608 */
[----:B------:R-:W-:Y:S01]  /*4a90*/  @!P2 FADD.FTZ R238, -R238, -RZ ;  /* 0x800000ffeeeea221 */ /* 0x000fe20000010100 */
[----:B------:R-:W-:Y:S01]  /*4aa0*/  LOP3.LUT R5, R5, 0xffff, RZ, 0xc0, !PT ;  /* 0x0000ffff05057812 */ /* 0x000fe200078ec0ff */
[----:B--2---:R-:W-:Y:S01]  /*4ab0*/  @!P1 FADD.FTZ R217, -R217, -RZ ;  /* 0x800000ffd9d99221 */ /* 0x004fe20000010100 */
[----:B------:R-:W-:Y:S02]  /*4ac0*/  ISETP.LE.U32.AND P2, PT, R7, UR23, PT ;  /* 0x0000001707007c0c */ /* 0x000fe4000bf43070 */
[----:B------:R-:W-:Y:S03]  /*4ad0*/  ISETP.LE.U32.AND P1, PT, R20, UR23, PT ;  /* 0x0000001714007c0c */ /* 0x000fe6000bf23070 */
[----:B------:R-:W2:Y:S01]  /*4ae0*/  MUFU.EX2 R232, R48 ;  /* 0x0000003000e87308 */ /* 0x000ea20000000800 */
[----:B------:R-:W-:Y:S01]  /*4af0*/  SHF.R.U32.HI R21, RZ, 0x18, R26 ;  /* 0x00000018ff157819 */ /* 0x000fe2000001161a */
[----:B---3--:R-:W-:Y:S01]  /*4b00*/  @!P0 FADD.FTZ R209, -R209, -RZ ;  /* 0x800000ffd1d18221 */ /* 0x008fe20000010100 */
[--C-:B------:R-:W-:Y:S01]  /*4b10*/  SHF.R.U32.HI R7, RZ, 0x18, R12.reuse ;  /* 0x00000018ff077819 */ /* 0x100fe2000001160c */
[----:B------:R-:W-:Y:S01]  /*4b20*/  @!P6 FADD.FTZ R225, -R225, -RZ ;  /* 0x800000ffe1e1e221 */ /* 0x000fe20000010100 */
[----:B------:R-:W-:Y:S02]  /*4b30*/  ISETP.LE.U32.AND P0, PT, R23, UR23, PT ;  /* 0x0000001717007c0c */ /* 0x000fe4000bf03070 */
[----:B------:R-:W-:Y:S03]  /*4b40*/  LOP3.LUT R6, R6, 0xff, RZ, 0xc0, !PT ;  /* 0x000000ff06067812 */ /* 0x000fe600078ec0ff */
[----:B------:R-:W3:Y:S01]  /*4b50*/  MUFU.EX2 R242, R242 ;  /* 0x000000f200f27308 */ /* 0x000ee20000000800 */
[----:B------:R-:W-:Y:S01]  /*4b60*/  ISETP.LE.U32.AND P6, PT, R13, UR23, PT ;  /* 0x000000170d007c0c */ /* 0x000fe2000bfc3070 */
[----:B------:R-:W-:Y:S01]  /*4b70*/  @!P2 FADD.FTZ R243, -R243, -RZ ;  /* 0x800000fff3f3a221 */ /* 0x000fe20000010100 */
[----:B------:R-:W-:Y:S01]  /*4b80*/  LEA R104, R159, UR5, 0x1 ;  /* 0x000000059f687c11 */ /* 0x000fe2000f8e08ff */
[----:B-1----:R-:W-:Y:S01]  /*4b90*/  @!P5 FADD.FTZ R239, -R239, -RZ ;  /* 0x800000ffefefd221 */ /* 0x002fe20000010100 */
[----:B------:R-:W-:Y:S01]  /*4ba0*/  ISETP.LE.U32.AND P2, PT, R4, UR23, PT ;  /* 0x0000001704007c0c */ /* 0x000fe2000bf43070 */
[----:B------:R-:W-:Y:S01]  /*4bb0*/  @!P1 FADD.FTZ R228, -R228, -RZ ;  /* 0x800000ffe4e49221 */ /* 0x000fe20000010100 */
[----:B------:R-:W-:Y:S03]  /*4bc0*/  F2FP.RELU.BF16.F32.PACK_AB R4, R109, R108 ;  /* 0x0000006c6d04723e */ /* 0x000fe600000018ff */
[----:B------:R-:W1:Y:S01]  /*4bd0*/  MUFU.EX2 R244, R244 ;  /* 0x000000f400f47308 */ /* 0x000e620000000800 */
[----:B------:R-:W-:Y:S01]  /*4be0*/  ISETP.LE.U32.AND P5, PT, R5, UR23, PT ;  /* 0x0000001705007c0c */ /* 0x000fe2000bfa3070 */
[----:B--2---:R-:W-:Y:S01]  /*4bf0*/  @!P0 FADD.FTZ R232, -R232, -RZ ;  /* 0x800000ffe8e88221 */ /* 0x004fe20000010100 */
[----:B------:R-:W-:Y:S01]  /*4c00*/  LOP3.LUT R8, R8, 0xffff, RZ, 0xc0, !PT ;  /* 0x0000ffff08087812 */ /* 0x000fe200078ec0ff */
[----:B------:R2:W-:Y:S01]  /*4c10*/  STS [R165+0x10000], R4 ;  /* 0x01000004a5007388 */ /* 0x0005e20000000800 */
[----:B------:R-:W-:Y:S01]  /*4c20*/  ISETP.LE.U32.AND P1, PT, R22, UR23, PT ;  /* 0x0000001716007c0c */ /* 0x000fe2000bf23070 */
[----:B------:R-:W-:Y:S01]  /*4c30*/  @!P6 FADD.FTZ R229, -R229, -RZ ;  /* 0x800000ffe5e5e221 */ /* 0x000fe20000010100 */
[----:B------:R-:W-:Y:S03]  /*4c40*/  ISETP.LE.U32.AND P0, PT, R8, UR23, PT ;  /* 0x0000001708007c0c */ /* 0x000fe6000bf03070 */
[----:B------:R-:W4:Y:S01]  /*4c50*/  MUFU.EX2 R236, R52 ;  /* 0x0000003400ec7308 */ /* 0x000f220000000800 */
[----:B------:R-:W-:Y:S02]  /*4c60*/  ISETP.LE.U32.AND P6, PT, R21, UR23, PT ;  /* 0x0000001715007c0c */ /* 0x000fe4000bfc3070 */
[----:B------:R-:W-:Y:S02]  /*4c70*/  LOP3.LUT R8, R12, 0xff, RZ, 0xc0, !PT ;  /* 0x000000ff0c087812 */ /* 0x000fe400078ec0ff */
[----:B------:R-:W-:Y:S01]  /*4c80*/  SHF.R.U32.HI R5, RZ, 0x10, R12 ;  /* 0x00000010ff057819 */ /* 0x000fe2000001160c */
[----:B---3--:R-:W-:Y:S01]  /*4c90*/  @!P5 FADD.FTZ R242, -R242, -RZ ;  /* 0x800000fff2f2d221 */ /* 0x008fe20000010100 */
[----:B------:R-:W-:Y:S03]  /*4ca0*/  LOP3.LUT R12, R12, 0xffff, RZ, 0xc0, !PT ;  /* 0x0000ffff0c0c7812 */ /* 0x000fe600078ec0ff */
[----:B------:R-:W3:Y:S01]  /*4cb0*/  MUFU.EX2 R233, R49 ;  /* 0x0000003100e97308 */ /* 0x000ee20000000800 */
[----:B------:R-:W-:Y:S01]  /*4cc0*/  LOP3.LUT R5, R5, 0xff, RZ, 0xc0, !PT ;  /* 0x000000ff05057812 */ /* 0x000fe200078ec0ff */
[----:B------:R-:W-:Y:S01]  /*4cd0*/  @!P1 FADD.FTZ R241, -R241, -RZ ;  /* 0x800000fff1f19221 */ /* 0x000fe20000010100 */
[----:B------:R-:W-:Y:S01]  /*4ce0*/  SHF.R.U32.HI R12, RZ, 0x8, R12 ;  /* 0x00000008ff0c7819 */ /* 0x000fe2000001160c */
[----:B------:R-:W-:Y:S01]  /*4cf0*/  @!P0 FADD.FTZ R237, -R237, -RZ ;  /* 0x800000ffeded8221 */ /* 0x000fe20000010100 */
[----:B------:R-:W-:Y:S01]  /*4d00*/  ISETP.LE.U32.AND P5, PT, R5, UR23, PT ;  /* 0x0000001705007c0c */ /* 0x000fe2000bfa3070 */
[----:B-1----:R-:W-:Y:S01]  /*4d10*/  @!P6 FADD.FTZ R244, -R244, -RZ ;  /* 0x800000fff4f4e221 */ /* 0x002fe20000010100 */
[----:B------:R-:W-:Y:S03]  /*4d20*/  ISETP.LE.U32.AND P1, PT, R6, UR23, PT ;  /* 0x0000001706007c0c */ /* 0x000fe6000bf23070 */
[----:B------:R-:W1:Y:S01]  /*4d30*/  MUFU.EX2 R249, R249 ;  /* 0x000000f900f97308 */ /* 0x000e620000000800 */
[----:B------:R-:W-:Y:S01]  /*4d40*/  LOP3.LUT R5, R12, 0xffff, RZ, 0xc0, !PT ;  /* 0x0000ffff0c057812 */ /* 0x000fe200078ec0ff */
[----:B----4-:R-:W-:Y:S01]  /*4d50*/  @!P4 FADD.FTZ R236, -R236, -RZ ;  /* 0x800000ffececc221 */ /* 0x010fe20000010100 */
[----:B------:R-:W-:Y:S02]  /*4d60*/  F2FP.RELU.BF16.F32.PACK_AB R6, R111, R110 ;  /* 0x0000006e6f06723e */ /* 0x000fe400000018ff */
[----:B------:R-:W-:Y:S02]  /*4d70*/  ISETP.LE.U32.AND P6, PT, R5, UR23, PT ;  /* 0x0000001705007c0c */ /* 0x000fe4000bfc3070 */
[----:B------:R-:W-:Y:S01]  /*4d80*/  F2FP.RELU.BF16.F32.PACK_AB R5, R205, R203 ;  /* 0x000000cbcd05723e */ /* 0x000fe200000018ff */
[----:B------:R4:W-:Y:S01]  /*4d90*/  STS [R165+0x10400], R6 ;  /* 0x01040006a5007388 */ /* 0x0009e20000000800 */
[----:B--2---:R-:W-:Y:S01]  /*4da0*/  F2FP.RELU.BF16.F32.PACK_AB R4, R201, R200 ;  /* 0x000000c8c904723e */ /* 0x004fe200000018ff */
[----:B---3--:R-:W-:Y:S01]  /*4db0*/  @!P3 FADD.FTZ R233, -R233, -RZ ;  /* 0x800000ffe9e9b221 */ /* 0x008fe20000010100 */
[----:B------:R-:W-:Y:S01]  /*4dc0*/  ISETP.LE.U32.AND P4, PT, R8, UR23, PT ;  /* 0x0000001708007c0c */ /* 0x000fe2000bf83070 */
[----:B------:R2:W-:Y:S01]  /*4dd0*/  STS [R170+0x10000], R5 ;  /* 0x01000005aa007388 */ /* 0x0005e20000000800 */
[----:B------:R-:W-:Y:S01]  /*4de0*/  F2FP.RELU.BF16.F32.PACK_AB R8, R227, R226 ;  /* 0x000000e2e308723e */ /* 0x000fe200000018ff */
[----:B------:R-:W-:Y:S01]  /*4df0*/  @!P5 FADD.FTZ R246, -R246, -RZ ;  /* 0x800000fff6f6d221 */ /* 0x000fe20000010100 */
[----:B------:R-:W-:Y:S01]  /*4e00*/  ISETP.LE.U32.AND P0, PT, R9, UR23, PT ;  /* 0x0000001709007c0c */ /* 0x000fe2000bf03070 */
[----:B------:R3:W-:Y:S01]  /*4e10*/  STS [R170+0x10400], R4 ;  /* 0x01040004aa007388 */ /* 0x0007e20000000800 */
[----:B------:R-:W-:Y:S01]  /*4e20*/  ISETP.LE.U32.AND P3, PT, R11, UR23, PT ;  /* 0x000000170b007c0c */ /* 0x000fe2000bf63070 */
[----:B------:R-:W-:Y:S01]  /*4e30*/  @!P6 FADD.FTZ R245, -R245, -RZ ;  /* 0x800000fff5f5e221 */ /* 0x000fe20000010100 */
[----:B-1----:R-:W-:Y:S01]  /*4e40*/  @!P2 FADD.FTZ R249, -R249, -RZ ;  /* 0x800000fff9f9a221 */ /* 0x002fe20000010100 */
[----:B------:R-:W-:Y:S01]  /*4e50*/  @!P1 FADD.FTZ R251, -R251, -RZ ;  /* 0x800000fffbfb9221 */ /* 0x000fe20000010100 */
[----:B------:R-:W-:Y:S02]  /*4e60*/  FSETP.GE.FTZ.AND P1, PT, R202, RZ, PT ;  /* 0x000000ffca00720b */ /* 0x000fe40003f36000 */
[----:B------:R-:W-:Y:S01]  /*4e70*/  FSETP.GE.FTZ.AND P2, PT, R205, RZ, PT ;  /* 0x000000ffcd00720b */ /* 0x000fe20003f56000 */
[----:B------:R-:W-:Y:S01]  /*4e80*/  @!P4 FADD.FTZ R240, -R240, -RZ ;  /* 0x800000fff0f0c221 */ /* 0x000fe20000010100 */
[----:B------:R-:W-:Y:S02]  /*4e90*/  ISETP.LE.U32.AND P4, PT, R7, UR23, PT ;  /* 0x0000001707007c0c */ /* 0x000fe4000bf83070 */
[----:B------:R-:W-:Y:S01]  /*4ea0*/  F2FP.RELU.BF16.F32.PACK_AB R7, R223, R222 ;  /* 0x000000dedf07723e */ /* 0x000fe200000018ff */
[----:B------:R-:W-:Y:S02]  /*4eb0*/  @!P0 FADD.FTZ R250, -R250, -RZ ;  /* 0x800000fffafa8221 */ /* 0x000fe40000010100 */
[----:B------:R-:W-:Y:S01]  /*4ec0*/  @!P3 FADD.FTZ R248, -R248, -RZ ;  /* 0x800000fff8f8b221 */ /* 0x000fe20000010100 */
[----:B------:R-:W-:Y:S02]  /*4ed0*/  FSETP.GE.FTZ.AND P3, PT, R203, RZ, PT ;  /* 0x000000ffcb00720b */ /* 0x000fe40003f76000 */
[----:B----4-:R-:W-:Y:S02]  /*4ee0*/  F2FP.RELU.BF16.F32.PACK_AB R6, R115, R114 ;  /* 0x000000727306723e */ /* 0x010fe400000018ff */
[----:B--2---:R-:W-:Y:S03]  /*4ef0*/  F2FP.RELU.BF16.F32.PACK_AB R5, R113, R112 ;  /* 0x000000707105723e */ /* 0x004fe600000018ff */
[----:B------:R1:W-:Y:S01]  /*4f00*/  STS [R165+0x12400], R6 ;  /* 0x01240006a5007388 */ /* 0x0003e20000000800 */
[----:B------:R-:W-:Y:S01]  /*4f10*/  @!P4 FADD.FTZ R247, -R247, -RZ ;  /* 0x800000fff7f7c221 */ /* 0x000fe20000010100 */
[----:B------:R-:W-:Y:S02]  /*4f20*/  FSETP.GE.FTZ.AND P4, PT, R232, RZ, PT ;  /* 0x000000ffe800720b */ /* 0x000fe40003f96000 */
[----:B---3--:R-:W-:Y:S01]  /*4f30*/  F2FP.RELU.BF16.F32.PACK_AB R4, R197, R196 ;  /* 0x000000c4c504723e */ /* 0x008fe200000018ff */
[----:B------:R2:W-:Y:S04]  /*4f40*/  STS [R165+0x12000], R5 ;  /* 0x01200005a5007388 */ /* 0x0005e80000000800 */
[----:B------:R3:W-:Y:S01]  /*4f50*/  STS [R170+0x12000], R4 ;  /* 0x01200004aa007388 */ /* 0x0007e20000000800 */
[----:B-1----:R-:W-:Y:S02]  /*4f60*/  F2FP.RELU.BF16.F32.PACK_AB R6, R207, R206 ;  /* 0x000000cecf06723e */ /* 0x002fe400000018ff */
[----:B--2---:R-:W-:Y:S02]  /*4f70*/  F2FP.RELU.BF16.F32.PACK_AB R5, R199, R198 ;  /* 0x000000c6c705723e */ /* 0x004fe400000018ff */
[----:B---3--:R-:W-:Y:S03]  /*4f80*/  F2FP.RELU.BF16.F32.PACK_AB R4, R204, R202 ;  /* 0x000000cacc04723e */ /* 0x008fe600000018ff */
[----:B------:R1:W-:Y:S04]  /*4f90*/  STS [R170+0x12400], R5 ;  /* 0x01240005aa007388 */ /* 0x0003e80000000800 */
[----:B------:R2:W-:Y:S04]  /*4fa0*/  STS [R169+0x10000], R4 ;  /* 0x01000004a9007388 */ /* 0x0005e80000000800 */
[----:B------:R3:W-:Y:S01]  /*4fb0*/  STS [R169+0x10400], R6 ;  /* 0x01040006a9007388 */ /* 0x0007e20000000800 */
[----:B-1----:R-:W-:Y:S02]  /*4fc0*/  F2FP.RELU.BF16.F32.PACK_AB R5, R217, R216 ;  /* 0x000000d8d905723e */ /* 0x002fe400000018ff */
        /* <DEDUP_REMOVED lines=10> */
[----:B-1----:R-:W-:Y:S02]  /*5070*/  F2FP.RELU.BF16.F32.PACK_AB R5, R215, R214 ;  /* 0x000000d6d705723e */ /* 0x002fe400000018ff */
        /* <DEDUP_REMOVED lines=9> */
[----:B------:R3:W-:Y:S04]  /*5110*/  STS [R168+0x12400], R8 ;  /* 0x01240008a8007388 */ /* 0x0007e80000000800 */
[----:B------:R4:W-:Y:S04]  /*5120*/  STS [R168+0x12000], R6 ;  /* 0x01200006a8007388 */ /* 0x0009e80000000800 */
[----:B------:R4:W-:Y:S01]  /*5130*/  STS [R173+0x12400], R7 ;  /* 0x01240007ad007388 */ /* 0x0009e20000000800 */
[----:B-1----:R-:W-:Y:S02]  /*5140*/  F2FP.RELU.BF16.F32.PACK_AB R5, R239, R238 ;  /* 0x000000eeef05723e */ /* 0x002fe400000018ff */
[----:B--2---:R-:W-:Y:S02]  /*5150*/  F2FP.RELU.BF16.F32.PACK_AB R4, R242, R241 ;  /* 0x000000f1f204723e */ /* 0x004fe400000018ff */
[----:B---3--:R-:W-:Y:S02]  /*5160*/  F2FP.RELU.BF16.F32.PACK_AB R8, R229, R228 ;  /* 0x000000e4e508723e */ /* 0x008fe400000018ff */
[----:B----4-:R-:W-:Y:S03]  /*5170*/  F2FP.RELU.BF16.F32.PACK_AB R6, R237, R236 ;  /* 0x000000eced06723e */ /* 0x010fe600000018ff */
[----:B------:R-:W-:Y:S01]  /*5180*/  STS [R173+0x12000], R8 ;  /* 0x01200008ad007388 */ /* 0x000fe20000000800 */
[----:B------:R-:W-:Y:S03]  /*5190*/  F2FP.RELU.BF16.F32.PACK_AB R7, R245, R240 ;  /* 0x000000f0f507723e */ /* 0x000fe600000018ff */
[----:B------:R1:W-:Y:S04]  /*51a0*/  STS [R172+0x10000], R6 ;  /* 0x01000006ac007388 */ /* 0x0003e80000000800 */
[----:B------:R2:W-:Y:S04]  /*51b0*/  STS [R172+0x10400], R5 ;  /* 0x01040005ac007388 */ /* 0x0005e80000000800 */
[----:B------:R3:W-:Y:S01]  /*51c0*/  STS [R171+0x10000], R4 ;  /* 0x01000004ab007388 */ /* 0x0007e20000000800 */
[----:B-1----:R-:W-:Y:S02]  /*51d0*/  F2FP.RELU.BF16.F32.PACK_AB R6, R247, R246 ;  /* 0x000000f6f706723e */ /* 0x002fe400000018ff */
[----:B--2---:R-:W-:Y:S02]  /*51e0*/  F2FP.RELU.BF16.F32.PACK_AB R5, R249, R248 ;  /* 0x000000f8f905723e */ /* 0x004fe400000018ff */
[----:B---3--:R-:W-:Y:S05]  /*51f0*/  F2FP.RELU.BF16.F32.PACK_AB R4, R244, R243 ;  /* 0x000000f3f404723e */ /* 0x008fea00000018ff */
[----:B------:R1:W-:Y:S04]  /*5200*/  STS [R171+0x10400], R4 ;  /* 0x01040004ab007388 */ /* 0x0003e80000000800 */
[----:B------:R-:W-:Y:S04]  /*5210*/  STS [R172+0x12000], R7 ;  /* 0x01200007ac007388 */ /* 0x000fe80000000800 */
[----:B------:R-:W-:Y:S04]  /*5220*/  STS [R172+0x12400], R6 ;  /* 0x01240006ac007388 */ /* 0x000fe80000000800 */
[----:B------:R-:W-:Y:S01]  /*5230*/  STS [R171+0x12000], R5 ;  /* 0x01200005ab007388 */ /* 0x000fe20000000800 */
[----:B-1----:R-:W-:Y:S05]  /*5240*/  F2FP.RELU.BF16.F32.PACK_AB R4, R250, R251 ;  /* 0x000000fbfa04723e */ /* 0x002fea00000018ff */
        /* <DEDUP_REMOVED lines=44> */
[----:B------:R-:W5:Y:S01]  /*5510*/  LDG.E R105, desc[UR58][R106.64+0x100] ;  /* 0x0001003a6a697981 */ /* 0x000f62000c1e1900 */
[C---:B--2---:R-:W-:Y:S01]  /*5520*/  FADD.FTZ R4, -R104.reuse, R4 ;  /* 0x0000000468047221 */ /* 0x044fe20000010100 */
[C---:B------:R-:W-:Y:S01]  /*5530*/  FADD.FTZ R5, -R104.reuse, R5 ;  /* 0x0000000568057221 */ /* 0x040fe20000010100 */
[C---:B------:R-:W-:Y:S01]  /*5540*/  FADD.FTZ R16, -R104.reuse, R16 ;  /* 0x0000001068107221 */ /* 0x040fe20000010100 */
[C---:B------:R-:W-:Y:S01]  /*5550*/  FADD.FTZ R37, -R104.reuse, R37 ;  /* 0x0000002568257221 */ /* 0x040fe20000010100 */
[----:B------:R-:W-:Y:S01]  /*5560*/  FADD.FTZ R36, -R104, R36 ;  /* 0x0000002468247221 */ /* 0x000fe20000010100 */
[----:B------:R-:W-:Y:S01]  /*5570*/  FSEL R4, R4, R104, P0 ;  /* 0x0000006804047208 */ /* 0x000fe20000000000 */
[C---:B------:R-:W-:Y:S01]  /*5580*/  FADD.FTZ R32, -R104.reuse, R32 ;  /* 0x0000002068207221 */ /* 0x040fe20000010100 */
[----:B------:R-:W-:Y:S01]  /*5590*/  FSETP.GE.FTZ.AND P0, PT, R109, RZ, PT ;  /* 0x000000ff6d00720b */ /* 0x000fe20003f16000 */
[C---:B------:R-:W-:Y:S01]  /*55a0*/  FADD.FTZ R33, -R104.reuse, R33 ;  /* 0x0000002168217221 */ /* 0x040fe20000010100 */
[----:B------:R-:W-:Y:S01]  /*55b0*/  FADD.FTZ R53, -R104, R53 ;  /* 0x0000003568357221 */ /* 0x000fe20000010100 */
[----:B------:R-:W-:Y:S01]  /*55c0*/  FMUL.FTZ R108, R108, R4 ;  /* 0x000000046c6c7220 */ /* 0x000fe20000410000 */
[-C--:B------:R-:W-:Y:S01]  /*55d0*/  FSEL R5, R5, R104.reuse, P0 ;  /* 0x0000006805057208 */ /* 0x080fe20000000000 */
[----:B------:R-:W2:Y:S01]  /*55e0*/  LDG.E R4, desc[UR58][R106.64+0x20] ;  /* 0x0000203a6a047981 */ /* 0x000ea2000c1e1900 */
[----:B------:R-:W-:Y:S01]  /*55f0*/  FSETP.GE.FTZ.AND P0, PT, R204, RZ, PT ;  /* 0x000000ffcc00720b */ /* 0x000fe20003f16000 */
[C---:B------:R-:W-:Y:S01]  /*5600*/  FADD.FTZ R48, -R104.reuse, R48 ;  /* 0x0000003068307221 */ /* 0x040fe20000010100 */
[C---:B------:R-:W-:Y:S01]  /*5610*/  FADD.FTZ R49, -R104.reuse, R49 ;  /* 0x0000003168317221 */ /* 0x040fe20000010100 */
[----:B------:R-:W-:Y:S01]  /*5620*/  FMUL.FTZ R109, R109, R5 ;  /* 0x000000056d6d7220 */ /* 0x000fe20000410000 */
[----:B------:R-:W-:Y:S01]  /*5630*/  FADD.FTZ R52, -R104, R52 ;  /* 0x0000003468347221 */ /* 0x000fe20000010100 */
[----:B------:R1:W5:Y:S01]  /*5640*/  LDG.E R5, desc[UR58][R106.64+0x120] ;  /* 0x0001203a6a057981 */ /* 0x000362000c1e1900 */
[----:B------:R-:W-:Y:S01]  /*5650*/  FSEL R48, R48, R104, P4 ;  /* 0x0000006830307208 */ /* 0x000fe20002000000 */
[----:B------:R-:W-:Y:S01]  /*5660*/  FADD.FTZ R64, -R104, R64 ;  /* 0x0000004068407221 */ /* 0x000fe20000010100 */
[----:B------:R-:W-:Y:S03]  /*5670*/  F2FP.BF16.F32.PACK_AB R108, R109, R108 ;  /* 0x0000006c6d6c723e */ /* 0x000fe600000010ff */
[----:B------:R-:W-:Y:S01]  /*5680*/  FMUL.FTZ R48, R232, R48 ;  /* 0x00000030e8307220 */ /* 0x000fe20000410000 */
[----:B-1----:R-:W-:Y:S01]  /*5690*/  FSEL R106, R16, R104, P3 ;  /* 0x00000068106a7208 */ /* 0x002fe20001800000 */
[----:B------:R-:W-:Y:S01]  /*56a0*/  FADD.FTZ R16, -R104, R21 ;  /* 0x0000001568107221 */ /* 0x000fe20000010100 */
[----:B------:R-:W-:Y:S01]  /*56b0*/  FSETP.GE.FTZ.AND P3, PT, R216, RZ, PT ;  /* 0x000000ffd800720b */ /* 0x000fe20003f76000 */
[C---:B------:R-:W-:Y:S01]  /*56c0*/  FADD.FTZ R107, -R104.reuse, R17 ;  /* 0x00000011686b7221 */ /* 0x040fe20000010100 */
[----:B------:R-:W-:Y:S01]  /*56d0*/  FADD.FTZ R17, -R104, R20 ;  /* 0x0000001468117221 */ /* 0x000fe20000010100 */
[----:B------:R-:W-:Y:S01]  /*56e0*/  FMUL.FTZ R203, R203, R106 ;  /* 0x0000006acbcb7220 */ /* 0x000fe20000410000 */
[-C--:B------:R-:W-:Y:S02]  /*56f0*/  FSEL R16, R16, R104.reuse, P0 ;  /* 0x0000006810107208 */ /* 0x080fe40000000000 */
[----:B------:R-:W-:Y:S02]  /*5700*/  FSETP.GE.FTZ.AND P0, PT, R221, RZ, PT ;  /* 0x000000ffdd00720b */ /* 0x000fe40003f16000 */
[----:B------:R-:W-:Y:S01]  /*5710*/  FSEL R17, R17, R104, P1 ;  /* 0x0000006811117208 */ /* 0x000fe20000800000 */
[----:B------:R-:W-:Y:S01]  /*5720*/  FMUL.FTZ R16, R204, R16 ;  /* 0x00000010cc107220 */ /* 0x000fe20000410000 */
[----:B------:R-:W-:Y:S02]  /*5730*/  FSETP.GE.FTZ.AND P1, PT, R220, RZ, PT ;  /* 0x000000ffdc00720b */ /* 0x000fe40003f36000 */
[-C--:B------:R-:W-:Y:S01]  /*5740*/  FSEL R37, R37, R104.reuse, P0 ;  /* 0x0000006825257208 */ /* 0x080fe20000000000 */
[----:B------:R-:W-:Y:S01]  /*5750*/  FMUL.FTZ R17, R202, R17 ;  /* 0x00000011ca117220 */ /* 0x000fe20000410000 */
[----:B------:R-:W-:Y:S02]  /*5760*/  FSETP.GE.FTZ.AND P0, PT, R242, RZ, PT ;  /* 0x000000fff200720b */ /* 0x000fe40003f16000 */
[-C--:B------:R-:W-:Y:S01]  /*5770*/  FSEL R20, R107, R104.reuse, P2 ;  /* 0x000000686b147208 */ /* 0x080fe20001000000 */
[----:B------:R-:W-:Y:S01]  /*5780*/  FMUL.FTZ R37, R221, R37 ;  /* 0x00000025dd257220 */ /* 0x000fe20000410000 */
[----:B------:R-:W-:Y:S02]  /*5790*/  FSEL R36, R36, R104, P1 ;  /* 0x0000006824247208 */ /* 0x000fe40000800000 */
[----:B------:R-:W-:Y:S01]  /*57a0*/  FSETP.GE.FTZ.AND P2, PT, R217, RZ, PT ;  /* 0x000000ffd900720b */ /* 0x000fe20003f56000 */
[----:B------:R-:W-:Y:S01]  /*57b0*/  FMUL.FTZ R205, R205, R20 ;  /* 0x00000014cdcd7220 */ /* 0x000fe20000410000 */
[----:B------:R-:W-:Y:S01]  /*57c0*/  FSETP.GE.FTZ.AND P1, PT, R237, RZ, PT ;  /* 0x000000ffed00720b */ /* 0x000fe20003f36000 */
[----:B------:R-:W-:Y:S01]  /*57d0*/  FMUL.FTZ R36, R220, R36 ;  /* 0x00000024dc247220 */ /* 0x000fe20000410000 */
[-C--:B------:R-:W-:Y:S02]  /*57e0*/  FSEL R32, R32, R104.reuse, P3 ;  /* 0x0000006820207208 */ /* 0x080fe40001800000 */
[-C--:B------:R-:W-:Y:S02]  /*57f0*/  FSEL R33, R33, R104.reuse, P2 ;  /* 0x0000006821217208 */ /* 0x080fe40001000000 */
[----:B------:R-:W-:Y:S01]  /*5800*/  FSEL R53, R53, R104, P1 ;  /* 0x0000006835357208 */ /* 0x000fe20000800000 */
[----:B------:R-:W-:Y:S01]  /*5810*/  FMUL.FTZ R32, R216, R32 ;  /* 0x00000020d8207220 */ /* 0x000fe20000410000 */
[----:B------:R-:W-:Y:S01]  /*5820*/  FSETP.GE.FTZ.AND P3, PT, R233, RZ, PT ;  /* 0x000000ffe900720b */ /* 0x000fe20003f76000 */
[----:B------:R-:W-:Y:S01]  /*5830*/  FMUL.FTZ R33, R217, R33 ;  /* 0x00000021d9217220 */ /* 0x000fe20000410000 */
[----:B------:R-:W-:Y:S01]  /*5840*/  FSETP.GE.FTZ.AND P2, PT, R236, RZ, PT ;  /* 0x000000ffec00720b */ /* 0x000fe20003f56000 */
[----:B------:R-:W-:Y:S01]  /*5850*/  FMUL.FTZ R53, R237, R53 ;  /* 0x00000035ed357220 */ /* 0x000fe20000410000 */
[----:B------:R-:W-:Y:S02]  /*5860*/  FSETP.GE.FTZ.AND P1, PT, R241, RZ, PT ;  /* 0x000000fff100720b */ /* 0x000fe40003f36000 */
[-C--:B------:R-:W-:Y:S02]  /*5870*/  FSEL R49, R49, R104.reuse, P3 ;  /* 0x0000006831317208 */ /* 0x080fe40001800000 */
[-C--:B------:R-:W-:Y:S02]  /*5880*/  FSEL R52, R52, R104.reuse, P2 ;  /* 0x0000006834347208 */ /* 0x080fe40001000000 */
        /* <DEDUP_REMOVED lines=14> */
[----:B------:R-:W-:Y:S01]  /*5970*/  F2FP.BF16.F32.PACK_AB R52, R53, R52 ;  /* 0x000000343534723e */ /* 0x000fe200000010ff */
[C---:B--2---:R-:W-:Y:S01]  /*5980*/  FADD.FTZ R6, -R4.reuse, R6 ;  /* 0x0000000604067221 */ /* 0x044fe20000010100 */
[----:B------:R-:W-:Y:S04]  /*5990*/  FADD.FTZ R7, -R4, R7 ;  /* 0x0000000704077221 */ /* 0x000fe80000010100 */
[-C--:B------:R-:W-:Y:S02]  /*59a0*/  FSEL R6, R6, R4.reuse, P2 ;  /* 0x0000000406067208 */ /* 0x080fe40001000000 */
[----:B------:R-:W-:Y:S01]  /*59b0*/  FSEL R21, R7, R4, P1 ;  /* 0x0000000407157208 */ /* 0x000fe20000800000 */
        /* <DEDUP_REMOVED lines=8> */
[C---:B-1----:R-:W-:Y:S05]  /*5a40*/  IMAD.U32 R20, R17.reuse, -0x80, RZ ;  /* 0xffffff8011147824 */ /* 0x042fea00078e00ff */
        /* <DEDUP_REMOVED lines=10> */
.L_x_235:
[----:B------:R-:W-:Y:S01]  /*5af0*/  STS [R165+0x8000], R108 ;  /* 0x0080006ca5007388 */ /* 0x000fe20000000800 */
[----:B------:R-:W-:Y:S01]  /*5b00*/  FADD.FTZ R22, -R4, R22 ;  /* 0x0000001604167221 */ /* 0x000fe20000010100 */
[----:B------:R-:W-:Y:S01]  /*5b10*/  FSETP.GE.FTZ.AND P1, PT, R206, RZ, PT ;  /* 0x000000ffce00720b */ /* 0x000fe20003f36000 */
[C---:B------:R-:W-:Y:S01]  /*5b20*/  FADD.FTZ R34, -R4.reuse, R34 ;  /* 0x0000002204227221 */ /* 0x040fe20000010100 */
[C---:B------:R-:W-:Y:S01]  /*5b30*/  FADD.FTZ R19, -R4.reuse, R19 ;  /* 0x0000001304137221 */ /* 0x040fe20000010100 */
[----:B------:R-:W-:Y:S01]  /*5b40*/  FSETP.GE.FTZ.AND P2, PT, R201, RZ, PT ;  /* 0x000000ffc900720b */ /* 0x000fe20003f56000 */
[----:B------:R-:W-:Y:S01]  /*5b50*/  FADD.FTZ R39, -R4, R39 ;  /* 0x0000002704277221 */ /* 0x000fe20000010100 */
[-C--:B------:R-:W-:Y:S01]  /*5b60*/  FSEL R22, R22, R4.reuse, P1 ;  /* 0x0000000416167208 */ /* 0x080fe20000800000 */
[----:B------:R-:W-:Y:S01]  /*5b70*/  FADD.FTZ R23, -R4, R23 ;  /* 0x0000001704177221 */ /* 0x000fe20000010100 */
[----:B------:R-:W-:Y:S01]  /*5b80*/  FSETP.GE.FTZ.AND P1, PT, R218, RZ, PT ;  /* 0x000000ffda00720b */ /* 0x000fe20003f36000 */
[C---:B------:R-:W-:Y:S01]  /*5b90*/  FADD.FTZ R18, -R4.reuse, R18 ;  /* 0x0000001204127221 */ /* 0x040fe20000010100 */
[-C--:B------:R-:W-:Y:S01]  /*5ba0*/  FSEL R19, R19, R4.reuse, P2 ;  /* 0x0000000413137208 */ /* 0x080fe20001000000 */
[----:B------:R-:W-:Y:S01]  /*5bb0*/  FADD.FTZ R35, -R4, R35 ;  /* 0x0000002304237221 */ /* 0x000fe20000010100 */
[-C--:B------:R-:W-:Y:S01]  /*5bc0*/  FSEL R34, R34, R4.reuse, P1 ;  /* 0x0000000422227208 */ /* 0x080fe20000800000 */
[C---:B------:R-:W-:Y:S01]  /*5bd0*/  FADD.FTZ R38, -R4.reuse, R38 ;  /* 0x0000002604267221 */ /* 0x040fe20000010100 */
[----:B------:R-:W-:Y:S01]  /*5be0*/  FSETP.GE.FTZ.AND P1, PT, R223, RZ, PT ;  /* 0x000000ffdf00720b */ /* 0x000fe20003f36000 */
[C---:B------:R-:W-:Y:S01]  /*5bf0*/  FADD.FTZ R50, -R4.reuse, R50 ;  /* 0x0000003204327221 */ /* 0x040fe20000010100 */
[----:B------:R-:W-:Y:S01]  /*5c00*/  FSETP.GE.FTZ.AND P2, PT, R207, RZ, PT ;  /* 0x000000ffcf00720b */ /* 0x000fe20003f56000 */
[----:B------:R-:W-:Y:S01]  /*5c10*/  FADD.FTZ R51, -R4, R51 ;  /* 0x0000003304337221 */ /* 0x000fe20000010100 */
[----:B------:R-:W-:Y:S01]  /*5c20*/  FSETP.GE.FTZ.AND P3, PT, R200, RZ, PT ;  /* 0x000000ffc800720b */ /* 0x000fe20003f76000 */
[C---:B------:R-:W-:Y:S01]  /*5c30*/  FADD.FTZ R54, -R4.reuse, R54 ;  /* 0x0000003604367221 */ /* 0x040fe20000010100 */
[-C--:B------:R-:W-:Y:S01]  /*5c40*/  FSEL R39, R39, R4.reuse, P1 ;  /* 0x0000000427277208 */ /* 0x080fe20000800000 */
[----:B------:R-:W-:Y:S01]  /*5c50*/  FADD.FTZ R55, -R4, R55 ;  /* 0x0000003704377221 */ /* 0x000fe20000010100 */
[----:B------:R-:W-:Y:S01]  /*5c60*/  FSETP.GE.FTZ.AND P1, PT, R244, RZ, PT ;  /* 0x000000fff400720b */ /* 0x000fe20003f36000 */
[----:B------:R-:W-:Y:S01]  /*5c70*/  FADD.FTZ R66, -R4, R66 ;  /* 0x0000004204427221 */ /* 0x000fe20000010100 */
[-C--:B------:R-:W-:Y:S01]  /*5c80*/  FSEL R23, R23, R4.reuse, P2 ;  /* 0x0000000417177208 */ /* 0x080fe20001000000 */
[C---:B-----5:R-:W-:Y:S01]  /*5c90*/  FADD.FTZ R8, -R105.reuse, R8 ;  /* 0x0000000869087221 */ /* 0x060fe20000010100 */
[-C--:B------:R-:W-:Y:S01]  /*5ca0*/  FSEL R18, R18, R4.reuse, P3 ;  /* 0x0000000412127208 */ /* 0x080fe20001800000 */
[----:B------:R-:W-:Y:S01]  /*5cb0*/  FADD.FTZ R13, -R105, R13 ;  /* 0x0000000d690d7221 */ /* 0x000fe20000010100 */
[----:B------:R-:W-:Y:S01]  /*5cc0*/  FSETP.GE.FTZ.AND P3, PT, R219, RZ, PT ;  /* 0x000000ffdb00720b */ /* 0x000fe20003f76000 */
[C---:B------:R-:W-:Y:S01]  /*5cd0*/  FADD.FTZ R24, -R105.reuse, R24 ;  /* 0x0000001869187221 */ /* 0x040fe20000010100 */
[----:B------:R-:W-:Y:S01]  /*5ce0*/  FSETP.GE.FTZ.AND P2, PT, R222, RZ, PT ;  /* 0x000000ffde00720b */ /* 0x000fe20003f56000 */
[----:B------:R-:W-:Y:S01]  /*5cf0*/  FADD.FTZ R9, -R105, R9 ;  /* 0x0000000969097221 */ /* 0x000fe20000010100 */
[-C--:B------:R-:W-:Y:S01]  /*5d00*/  FSEL R35, R35, R4.reuse, P3 ;  /* 0x0000000423237208 */ /* 0x080fe20001800000 */
[C---:B------:R-:W-:Y:S01]  /*5d10*/  FADD.FTZ R41, -R105.reuse, R41 ;  /* 0x0000002969297221 */ /* 0x040fe20000010100 */
        /* <DEDUP_REMOVED lines=11> */
[C---:B------:R-:W-:Y:S01]  /*5dd0*/  FADD.FTZ R56, -R105.reuse, R56 ;  /* 0x0000003869387221 */ /* 0x040fe20000010100 */
[-C--:B------:R-:W-:Y:S01]  /*5de0*/  FSEL R50, R50, R4.reuse, P6 ;  /* 0x0000000432327208 */ /* 0x080fe20003000000 */
[----:B------:R-:W-:Y:S01]  /*5df0*/  FADD.FTZ R57, -R105, R57 ;  /* 0x0000003969397221 */ /* 0x000fe20000010100 */
[-C--:B------:R-:W-:Y:S01]  /*5e00*/  FSEL R51, R51, R4.reuse, P5 ;  /* 0x0000000433337208 */ /* 0x080fe20002800000 */
[C---:B------:R-:W-:Y:S01]  /*5e10*/  FADD.FTZ R44, -R105.reuse, R44 ;  /* 0x0000002c692c7221 */ /* 0x040fe20000010100 */
[-C--:B------:R-:W-:Y:S01]  /*5e20*/  FSEL R54, R54, R4.reuse, P4 ;  /* 0x0000000436367208 */ /* 0x080fe20002000000 */
[----:B------:R-:W-:Y:S01]  /*5e30*/  FADD.FTZ R45, -R105, R45 ;  /* 0x0000002d692d7221 */ /* 0x000fe20000010100 */
[-C--:B------:R-:W-:Y:S01]  /*5e40*/  FSEL R55, R55, R4.reuse, P3 ;  /* 0x0000000437377208 */ /* 0x080fe20001800000 */
[----:B------:R-:W-:Y:S01]  /*5e50*/  FADD.FTZ R60, -R105, R60 ;  /* 0x0000003c693c7221 */ /* 0x000fe20000010100 */
[----:B------:R-:W-:Y:S01]  /*5e60*/  FSEL R66, R66, R4, P2 ;  /* 0x0000000442427208 */ /* 0x000fe20001000000 */
[----:B------:R-:W-:Y:S01]  /*5e70*/  @P1 FADD.FTZ R4, -R4, R67 ;  /* 0x0000004304041221 */ /* 0x000fe20000010100 */
[----:B------:R-:W-:Y:S01]  /*5e80*/  FSETP.GE.FTZ.AND P1, PT, R112, RZ, PT ;  /* 0x000000ff7000720b */ /* 0x000fe20003f36000 */
[----:B------:R-:W-:Y:S01]  /*5e90*/  FADD.FTZ R11, -R5, R11 ;  /* 0x0000000b050b7221 */ /* 0x000fe20000010100 */
[----:B------:R-:W-:Y:S01]  /*5ea0*/  FSETP.GE.FTZ.AND P3, PT, R113, RZ, PT ;  /* 0x000000ff7100720b */ /* 0x000fe20003f76000 */
[----:B------:R-:W-:Y:S01]  /*5eb0*/  FADD.FTZ R10, -R5, R10 ;  /* 0x0000000a050a7221 */ /* 0x000fe20000010100 */
[----:B------:R-:W-:Y:S01]  /*5ec0*/  FSEL R8, R8, R105, P1 ;  /* 0x0000006908087208 */ /* 0x000fe20000800000 */
[----:B------:R-:W-:Y:S01]  /*5ed0*/  FMUL.FTZ R21, R111, R21 ;  /* 0x000000156f157220 */ /* 0x000fe20000410000 */
[----:B------:R-:W-:Y:S01]  /*5ee0*/  FSETP.GE.FTZ.AND P1, PT, R197, RZ, PT ;  /* 0x000000ffc500720b */ /* 0x000fe20003f36000 */
[----:B------:R-:W-:Y:S01]  /*5ef0*/  FMUL.FTZ R6, R110, R6 ;  /* 0x000000066e067220 */ /* 0x000fe20000410000 */
[----:B------:R-:W-:Y:S01]  /*5f00*/  FSETP.GE.FTZ.AND P2, PT, R196, RZ, PT ;  /* 0x000000ffc400720b */ /* 0x000fe20003f56000 */
[----:B------:R-:W-:Y:S01]  /*5f10*/  FADD.FTZ R15, -R5, R15 ;  /* 0x0000000f050f7221 */ /* 0x000fe20000010100 */
[----:B------:R-:W-:Y:S01]  /*5f20*/  FSEL R13, R13, R105, P1 ;  /* 0x000000690d0d7208 */ /* 0x000fe20000800000 */
[----:B------:R-:W-:Y:S01]  /*5f30*/  FADD.FTZ R14, -R5, R14 ;  /* 0x0000000e050e7221 */ /* 0x000fe20000010100 */
[----:B------:R-:W-:Y:S01]  /*5f40*/  FSETP.GE.FTZ.AND P1, PT, R208, RZ, PT ;  /* 0x000000ffd000720b */ /* 0x000fe20003f36000 */
[----:B------:R-:W-:Y:S01]  /*5f50*/  FMUL.FTZ R19, R201, R19 ;  /* 0x00000013c9137220 */ /* 0x000fe20000410000 */
[-C--:B------:R-:W-:Y:S01]  /*5f60*/  FSEL R9, R9, R105.reuse, P3 ;  /* 0x0000006909097208 */ /* 0x080fe20001800000 */
[----:B------:R-:W-:Y:S01]  /*5f70*/  FMUL.FTZ R18, R200, R18 ;  /* 0x00000012c8127220 */ /* 0x000fe20000410000 */
[----:B------:R-:W-:Y:S01]  /*5f80*/  FSEL R24, R24, R105, P1 ;  /* 0x0000006918187208 */ /* 0x000fe20000800000 */
[----:B------:R-:W-:Y:S01]  /*5f90*/  FMUL.FTZ R8, R112, R8 ;  /* 0x0000000870087220 */ /* 0x000fe20000410000 */
[----:B------:R-:W-:Y:S01]  /*5fa0*/  FSETP.GE.FTZ.AND P1, PT, R225, RZ, PT ;  /* 0x000000ffe100720b */ /* 0x000fe20003f36000 */
[----:B------:R-:W-:Y:S01]  /*5fb0*/  FMUL.FTZ R9, R113, R9 ;  /* 0x0000000971097220 */ /* 0x000fe20000410000 */
[----:B------:R-:W-:Y:S01]  /*5fc0*/  FSETP.GE.FTZ.AND P4, PT, R212, RZ, PT ;  /* 0x000000ffd400720b */ /* 0x000fe20003f96000 */
[----:B------:R-:W-:Y:S01]  /*5fd0*/  FMUL.FTZ R13, R197, R13 ;  /* 0x0000000dc50d7220 */ /* 0x000fe20000410000 */
[----:B------:R-:W-:Y:S01]  /*5fe0*/  FSEL R41, R41, R105, P1 ;  /* 0x0000006929297208 */ /* 0x000fe20000800000 */
[----:B------:R-:W-:Y:S01]  /*5ff0*/  FADD.FTZ R27, -R5, R27 ;  /* 0x0000001b051b7221 */ /* 0x000fe20000010100 */
[----:B------:R-:W-:Y:S01]  /*6000*/  FSETP.GE.FTZ.AND P3, PT, R213, RZ, PT ;  /* 0x000000ffd500720b */ /* 0x000fe20003f76000 */
[----:B------:R-:W-:Y:S01]  /*6010*/  FADD.FTZ R26, -R5, R26 ;  /* 0x0000001a051a7221 */ /* 0x000fe20000010100 */
[----:B------:R-:W-:Y:S01]  /*6020*/  FSETP.GE.FTZ.AND P1, PT, R249, RZ, PT ;  /* 0x000000fff900720b */ /* 0x000fe20003f36000 */
[----:B------:R-:W-:Y:S01]  /*6030*/  FMUL.FTZ R23, R207, R23 ;  /* 0x00000017cf177220 */ /* 0x000fe20000410000 */
[-C--:B------:R-:W-:Y:S01]  /*6040*/  FSEL R12, R12, R105.reuse, P2 ;  /* 0x000000690c0c7208 */ /* 0x080fe20001000000 */
[----:B------:R-:W-:Y:S01]  /*6050*/  FMUL.FTZ R22, R206, R22 ;  /* 0x00000016ce167220 */ /* 0x000fe20000410000 */
[----:B------:R-:W-:Y:S01]  /*6060*/  FSETP.GE.FTZ.AND P5, PT, R209, RZ, PT ;  /* 0x000000ffd100720b */ /* 0x000fe20003fb6000 */
[C---:B------:R-:W-:Y:S01]  /*6070*/  FADD.FTZ R30, -R5.reuse, R30 ;  /* 0x0000001e051e7221 */ /* 0x040fe20000010100 */
[----:B------:R-:W-:Y:S01]  /*6080*/  FSETP.GE.FTZ.AND P2, PT, R224, RZ, PT ;  /* 0x000000ffe000720b */ /* 0x000fe20003f56000 */
[----:B------:R-:W-:Y:S01]  /*6090*/  FMUL.FTZ R12, R196, R12 ;  /* 0x0000000cc40c7220 */ /* 0x000fe20000410000 */
[-C--:B------:R-:W-:Y:S01]  /*60a0*/  FSEL R28, R28, R105.reuse, P4 ;  /* 0x000000691c1c7208 */ /* 0x080fe20002000000 */
[----:B------:R-:W-:Y:S01]  /*60b0*/  FADD.FTZ R31, -R5, R31 ;  /* 0x0000001f051f7221 */ /* 0x000fe20000010100 */
[----:B------:R-:W-:Y:S01]  /*60c0*/  FSEL R29, R29, R105, P3 ;  /* 0x000000691d1d7208 */ /* 0x000fe20001800000 */
[----:B------:R-:W-:Y:S01]  /*60d0*/  FMUL.FTZ R34, R218, R34 ;  /* 0x00000022da227220 */ /* 0x000fe20000410000 */
[----:B------:R-:W-:Y:S01]  /*60e0*/  FSETP.GE.FTZ.AND P4, PT, R240, RZ, PT ;  /* 0x000000fff000720b */ /* 0x000fe20003f96000 */
[----:B------:R-:W-:Y:S01]  /*60f0*/  FMUL.FTZ R35, R219, R35 ;  /* 0x00000023db237220 */ /* 0x000fe20000410000 */
        /* <DEDUP_REMOVED lines=9> */
[C---:B------:R-:W-:Y:S01]  /*6190*/  FADD.FTZ R42, -R5.reuse, R42 ;  /* 0x0000002a052a7221 */ /* 0x040fe20000010100 */
[----:B------:R-:W-:Y:S01]  /*61a0*/  FSETP.GE.FTZ.AND P2, PT, R248, RZ, PT ;  /* 0x000000fff800720b */ /* 0x000fe20003f56000 */
[----:B------:R-:W-:Y:S01]  /*61b0*/  FADD.FTZ R43, -R5, R43 ;  /* 0x0000002b052b7221 */ /* 0x000fe20000010100 */
[-C--:B------:R-:W-:Y:S01]  /*61c0*/  FSEL R56, R56, R105.reuse, P4 ;  /* 0x0000006938387208 */ /* 0x080fe20002000000 */
[----:B------:R-:W-:Y:S01]  /*61d0*/  FMUL.FTZ R38, R222, R38 ;  /* 0x00000026de267220 */ /* 0x000fe20000410000 */
[----:B------:R-:W-:Y:S01]  /*61e0*/  FSEL R57, R57, R105, P3 ;  /* 0x0000006939397208 */ /* 0x000fe20001800000 */
        /* <DEDUP_REMOVED lines=9> */
[----:B------:R-:W-:Y:S01]  /*6280*/  FSEL R60, R60, R105, P2 ;  /* 0x000000693c3c7208 */ /* 0x000fe20001000000 */
[----:B------:R-:W-:Y:S01]  /*6290*/  @P1 FADD.FTZ R105, -R105, R61 ;  /* 0x0000003d69691221 */ /* 0x000fe20000010100 */
[----:B------:R-:W-:Y:S01]  /*62a0*/  FSEL R11, R11, R5, P3 ;  /* 0x000000050b0b7208 */ /* 0x000fe20001800000 */
[----:B------:R-:W-:Y:S01]  /*62b0*/  FMUL.FTZ R40, R224, R40 ;  /* 0x00000028e0287220 */ /* 0x000fe20000410000 */
[----:B------:R-:W-:Y:S01]  /*62c0*/  FSETP.GE.FTZ.AND P1, PT, R199, RZ, PT ;  /* 0x000000ffc700720b */ /* 0x000fe20003f36000 */
[----:B------:R-:W-:Y:S01]  /*62d0*/  FMUL.FTZ R41, R225, R41 ;  /* 0x00000029e1297220 */ /* 0x000fe20000410000 */
[----:B------:R-:W-:Y:S01]  /*62e0*/  FSEL R10, R10, R5, P4 ;  /* 0x000000050a0a7208 */ /* 0x000fe20002000000 */
[----:B------:R-:W-:Y:S01]  /*62f0*/  FMUL.FTZ R11, R115, R11 ;  /* 0x0000000b730b7220 */ /* 0x000fe20000410000 */
[----:B------:R-:W-:Y:S01]  /*6300*/  FSETP.GE.FTZ.AND P2, PT, R198, RZ, PT ;  /* 0x000000ffc600720b */ /* 0x000fe20003f56000 */
[----:B------:R-:W-:Y:S01]  /*6310*/  FMUL.FTZ R44, R228, R44 ;  /* 0x0000002ce42c7220 */ /* 0x000fe20000410000 */
[----:B------:R-:W-:Y:S01]  /*6320*/  F2FP.BF16.F32.PACK_AB R6, R21, R6 ;  /* 0x000000061506723e */ /* 0x000fe200000010ff */
[----:B------:R-:W-:Y:S01]  /*6330*/  FMUL.FTZ R10, R114, R10 ;  /* 0x0000000a720a7220 */ /* 0x000fe20000410000 */
[-C--:B------:R-:W-:Y:S01]  /*6340*/  FSEL R15, R15, R5.reuse, P1 ;  /* 0x000000050f0f7208 */ /* 0x080fe20000800000 */
[----:B------:R-:W-:Y:S01]  /*6350*/  FMUL.FTZ R66, R243, R66 ;  /* 0x00000042f3427220 */ /* 0x000fe20000410000 */
[----:B------:R-:W-:Y:S01]  /*6360*/  FSEL R14, R14, R5, P2 ;  /* 0x000000050e0e7208 */ /* 0x000fe20001000000 */
[----:B------:R-:W-:Y:S01]  /*6370*/  STS [R165+0x8400], R6 ;  /* 0x00840006a5007388 */ /* 0x000fe20000000800 */
[----:B------:R-:W-:Y:S01]  /*6380*/  F2FP.BF16.F32.PACK_AB R18, R19, R18 ;  /* 0x000000121312723e */ /* 0x000fe200000010ff */
[----:B------:R-:W-:Y:S01]  /*6390*/  FMUL.FTZ R15, R199, R15 ;  /* 0x0000000fc70f7220 */ /* 0x000fe20000410000 */
[----:B------:R-:W-:Y:S01]  /*63a0*/  F2FP.BF16.F32.PACK_AB R8, R9, R8 ;  /* 0x000000080908723e */ /* 0x000fe200000010ff */
[----:B------:R-:W-:Y:S01]  /*63b0*/  STS [R170+0x8000], R203 ;  /* 0x008000cbaa007388 */ /* 0x000fe20000000800 */
[----:B------:R-:W-:Y:S01]  /*63c0*/  FMUL.FTZ R14, R198, R14 ;  /* 0x0000000ec60e7220 */ /* 0x000fe20000410000 */
[----:B------:R-:W-:Y:S01]  /*63d0*/  F2FP.BF16.F32.PACK_AB R10, R11, R10 ;  /* 0x0000000a0b0a723e */ /* 0x000fe200000010ff */
[----:B------:R-:W-:Y:S01]  /*63e0*/  FMUL.FTZ R4, R244, R4 ;  /* 0x00000004f4047220 */ /* 0x000fe20000410000 */
[----:B------:R-:W-:Y:S01]  /*63f0*/  STS [R170+0x8400], R18 ;  /* 0x00840012aa007388 */ /* 0x000fe20000000800 */
[----:B------:R-:W-:Y:S01]  /*6400*/  FSETP.GE.FTZ.AND P1, PT, R211, RZ, PT ;  /* 0x000000ffd300720b */ /* 0x000fe20003f36000 */
[----:B------:R-:W-:Y:S01]  /*6410*/  FMUL.FTZ R45, R229, R45 ;  /* 0x0000002de52d7220 */ /* 0x000fe20000410000 */
[----:B------:R-:W-:Y:S01]  /*6420*/  FSETP.GE.FTZ.AND P2, PT, R210, RZ, PT ;  /* 0x000000ffd200720b */ /* 0x000fe20003f56000 */
[----:B------:R-:W-:Y:S01]  /*6430*/  STS [R165+0xa000], R8 ;  /* 0x00a00008a5007388 */ /* 0x000fe20000000800 */
[----:B------:R-:W-:Y:S01]  /*6440*/  F2FP.BF16.F32.PACK_AB R12, R13, R12 ;  /* 0x0000000c0d0c723e */ /* 0x000fe200000010ff */
[----:B------:R-:W-:Y:S01]  /*6450*/  FMUL.FTZ R54, R238, R54 ;  /* 0x00000036ee367220 */ /* 0x000fe20000410000 */
[----:B------:R-:W-:Y:S01]  /*6460*/  F2FP.BF16.F32.PACK_AB R14, R15, R14 ;  /* 0x0000000e0f0e723e */ /* 0x000fe200000010ff */
[----:B------:R-:W-:Y:S01]  /*6470*/  STS [R165+0xa400], R10 ;  /* 0x00a4000aa5007388 */ /* 0x000fe20000000800 */
[----:B------:R-:W-:Y:S01]  /*6480*/  FSEL R27, R27, R5, P1 ;  /* 0x000000051b1b7208 */ /* 0x000fe20000800000 */
[----:B------:R-:W-:Y:S01]  /*6490*/  FMUL.FTZ R55, R239, R55 ;  /* 0x00000037ef377220 */ /* 0x000fe20000410000 */
[----:B------:R-:W-:Y:S01]  /*64a0*/  FSEL R26, R26, R5, P2 ;  /* 0x000000051a1a7208 */ /* 0x000fe20001000000 */
[----:B------:R-:W-:Y:S01]  /*64b0*/  STS [R170+0xa000], R12 ;  /* 0x00a0000caa007388 */ /* 0x000fe20000000800 */
[----:B------:R-:W-:Y:S01]  /*64c0*/  FSETP.GE.FTZ.AND P2, PT, R214, RZ, PT ;  /* 0x000000ffd600720b */ /* 0x000fe20003f56000 */
[----:B------:R-:W-:Y:S01]  /*64d0*/  FMUL.FTZ R27, R211, R27 ;  /* 0x0000001bd31b7220 */ /* 0x000fe20000410000 */
[----:B------:R-:W-:Y:S01]  /*64e0*/  FSETP.GE.FTZ.AND P1, PT, R215, RZ, PT ;  /* 0x000000ffd700720b */ /* 0x000fe20003f36000 */
[----:B------:R-:W-:Y:S01]  /*64f0*/  STS [R170+0xa400], R14 ;  /* 0x00a4000eaa007388 */ /* 0x000fe20000000800 */
[----:B------:R-:W-:Y:S01]  /*6500*/  F2FP.BF16.F32.PACK_AB R22, R23, R22 ;  /* 0x000000161716723e */ /* 0x000fe200000010ff */
[----:B------:R-:W-:Y:S01]  /*6510*/  FMUL.FTZ R26, R210, R26 ;  /* 0x0000001ad21a7220 */ /* 0x000fe20000410000 */
[-C--:B------:R-:W-:Y:S01]  /*6520*/  FSEL R30, R30, R5.reuse, P2 ;  /* 0x000000051e1e7208 */ /* 0x080fe20001000000 */
[----:B------:R-:W-:Y:S01]  /*6530*/  STS [R169+0x8000], R16 ;  /* 0x00800010a9007388 */ /* 0x000fe20000000800 */
[----:B------:R-:W-:Y:S01]  /*6540*/  FSEL R31, R31, R5, P1 ;  /* 0x000000051f1f7208 */ /* 0x000fe20000800000 */
[----:B------:R-:W-:Y:S01]  /*6550*/  FMUL.FTZ R56, R240, R56 ;  /* 0x00000038f0387220 */ /* 0x000fe20000410000 */
[----:B------:R-:W-:Y:S01]  /*6560*/  F2FP.BF16.F32.PACK_AB R34, R35, R34 ;  /* 0x000000222322723e */ /* 0x000fe200000010ff */
[----:B------:R-:W-:Y:S01]  /*6570*/  STS [R169+0x8400], R22 ;  /* 0x00840016a9007388 */ /* 0x000fe20000000800 */
[----:B------:R-:W-:Y:S01]  /*6580*/  FMUL.FTZ R30, R214, R30 ;  /* 0x0000001ed61e7220 */ /* 0x000fe20000410000 */
        /* <DEDUP_REMOVED lines=11> */
[----:B------:R-:W-:Y:S01]  /*6640*/  F2FP.BF16.F32.PACK_AB R28, R29, R28 ;  /* 0x0000001c1d1c723e */ /* 0x000fe200000010ff */
[----:B------:R-:W-:Y:S01]  /*6650*/  FADD.FTZ R59, -R5, R59 ;  /* 0x0000003b053b7221 */ /* 0x000fe20000010100 */
[----:B------:R-:W-:Y:S01]  /*6660*/  F2FP.BF16.F32.PACK_AB R30, R31, R30 ;  /* 0x0000001e1f1e723e */ /* 0x000fe200000010ff */
[----:B------:R-:W-:Y:S01]  /*6670*/  STS [R169+0xa400], R26 ;  /* 0x00a4001aa9007388 */ /* 0x000fe20000000800 */
[-C--:B------:R-:W-:Y:S01]  /*6680*/  FSEL R42, R42, R5.reuse, P2 ;  /* 0x000000052a2a7208 */ /* 0x080fe20001000000 */
[----:B------:R-:W-:Y:S01]  /*6690*/  FADD.FTZ R62, -R5, R62 ;  /* 0x0000003e053e7221 */ /* 0x000fe20000010100 */
        /* <DEDUP_REMOVED lines=14> */
[----:B------:R-:W-:Y:S01]  /*6780*/  FSETP.GE.FTZ.AND P1, PT, R250, RZ, PT ;  /* 0x000000fffa00720b */ /* 0x000fe20003f36000 */
[----:B------:R-:W-:Y:S01]  /*6790*/  FMUL.FTZ R46, R230, R46 ;  /* 0x0000002ee62e7220 */ /* 0x000fe20000410000 */
[----:B------:R-:W-:Y:S01]  /*67a0*/  FMUL.FTZ R47, R231, R47 ;  /* 0x0000002fe72f7220 */ /* 0x000fe20000410000 */
[----:B------:R-:W-:Y:S01]  /*67b0*/  F2FP.BF16.F32.PACK_AB R40, R41, R40 ;  /* 0x000000282928723e */ /* 0x000fe200000010ff */
[----:B------:R-:W-:Y:S01]  /*67c0*/  STS [R173+0x8000], R48 ;  /* 0x00800030ad007388 */ /* 0x000fe20000000800 */
[----:B------:R-:W-:Y:S01]  /*67d0*/  F2FP.BF16.F32.PACK_AB R42, R43, R42 ;  /* 0x0000002a2b2a723e */ /* 0x000fe200000010ff */
[----:B------:R-:W-:Y:S01]  /*67e0*/  FMUL.FTZ R105, R249, R105 ;  /* 0x00000069f9697220 */ /* 0x000fe20000410000 */
[----:B------:R-:W-:Y:S01]  /*67f0*/  FSETP.GE.FTZ.AND P4, PT, R246, RZ, PT ;  /* 0x000000fff600720b */ /* 0x000fe20003f96000 */
[----:B------:R-:W-:Y:S01]  /*6800*/  STS [R173+0x8400], R50 ;  /* 0x00840032ad007388 */ /* 0x000fe20000000800 */
[----:B------:R-:W-:Y:S02]  /*6810*/  FSETP.GE.FTZ.AND P3, PT, R247, RZ, PT ;  /* 0x000000fff700720b */ /* 0x000fe40003f76000 */
[----:B------:R-:W-:Y:S01]  /*6820*/  F2FP.BF16.F32.PACK_AB R44, R45, R44 ;  /* 0x0000002c2d2c723e */ /* 0x000fe200000010ff */
[----:B------:R-:W-:Y:S01]  /*6830*/  STS [R168+0xa000], R40 ;  /* 0x00a00028a8007388 */ /* 0x000fe20000000800 */
[----:B------:R-:W-:Y:S02]  /*6840*/  F2FP.BF16.F32.PACK_AB R46, R47, R46 ;  /* 0x0000002e2f2e723e */ /* 0x000fe400000010ff */
[-C--:B------:R-:W-:Y:S01]  /*6850*/  FSEL R58, R58, R5.reuse, P4 ;  /* 0x000000053a3a7208 */ /* 0x080fe20002000000 */
[----:B------:R-:W-:Y:S01]  /*6860*/  STS [R168+0xa400], R42 ;  /* 0x00a4002aa8007388 */ /* 0x000fe20000000800 */
[-C--:B------:R-:W-:Y:S02]  /*6870*/  FSEL R59, R59, R5.reuse, P3 ;  /* 0x000000053b3b7208 */ /* 0x080fe40001800000 */
[----:B------:R-:W-:Y:S01]  /*6880*/  FSETP.GE.FTZ.AND P2, PT, R251, RZ, PT ;  /* 0x000000fffb00720b */ /* 0x000fe20003f56000 */
[----:B------:R-:W-:Y:S01]  /*6890*/  STS [R173+0xa000], R44 ;  /* 0x00a0002cad007388 */ /* 0x000fe20000000800 */
[----:B------:R-:W-:Y:S01]  /*68a0*/  F2FP.BF16.F32.PACK_AB R54, R55, R54 ;  /* 0x000000363736723e */ /* 0x000fe200000010ff */
[----:B------:R-:W-:Y:S01]  /*68b0*/  FMUL.FTZ R58, R246, R58 ;  /* 0x0000003af63a7220 */ /* 0x000fe20000410000 */
[----:B------:R-:W-:Y:S01]  /*68c0*/  FSEL R62, R62, R5, P2 ;  /* 0x000000053e3e7208 */ /* 0x000fe20001000000 */
[----:B------:R-:W-:Y:S01]  /*68d0*/  STS [R173+0xa400], R46 ;  /* 0x00a4002ead007388 */ /* 0x000fe20000000800 */
[----:B------:R-:W-:Y:S01]  /*68e0*/  FMUL.FTZ R59, R247, R59 ;  /* 0x0000003bf73b7220 */ /* 0x000fe20000410000 */
[----:B------:R-:W-:Y:S01]  /*68f0*/  @P1 FADD.FTZ R5, -R5, R63 ;  /* 0x0000003f05051221 */ /* 0x000fe20000010100 */
[----:B------:R-:W-:Y:S01]  /*6900*/  F2FP.BF16.F32.PACK_AB R64, R104, R64 ;  /* 0x000000406840723e */ /* 0x000fe200000010ff */
[----:B------:R2:W-:Y:S01]  /*6910*/  STS [R172+0x8000], R52 ;  /* 0x00800034ac007388 */ /* 0x0005e20000000800 */
[----:B------:R-:W-:Y:S01]  /*6920*/  FMUL.FTZ R62, R251, R62 ;  /* 0x0000003efb3e7220 */ /* 0x000fe20000410000 */
[----:B------:R-:W-:Y:S01]  /*6930*/  FMUL.FTZ R5, R250, R5 ;  /* 0x00000005fa057220 */ /* 0x000fe20000410000 */
[----:B------:R-:W-:Y:S01]  /*6940*/  F2FP.BF16.F32.PACK_AB R56, R57, R56 ;  /* 0x000000383938723e */ /* 0x000fe200000010ff */
        /* <DEDUP_REMOVED lines=68> */
[----:B------:R-:W-:Y:S01]  /*6d90*/  IMAD.U32 R4, R4, -0x80, RZ ;  /* 0xffffff8004047824 */ /* 0x000fe200078e00ff */
[-C--:B------:R-:W-:Y:S05]  /*6da0*/  HMMA.16816.F32.BF16 R76, R24, R22.reuse, R76 ;  /* 0x00000016184c723c */ /* 0x080fea000004184c */
[C---:B------:R-:W-:Y:S01]  /*6db0*/  LEA R190, P1, R4.reuse, R190, 0x2 ;  /* 0x000000be04be7211 */ /* 0x040fe200078210ff */
[----:B------:R-:W-:Y:S05]  /*6dc0*/  HMMA.16816.F32.BF16 R80, R16, R22, R80 ;  /* 0x000000161050723c */ /* 0x000fea0000041850 */
[----:B------:R-:W-:Y:S01]  /*6dd0*/  LEA.HI.X.SX32 R191, R4, R191, 0x2, P1 ;  /* 0x000000bf04bf7211 */ /* 0x000fe200008f16ff */
[----:B------:R-:W-:Y:S07]  /*6de0*/  @!UPT UIADD3 URZ, URZ, URZ, URZ ;  /* 0x0000003f3f3ff290 */ /* 0x000fee000fffe03f */
[----:B------:R-:W-:Y:S11]  /*6df0*/  @!P0 BRA `(.L_x_236) ;  /* 0x0000000000748947 */ /* 0x000ff60003800000 */
[----:B------:R-:W1:Y:S01]  /*6e00*/  S2R R6, SR_TID.X ;  /* 0x0000000000067919 */ /* 0x000e620000002100 */
[----:B------:R-:W2:Y:S08]  /*6e10*/  LDC R8, c[0x0][0x420] ;  /* 0x00010800ff087b82 */ /* 0x000eb00000000800 */
[----:B------:R-:W3:Y:S01]  /*6e20*/  LDC R7, c[0x0][0x424] ;  /* 0x00010900ff077b82 */ /* 0x000ee20000000800 */
[----:B-1----:R-:W-:Y:S01]  /*6e30*/  SHF.R.S32.HI R5, RZ, 0x1f, R6 ;  /* 0x0000001fff057819 */ /* 0x002fe20000011406 */
[----:B--2---:R-:W-:Y:S03]  /*6e40*/  IMAD.U32 R9, R8, -0x80, RZ ;  /* 0xffffff8008097824 */ /* 0x004fe600078e00ff */
[CC--:B------:R-:W-:Y:S02]  /*6e50*/  LEA.HI R4, R5.reuse, R6.reuse, RZ, 0x3 ;  /* 0x0000000605047211 */ /* 0x0c0fe400078f18ff */
[----:B------:R-:W-:Y:S02]  /*6e60*/  LEA.HI R5, R5, R6, RZ, 0x2 ;  /* 0x0000000605057211 */ /* 0x000fe400078f10ff */
[----:B------:R-:W-:Y:S02]  /*6e70*/  SHF.R.S32.HI R4, RZ, 0x3, R4 ;  /* 0x00000003ff047819 */ /* 0x000fe40000011404 */
[----:B------:R-:W-:Y:S02]  /*6e80*/  LEA.HI R5, R5, R164, RZ, 0x1 ;  /* 0x000000a405057211 */ /* 0x000fe400078f08ff */
[----:B------:R-:W-:Y:S01]  /*6e90*/  LEA R192, P1, R9, R192, 0x1 ;  /* 0x000000c009c07211 */ /* 0x000fe200078208ff */
[----:B------:R-:W-:Y:S01]  /*6ea0*/  IMAD.SHL.U32 R4, R4, 0x40, RZ ;  /* 0x0000004004047824 */ /* 0x000fe200078e00ff */
[----:B------:R-:W-:Y:S02]  /*6eb0*/  LOP3.LUT R5, R5, 0x7fffffe, RZ, 0xc0, !PT ;  /* 0x07fffffe05057812 */ /* 0x000fe400078ec0ff */
[----:B------:R-:W-:Y:S02]  /*6ec0*/  LEA.HI.X.SX32 R193, R9, R193, 0x1, P1 ;  /* 0x000000c109c17211 */ /* 0x000fe400008f0eff */
[----:B------:R-:W-:Y:S01]  /*6ed0*/  LOP3.LUT R4, R4, 0xc0, RZ, 0xc0, !PT ;  /* 0x000000c004047812 */ /* 0x000fe200078ec0ff */
[----:B------:R-:W-:Y:S03]  /*6ee0*/  IMAD.IADD R5, R164, 0x1, -R5 ;  /* 0x00000001a4057824 */ /* 0x000fe600078e0a05 */
[----:B------:R-:W-:Y:S01]  /*6ef0*/  LOP3.LUT R6, R4, 0x18, R166, 0xf8, !PT ;  /* 0x0000001804067812 */ /* 0x000fe200078ef8a6 */
[----:B------:R-:W-:Y:S01]  /*6f00*/  IMAD R5, R163, 0x8, R5 ;  /* 0x00000008a3057824 */ /* 0x000fe200078e0205 */
[----:B------:R-:W-:Y:S04]  /*6f10*/  SHF.R.U32.HI R4, RZ, 0x3, R4 ;  /* 0x00000003ff047819 */ /* 0x000fe80000011604 */
[----:B------:R-:W-:Y:S02]  /*6f20*/  LOP3.LUT R4, R6, R4, RZ, 0x3c, !PT ;  /* 0x0000000406047212 */ /* 0x000fe400078e3cff */
[C---:B------:R-:W-:Y:S03]  /*6f30*/  LEA R6, P1, R8.reuse, R192, 0x7 ;  /* 0x000000c008067211 */ /* 0x040fe600078238ff */
[----:B------:R-:W-:Y:S01]  /*6f40*/  IMAD.U32 R4, R5, 0x20, R4 ;  /* 0x0000002005047824 */ /* 0x000fe200078e0004 */
[----:B---3--:R-:W-:Y:S04]  /*6f50*/  LEA.HI.X R7, R8, R193, R7, 0x7, P1 ;  /* 0x000000c108077211 */ /* 0x008fe800008f3c07 */
[----:B------:R-:W-:Y:S05]  /*6f60*/  LEA R4, R4, UR5, 0x1 ;  /* 0x0000000504047c11 */ /* 0x000fea000f8e08ff */
[----:B------:R-:W-:Y:S01]  /*6f70*/  @!PT LDS RZ, [RZ] ;  /* 0x00000000fffff984 */ /* 0x000fe20000000800 */
[----:B------:R-:W-:Y:S01]  /*6f80*/  @!PT LDS RZ, [RZ] ;  /* 0x00000000fffff984 */ /* 0x000fe20000000800 */
[----:B------:R-:W-:Y:S01]  /*6f90*/  @!PT LDS RZ, [RZ] ;  /* 0x00000000fffff984 */ /* 0x000fe20000000800 */
[----:B------:R1:W-:Y:S05]  /*6fa0*/  LDGSTS.E.BYPASS.LTC128B.128 [R4+0x4000], desc[UR58][R192.64] ;  /* 0x04000000c0047fae */ /* 0x0003ea000b901d7a */
[----:B------:R1:W-:Y:S05]  /*6fb0*/  LDGSTS.E.BYPASS.LTC128B.128 [R4+0x5000], desc[UR58][R6.64] ;  /* 0x0500000006047fae */ /* 0x0003ea000b901d7a */
[----:B------:R-:W0:Y:S02]  /*6fc0*/  LDGDEPBAR ;  /* 0x00000000000079af */ /* 0x000e240000000000 */
.L_x_236:
[----:B------:R-:W-:Y:S01]  /*6fd0*/  LDSM.16.M88.4 R16, [R155] ;  /* 0x000000009b10783b */ /* 0x000fe20000000200 */
[----:B------:R-:W-:Y:S02]  /*6fe0*/  ULOP3.LUT UR15, UR54, 0x1, URZ, 0xc0, !UPT ;  /* 0x00000001360f7892 */ /* 0x000fe4000f8ec03f */
[----:B------:R-:W-:Y:S01]  /*6ff0*/  UISETP.GT.AND UP2, UPT, UR54, UR20, UPT ;  /* 0x000000143600728c */ /* 0x000fe2000bf44270 */
[----:B------:R-:W1:Y:S01]  /*7000*/  LDSM.16.MT88.4 R20, [R52+0x6000] ;  /* 0x006000003414783b */ /* 0x000e620000004200 */
[----:B------:R-:W-:Y:S02]  /*7010*/  UISETP.NE.U32.AND UP0, UPT, UR15, 0x1, UPT ;  /* 0x000000010f00788c */ /* 0x000fe4000bf05070 */
[----:B------:R-:W-:Y:S01]  /*7020*/  @UP3 UIADD3 UR16, UP1, UR60, -0x200, URZ ;  /* 0xfffffe003c103890 */ /* 0x000fe2000ff3e03f */
[----:B------:R-:W2:Y:S01]  /*7030*/  LDSM.16.M88.4 R12, [R155+0x2000] ;  /* 0x002000009b0c783b */ /* 0x000ea20000000200 */
[----:B------:R-:W-:Y:S02]  /*7040*/  UIADD3 UR54, UR54, -0x1, URZ ;  /* 0xffffffff36367890 */ /* 0x000fe4000fffe03f */
[----:B------:R-:W-:Y:S01]  /*7050*/  @UP3 UIADD3.X UR15, UR61, -0x1, URZ, UP1, !UPT ;  /* 0xffffffff3d0f3890 */ /* 0x000fe20008ffe43f */
[----:B------:R-:W-:Y:S04]  /*7060*/  LDSM.16.M88.4 R24, [R154] ;  /* 0x000000009a18783b */ /* 0x000fe80000000200 */
[----:B------:R-:W3:Y:S04]  /*7070*/  LDSM.16.MT88.4 R28, [R52+0x6400] ;  /* 0x00640000341c783b */ /* 0x000ee80000004200 */
[----:B------:R-:W4:Y:S04]  /*7080*/  LDSM.16.M88.4 R32, [R148] ;  /* 0x000000009420783b */ /* 0x000f280000000200 */
[----:B------:R-:W-:Y:S04]  /*7090*/  LDSM.16.M88.4 R36, [R153] ;  /* 0x000000009924783b */ /* 0x000fe80000000200 */
[----:B------:R-:W4:Y:S04]  /*70a0*/  LDSM.16.MT88.4 R40, [R52+0x6800] ;  /* 0x006800003428783b */ /* 0x000f280000004200 */
[----:B------:R-:W-:Y:S04]  /*70b0*/  LDSM.16.M88.4 R44, [R3] ;  /* 0x00000000032c783b */ /* 0x000fe80000000200 */
[----:B------:R-:W-:Y:S01]  /*70c0*/  LDSM.16.MT88.4 R48, [R52+0x6c00] ;  /* 0x006c00003430783b */ /* 0x000fe20000004200 */
[-C--:B-1----:R-:W-:Y:S06]  /*70d0*/  HMMA.16816.F32.BF16 R4, R16, R20.reuse, RZ ;  /* 0x000000141004723c */ /* 0x082fec00000418ff */
[C---:B--2---:R-:W-:Y:S06]  /*70e0*/  HMMA.16816.F32.BF16 R8, R12.reuse, R20, RZ ;  /* 0x000000140c08723c */ /* 0x044fec00000418ff */
[-C--:B------:R-:W-:Y:S06]  /*70f0*/  HMMA.16816.F32.BF16 R12, R12, R22.reuse, RZ ;  /* 0x000000160c0c723c */ /* 0x080fec00000418ff */
[----:B------:R-:W-:Y:S01]  /*7100*/  HMMA.16816.F32.BF16 R16, R16, R22, RZ ;  /* 0x000000161010723c */ /* 0x000fe200000418ff */
[----:B------:R-:W1:Y:S05]  /*7110*/  LDSM.16.M88.4 R20, [R153+0x2000] ;  /* 0x002000009914783b */ /* 0x000e6a0000000200 */
[-C--:B---3--:R-:W-:Y:S06]  /*7120*/  HMMA.16816.F32.BF16 R4, R24, R28.reuse, R4 ;  /* 0x0000001c1804723c */ /* 0x088fec0000041804 */
[C---:B----4-:R-:W-:Y:S06]  /*7130*/  HMMA.16816.F32.BF16 R8, R32.reuse, R28, R8 ;  /* 0x0000001c2008723c */ /* 0x050fec0000041808 */
[-C--:B------:R-:W-:Y:S01]  /*7140*/  HMMA.16816.F32.BF16 R12, R32, R30.reuse, R12 ;  /* 0x0000001e200c723c */ /* 0x080fe2000004180c */
[----:B------:R-:W-:Y:S05]  /*7150*/  LDSM.16.MT88.4 R32, [R52+0x7000] ;  /* 0x007000003420783b */ /* 0x000fea0000004200 */
[----:B------:R-:W-:Y:S01]  /*7160*/  HMMA.16816.F32.BF16 R16, R24, R30, R16 ;  /* 0x0000001e1810723c */ /* 0x000fe20000041810 */
[----:B------:R-:W2:Y:S04]  /*7170*/  LDSM.16.M88.4 R24, [R3+0x2000] ;  /* 0x002000000318783b */ /* 0x000ea80000000200 */
[----:B------:R-:W3:Y:S01]  /*7180*/  LDSM.16.M88.4 R28, [R155+0x4000] ;  /* 0x004000009b1c783b */ /* 0x000ee20000000200 */
[-C--:B------:R-:W-:Y:S06]  /*7190*/  HMMA.16816.F32.BF16 R4, R36, R40.reuse, R4 ;  /* 0x000000282404723c */ /* 0x080fec0000041804 */
[C---:B-1----:R-:W-:Y:S06]  /*71a0*/  HMMA.16816.F32.BF16 R8, R20.reuse, R40, R8 ;  /* 0x000000281408723c */ /* 0x042fec0000041808 */
[-C--:B------:R-:W-:Y:S01]  /*71b0*/  HMMA.16816.F32.BF16 R12, R20, R42.reuse, R12 ;  /* 0x0000002a140c723c */ /* 0x080fe2000004180c */
[----:B------:R-:W1:Y:S05]  /*71c0*/  LDSM.16.M88.4 R20, [R155+0x6000] ;  /* 0x006000009b14783b */ /* 0x000e6a0000000200 */
[----:B------:R-:W-:Y:S01]  /*71d0*/  HMMA.16816.F32.BF16 R16, R36, R42, R16 ;  /* 0x0000002a2410723c */ /* 0x000fe20000041810 */
[----:B------:R-:W-:Y:S04]  /*71e0*/  LDSM.16.M88.4 R36, [R2] ;  /* 0x000000000224783b */ /* 0x000fe80000000200 */
[----:B------:R-:W4:Y:S01]  /*71f0*/  LDSM.16.MT88.4 R40, [R52+0x7400] ;  /* 0x007400003428783b */ /* 0x000f220000004200 */
[-C--:B------:R-:W-:Y:S06]  /*7200*/  HMMA.16816.F32.BF16 R4, R44, R48.reuse, R4 ;  /* 0x000000302c04723c */ /* 0x080fec0000041804 */
[C---:B--2---:R-:W-:Y:S06]  /*7210*/  HMMA.16816.F32.BF16 R8, R24.reuse, R48, R8 ;  /* 0x000000301808723c */ /* 0x044fec0000041808 */
[-C--:B------:R-:W-:Y:S01]  /*7220*/  HMMA.16816.F32.BF16 R12, R24, R50.reuse, R12 ;  /* 0x00000032180c723c */ /* 0x080fe2000004180c */
[----:B------:R-:W2:Y:S05]  /*7230*/  LDSM.16.M88.4 R24, [R0] ;  /* 0x000000000018783b */ /* 0x000eaa0000000200 */
[----:B------:R-:W-:Y:S01]  /*7240*/  HMMA.16816.F32.BF16 R16, R44, R50, R16 ;  /* 0x000000322c10723c */ /* 0x000fe20000041810 */
[----:B------:R-:W-:Y:S04]  /*7250*/  LDSM.16.M88.4 R44, [R153+0x4000] ;  /* 0x00400000992c783b */ /* 0x000fe80000000200 */
[----:B------:R-:W2:Y:S01]  /*7260*/  LDSM.16.MT88.4 R48, [R52+0x7800] ;  /* 0x007800003430783b */ /* 0x000ea20000004200 */
[-C--:B---3--:R-:W-:Y:S06]  /*7270*/  HMMA.16816.F32.BF16 R4, R28, R32.reuse, R4 ;  /* 0x000000201c04723c */ /* 0x088fec0000041804 */
[C---:B-1----:R-:W-:Y:S06]  /*7280*/  HMMA.16816.F32.BF16 R8, R20.reuse, R32, R8 ;  /* 0x000000201408723c */ /* 0x042fec0000041808 */
[-C--:B------:R-:W-:Y:S01]  /*7290*/  HMMA.16816.F32.BF16 R12, R20, R34.reuse, R12 ;  /* 0x00000022140c723c */ /* 0x080fe2000004180c */
[----:B------:R-:W1:Y:S05]  /*72a0*/  LDSM.16.M88.4 R20, [R153+0x6000] ;  /* 0x006000009914783b */ /* 0x000e6a0000000200 */
[----:B------:R-:W-:Y:S01]  /*72b0*/  HMMA.16816.F32.BF16 R16, R28, R34, R16 ;  /* 0x000000221c10723c */ /* 0x000fe20000041810 */
[----:B------:R-:W-:Y:S04]  /*72c0*/  LDSM.16.MT88.4 R32, [R52+0x7c00] ;  /* 0x007c00003420783b */ /* 0x000fe80000004200 */
[----:B------:R-:W3:Y:S01]  /*72d0*/  LDSM.16.M88.4 R28, [R3+0x4000] ;  /* 0x00400000031c783b */ /* 0x000ee20000000200 */
[-C--:B----4-:R-:W-:Y:S06]  /*72e0*/  HMMA.16816.F32.BF16 R4, R36, R40.reuse, R4 ;  /* 0x000000282404723c */ /* 0x090fec0000041804 */
[C---:B--2---:R-:W-:Y:S06]  /*72f0*/  HMMA.16816.F32.BF16 R8, R24.reuse, R40, R8 ;  /* 0x000000281808723c */ /* 0x044fec0000041808 */
[-C--:B------:R-:W-:Y:S01]  /*7300*/  HMMA.16816.F32.BF16 R12, R24, R42.reuse, R12 ;  /* 0x0000002a180c723c */ /* 0x080fe2000004180c */
[----:B------:R-:W2:Y:S05]  /*7310*/  LDSM.16.M88.4 R24, [R3+0x6000] ;  /* 0x006000000318783b */ /* 0x000eaa0000000200 */
[----:B------:R-:W-:Y:S06]  /*7320*/  HMMA.16816.F32.BF16 R16, R36, R42, R16 ;  /* 0x0000002a2410723c */ /* 0x000fec0000041810 */
[-C--:B------:R-:W-:Y:S06]  /*7330*/  HMMA.16816.F32.BF16 R4, R44, R48.reuse, R4 ;  /* 0x000000302c04723c */ /* 0x080fec0000041804 */
[C---:B-1----:R-:W-:Y:S06]  /*7340*/  HMMA.16816.F32.BF16 R8, R20.reuse, R48, R8 ;  /* 0x000000301408723c */ /* 0x042fec0000041808 */
[-C--:B------:R-:W-:Y:S06]  /*7350*/  HMMA.16816.F32.BF16 R12, R20, R50.reuse, R12 ;  /* 0x00000032140c723c */ /* 0x080fec000004180c */
[----:B------:R-:W-:Y:S01]  /*7360*/  HMMA.16816.F32.BF16 R16, R44, R50, R16 ;  /* 0x000000322c10723c */ /* 0x000fe20000041810 */
[----:B------:R-:W-:Y:S04]  /*7370*/  IMAD.U32 R20, RZ, RZ, UR40 ;  /* 0x00000028ff147e24 */ /* 0x000fe8000f8e00ff */
[----:B------:R-:W-:Y:S01]  /*7380*/  @P0 VIADD R21, R160, 0xffffff80 ;  /* 0xffffff80a0150836 */ /* 0x000fe20000000000 */
[-C--:B---3--:R-:W-:Y:S01]  /*7390*/  HMMA.16816.F32.BF16 R4, R28, R32.reuse, R4 ;  /* 0x000000201c04723c */ /* 0x088fe20000041804 */
[----:B------:R-:W-:Y:S04]  /*73a0*/  IMAD.U32 R22, RZ, RZ, UR39 ;  /* 0x00000027ff167e24 */ /* 0x000fe8000f8e00ff */
[-C--:B------:R-:W-:Y:S01]  /*73b0*/  LEA R20, P2, R20, R190.reuse, 0x2 ;  /* 0x000000be14147211 */ /* 0x080fe200078410ff */
[C---:B--2---:R-:W-:Y:S01]  /*73c0*/  HMMA.16816.F32.BF16 R8, R24.reuse, R32, R8 ;  /* 0x000000201808723c */ /* 0x044fe20000041808 */
[----:B------:R-:W-:Y:S04]  /*73d0*/  IMAD.U32 R23, RZ, RZ, UR40 ;  /* 0x00000028ff177e24 */ /* 0x000fe8000f8e00ff */
[-C--:B------:R-:W-:Y:S01]  /*73e0*/  LEA R22, P1, R22, R190.reuse, 0x2 ;  /* 0x000000be16167211 */ /* 0x080fe200078210ff */
[-C--:B------:R-:W-:Y:S05]  /*73f0*/  HMMA.16816.F32.BF16 R12, R24, R34.reuse, R12 ;  /* 0x00000022180c723c */ /* 0x080fea000004180c */
[----:B------:R-:W-:Y:S01]  /*7400*/  @P0 IMAD.WIDE R32, R21, R177, UR60 ;  /* 0x0000003c15200e25 */ /* 0x000fe2000f8e02b1 */
[----:B------:R-:W-:Y:S01]  /*7410*/  HMMA.16816.F32.BF16 R16, R28, R34, R16 ;  /* 0x000000221c10723c */ /* 0x000fe20000041810 */
[----:B------:R-:W-:Y:S01]  /*7420*/  @UP3 UMOV UR60, UR16 ;  /* 0x00000010003c3c82 */ /* 0x000fe20008000000 */
[----:B------:R-:W-:Y:S02]  /*7430*/  @UP3 UMOV UR61, UR15 ;  /* 0x0000000f003d3c82 */ /* 0x000fe40008000000 */
[----:B------:R2:W5:Y:S01]  /*7440*/  @P0 LDG.E R186, desc[UR58][R32.64] ;  /* 0x0000003a20ba0981 */ /* 0x000562000c1e1900 */
[----:B------:R-:W-:Y:S01]  /*7450*/  IMAD.U32 R24, RZ, RZ, UR39 ;  /* 0x00000027ff187e24 */ /* 0x000fe2000f8e00ff */
[-C--:B------:R-:W-:Y:S02]  /*7460*/  LEA.HI.X.SX32 R21, R23, R191.reuse, 0x2, P2 ;  /* 0x000000bf17157211 */ /* 0x080fe400010f16ff */
[----:B------:R2:W5:Y:S03]  /*7470*/  @P0 LDG.E R185, desc[UR58][R32.64+0x20] ;  /* 0x0000203a20b90981 */ /* 0x000566000c1e1900 */
[-C--:B------:R-:W-:Y:S01]  /*7480*/  LEA.HI.X.SX32 R23, R24, R191.reuse, 0x2, P1 ;  /* 0x000000bf18177211 */ /* 0x080fe200008f16ff */
[----:B------:R2:W5:Y:S04]  /*7490*/  @P0 LDG.E R184, desc[UR58][R32.64+0x100] ;  /* 0x0001003a20b80981 */ /* 0x000568000c1e1900 */
[----:B------:R2:W5:Y:S04]  /*74a0*/  @P0 LDG.E R183, desc[UR58][R32.64+0x120] ;  /* 0x0001203a20b70981 */ /* 0x000568000c1e1900 */
[----:B------:R1:W-:Y:S04]  /*74b0*/  REDG.E.ADD.F32.FTZ.RN.STRONG.GPU desc[UR58][R190.64], R4 ;  /* 0x00000004be0079a6 */ /* 0x0003e8000c10f3ba */
[----:B------:R3:W-:Y:S04]  /*74c0*/  REDG.E.ADD.F32.FTZ.RN.STRONG.GPU desc[UR58][R20.64], R5 ;  /* 0x00000005140079a6 */ /* 0x0007e8000c10f3ba */
[----:B------:R4:W-:Y:S01]  /*74d0*/  REDG.E.ADD.F32.FTZ.RN.STRONG.GPU desc[UR58][R22.64], R6 ;  /* 0x00000006160079a6 */ /* 0x0009e2000c10f3ba */
[----:B-1----:R-:W-:Y:S02]  /*74e0*/  IMAD.U32 R4, RZ, RZ, UR38 ;  /* 0x00000026ff047e24 */ /* 0x002fe4000f8e00ff */
[----:B---3--:R-:W-:Y:S03]  /*74f0*/  IMAD.U32 R21, RZ, RZ, UR37 ;  /* 0x00000025ff157e24 */ /* 0x008fe6000f8e00ff */
[-C--:B------:R-:W-:Y:S01]  /*7500*/  LEA R24, P0, R4, R190.reuse, 0x2 ;  /* 0x000000be04187211 */ /* 0x080fe200078010ff */
[----:B------:R-:W-:Y:S01]  /*7510*/  IMAD.U32 R20, RZ, RZ, UR37 ;  /* 0x00000025ff147e24 */ /* 0x000fe2000f8e00ff */
[----:B------:R-:W-:Y:S01]  /*7520*/  MOV R4, UR36 ;  /* 0x0000002400047c02 */ /* 0x000fe20008000f00 */
[----:B----4-:R-:W-:Y:S01]  /*7530*/  IMAD.U32 R22, RZ, RZ, UR38 ;  /* 0x00000026ff167e24 */ /* 0x010fe2000f8e00ff */
[-C--:B------:R-:W-:Y:S01]  /*7540*/  LEA R26, P2, R21, R190.reuse, 0x2 ;  /* 0x000000be151a7211 */ /* 0x080fe200078410ff */
[----:B------:R-:W-:Y:S02]  /*7550*/  IMAD.U32 R6, RZ, RZ, UR36 ;  /* 0x00000024ff067e24 */ /* 0x000fe4000f8e00ff */
[----:B------:R-:W-:Y:S01]  /*7560*/  IMAD.U32 R5, RZ, RZ, UR35 ;  /* 0x00000023ff057e24 */ /* 0x000fe2000f8e00ff */
[-C--:B------:R-:W-:Y:S02]  /*7570*/  LEA.HI.X.SX32 R25, R22, R191.reuse, 0x2, P0 ;  /* 0x000000bf16197211 */ /* 0x080fe400000f16ff */
[-C--:B------:R-:W-:Y:S02]  /*7580*/  LEA.HI.X.SX32 R27, R20, R191.reuse, 0x2, P2 ;  /* 0x000000bf141b7211 */ /* 0x080fe400010f16ff */
[-C--:B------:R-:W-:Y:S01]  /*7590*/  LEA R28, P1, R6, R190.reuse, 0x2 ;  /* 0x000000be061c7211 */ /* 0x080fe200078210ff */
[----:B------:R1:W-:Y:S01]  /*75a0*/  REDG.E.ADD.F32.FTZ.RN.STRONG.GPU desc[UR58][R24.64], R7 ;  /* 0x00000007180079a6 */ /* 0x0003e2000c10f3ba */
[----:B------:R-:W-:Y:S01]  /*75b0*/  IMAD.U32 R6, RZ, RZ, UR35 ;  /* 0x00000023ff067e24 */ /* 0x000fe2000f8e00ff */
[-C--:B------:R-:W-:Y:S01]  /*75c0*/  LEA R22, P0, R5, R190.reuse, 0x2 ;  /* 0x000000be05167211 */ /* 0x080fe200078010ff */
[----:B------:R-:W-:Y:S01]  /*75d0*/  IMAD.U32 R5, RZ, RZ, UR31 ;  /* 0x0000001fff057e24 */ /* 0x000fe2000f8e00ff */
[----:B------:R3:W-:Y:S01]  /*75e0*/  REDG.E.ADD.F32.FTZ.RN.STRONG.GPU desc[UR58][R26.64], R8 ;  /* 0x000000081a0079a6 */ /* 0x0007e2000c10f3ba */
[-C--:B------:R-:W-:Y:S01]  /*75f0*/  LEA.HI.X.SX32 R29, R4, R191.reuse, 0x2, P1 ;  /* 0x000000bf041d7211 */ /* 0x080fe200008f16ff */
[----:B------:R-:W-:Y:S01]  /*7600*/  IMAD.U32 R4, RZ, RZ, UR34 ;  /* 0x00000022ff047e24 */ /* 0x000fe2000f8e00ff */
[-C--:B------:R-:W-:Y:S01]  /*7610*/  LEA.HI.X.SX32 R23, R6, R191.reuse, 0x2, P0 ;  /* 0x000000bf06177211 */ /* 0x080fe200000f16ff */
[----:B------:R-:W-:Y:S02]  /*7620*/  IMAD.U32 R6, RZ, RZ, UR32 ;  /* 0x00000020ff067e24 */ /* 0x000fe4000f8e00ff */
[----:B------:R4:W-:Y:S01]  /*7630*/  REDG.E.ADD.F32.FTZ.RN.STRONG.GPU desc[UR58][R28.64], R9 ;  /* 0x000000091c0079a6 */ /* 0x0009e2000c10f3ba */
[-C--:B------:R-:W-:Y:S02]  /*7640*/  LEA R20, P0, R4, R190.reuse, 0x2 ;  /* 0x000000be04147211 */ /* 0x080fe400078010ff */
[----:B------:R-:W-:Y:S01]  /*7650*/  MOV R4, UR32 ;  /* 0x0000002000047c02 */ /* 0x000fe20008000f00 */
[----:B------:R2:W-:Y:S04]  /*7660*/  REDG.E.ADD.F32.FTZ.RN.STRONG.GPU desc[UR58][R22.64], R10 ;  /* 0x0000000a160079a6 */ /* 0x0005e8000c10f3ba */
[----:B------:R-:W-:Y:S01]  /*7670*/  LDSM.16.MT88.4 R28, [R152+0x800] ;  /* 0x00080000981c783b */ /* 0x000fe20000004200 */
[----:B-1----:R-:W-:Y:S02]  /*7680*/  IMAD.U32 R7, RZ, RZ, UR33 ;  /* 0x00000021ff077e24 */ /* 0x002fe4000f8e00ff */
[----:B---3--:R-:W-:Y:S05]  /*7690*/  IMAD.U32 R8, RZ, RZ, UR34 ;  /* 0x00000022ff087e24 */ /* 0x008fea000f8e00ff */
[-C--:B------:R-:W-:Y:S01]  /*76a0*/  LEA.HI.X.SX32 R21, R8, R191.reuse, 0x2, P0 ;  /* 0x000000bf08157211 */ /* 0x080fe200000f16ff */
[----:B----4-:R-:W-:Y:S01]  /*76b0*/  IMAD.U32 R9, RZ, RZ, UR33 ;  /* 0x00000021ff097e24 */ /* 0x010fe2000f8e00ff */
[-C--:B------:R-:W-:Y:S02]  /*76c0*/  LEA R8, P1, R6, R190.reuse, 0x2 ;  /* 0x000000be06087211 */ /* 0x080fe400078210ff */
[-C--:B------:R-:W-:Y:S01]  /*76d0*/  LEA R6, P0, R5, R190.reuse, 0x2 ;  /* 0x000000be05067211 */ /* 0x080fe200078010ff */
[----:B------:R1:W-:Y:S01]  /*76e0*/  REDG.E.ADD.F32.FTZ.RN.STRONG.GPU desc[UR58][R20.64], R11 ;  /* 0x0000000b140079a6 */ /* 0x0003e2000c10f3ba */
[-C--:B--2---:R-:W-:Y:S01]  /*76f0*/  LEA R22, P2, R7, R190.reuse, 0x2 ;  /* 0x000000be07167211 */ /* 0x084fe200078410ff */
[----:B------:R-:W-:Y:S01]  /*7700*/  IMAD.U32 R7, RZ, RZ, UR31 ;  /* 0x0000001fff077e24 */ /* 0x000fe2000f8e00ff */
[----:B------:R-:W-:Y:S01]  /*7710*/  MOV R10, UR29 ;  /* 0x0000001d000a7c02 */ /* 0x000fe20008000f00 */
        /* <DEDUP_REMOVED lines=11> */
[-C--:B------:R-:W-:Y:S05]  /*77d0*/  LEA.HI.X.SX32 R21, R11, R191.reuse, 0x2, P0 ;  /* 0x000000bf0b157211 */ /* 0x080fea00000f16ff */
[----:B------:R1:W-:Y:S01]  /*77e0*/  REDG.E.ADD.F32.FTZ.RN.STRONG.GPU desc[UR58][R20.64], R19 ;  /* 0x00000013140079a6 */ /* 0x0003e2000c10f3ba */
[-C--:B--2---:R-:W-:Y:S01]  /*77f0*/  LEA R22, P3, R5, R190.reuse, 0x2 ;  /* 0x000000be05167211 */ /* 0x084fe200078610ff */
        /* <DEDUP_REMOVED lines=81> */
.L_x_234:
[----:B------:R-:W-:Y:S01]  /*7d10*/  @!UPT UIADD3 URZ, URZ, URZ, URZ ;  /* 0x0000003f3f3ff290 */ /* 0x000fe2000fffe03f */
[----:B------:R-:W2:Y:S01]  /*7d20*/  S2R R4, SR_TID.X ;  /* 0x0000000000047919 */ /* 0x000ea20000002100 */
[----:B------:R-:W3:Y:S01]  /*7d30*/  LDC.64 R6, c[0x0][0x438] ;  /* 0x00010e00ff067b82 */ /* 0x000ee20000000a00 */
        /* <DEDUP_REMOVED lines=29> */
[----:B------:R-:W-:Y:S01]  /*7f10*/  FMUL.FTZ R72, R72, UR15 ;  /* 0x0000000f48487c20 */ /* 0x000fe20008410000 */
[----:B--2---:R-:W-:Y:S01]  /*7f20*/  SHF.R.S32.HI R5, RZ, 0x1f, R4 ;  /* 0x0000001fff057819 */ /* 0x004fe20000011404 */
[----:B------:R-:W-:Y:S01]  /*7f30*/  FMUL.FTZ R73, R73, UR15 ;  /* 0x0000000f49497c20 */ /* 0x000fe20008410000 */
[----:B------:R-:W-:Y:S01]  /*7f40*/  FMUL.FTZ R74, R74, UR15 ;  /* 0x0000000f4a4a7c20 */ /* 0x000fe20008410000 */
[----:B------:R-:W-:Y:S01]  /*7f50*/  FMUL.FTZ R75, R75, UR15 ;  /* 0x0000000f4b4b7c20 */ /* 0x000fe20008410000 */
[CC--:B------:R-:W-:Y:S01]  /*7f60*/  LEA.HI R8, R5.reuse, R4.reuse, RZ, 0x2 ;  /* 0x0000000405087211 */ /* 0x0c0fe200078f10ff */
[----:B------:R-:W-:Y:S01]  /*7f70*/  FMUL.FTZ R76, R76, UR15 ;  /* 0x0000000f4c4c7c20 */ /* 0x000fe20008410000 */
[----:B------:R-:W-:Y:S01]  /*7f80*/  LEA.HI R4, R5, R4, RZ, 0x3 ;  /* 0x0000000405047211 */ /* 0x000fe200078f18ff */
[----:B------:R-:W-:Y:S01]  /*7f90*/  FMUL.FTZ R77, R77, UR15 ;  /* 0x0000000f4d4d7c20 */ /* 0x000fe20008410000 */
[----:B------:R-:W-:Y:S01]  /*7fa0*/  LEA.HI R5, R8, R164, RZ, 0x1 ;  /* 0x000000a408057211 */ /* 0x000fe200078f08ff */
[----:B------:R-:W-:Y:S01]  /*7fb0*/  FMUL.FTZ R78, R78, UR15 ;  /* 0x0000000f4e4e7c20 */ /* 0x000fe20008410000 */
[----:B------:R-:W-:Y:S01]  /*7fc0*/  SHF.R.S32.HI R4, RZ, 0x3, R4 ;  /* 0x00000003ff047819 */ /* 0x000fe20000011404 */
[----:B------:R-:W-:Y:S01]  /*7fd0*/  FMUL.FTZ R79, R79, UR15 ;  /* 0x0000000f4f4f7c20 */ /* 0x000fe20008410000 */
[----:B------:R-:W-:Y:S01]  /*7fe0*/  F2FP.BF16.F32.PACK_AB R96, R97, R96 ;  /* 0x000000606160723e */ /* 0x000fe200000010ff */
[----:B------:R-:W2:Y:S01]  /*7ff0*/  LDC.64 R8, c[0x0][0x450] ;  /* 0x00011400ff087b82 */ /* 0x000ea20000000a00 */
[----:B------:R-:W-:Y:S01]  /*8000*/  SHF.L.U32 R4, R4, 0x6, RZ ;  /* 0x0000000604047819 */ /* 0x000fe200000006ff */
[----:B---3--:R-:W-:Y:S01]  /*8010*/  IMAD R16, R6, UR11, RZ ;  /* 0x0000000b06107c24 */ /* 0x008fe2000f8e02ff */
[----:B------:R-:W-:Y:S01]  /*8020*/  F2FP.BF16.F32.PACK_AB R98, R99, R98 ;  /* 0x000000626362723e */ /* 0x000fe200000010ff */
[----:B------:R-:W-:Y:S01]  /*8030*/  ULDC.64 UR16, c[0x0][0x3f8] ;  /* 0x0000fe0000107ab9 */ /* 0x000fe20000000a00 */
[----:B------:R-:W-:Y:S01]  /*8040*/  LOP3.LUT R4, R4, 0xc0, RZ, 0xc0, !PT ;  /* 0x000000c004047812 */ /* 0x000fe200078ec0ff */
[----:B------:R-:W-:Y:S01]  /*8050*/  IMAD R7, R7, UR6, R16 ;  /* 0x0000000607077c24 */ /* 0x000fe2000f8e0210 */
[----:B------:R-:W-:Y:S01]  /*8060*/  LOP3.LUT R5, R5, 0x7fffffe, RZ, 0xc0, !PT ;  /* 0x07fffffe05057812 */ /* 0x000fe200078ec0ff */
[----:B------:R-:W-:Y:S01]  /*8070*/  STS [R175], R84 ;  /* 0x00000054af007388 */ /* 0x000fe20000000800 */
[----:B------:R-:W-:Y:S01]  /*8080*/  F2FP.BF16.F32.PACK_AB R88, R89, R88 ;  /* 0x000000585958723e */ /* 0x000fe200000010ff */
[----:B------:R-:W3:Y:S01]  /*8090*/  LDC.64 R12, c[0x0][0x468] ;  /* 0x00011a00ff0c7b82 */ /* 0x000ee20000000a00 */
        /* <DEDUP_REMOVED lines=8> */
[----:B------:R-:W-:Y:S02]  /*8120*/  LOP3.LUT R10, R4, 0x18, R166, 0xf8, !PT ;  /* 0x00000018040a7812 */ /* 0x000fe400078ef8a6 */
[----:B------:R-:W-:Y:S01]  /*8130*/  F2FP.BF16.F32.PACK_AB R80, R81, R80 ;  /* 0x000000505150723e */ /* 0x000fe200000010ff */
[----:B------:R-:W-:Y:S01]  /*8140*/  STS [R175+0x1000], R88 ;  /* 0x00100058af007388 */ /* 0x000fe20000000800 */
[----:B------:R-:W-:Y:S01]  /*8150*/  F2FP.BF16.F32.PACK_AB R82, R83, R82 ;  /* 0x000000525352723e */ /* 0x000fe200000010ff */
[C---:B--2---:R-:W-:Y:S01]  /*8160*/  IMAD.WIDE.U32 R16, R164.reuse, R8, RZ ;  /* 0x00000008a4107225 */ /* 0x044fe200078e00ff */
[----:B------:R-:W-:Y:S01]  /*8170*/  SHF.R.U32.HI R4, RZ, 0x3, R4 ;  /* 0x00000003ff047819 */ /* 0x000fe20000011604 */
[----:B------:R-:W-:Y:S01]  /*8180*/  STS [R175+0x1200], R90 ;  /* 0x0012005aaf007388 */ /* 0x000fe20000000800 */
[----:B------:R-:W-:-:S02]  /*8190*/  IADD3 R5, R164, -R5, RZ ;  /* 0x80000005a4057210 */ /* 0x000fc40007ffe0ff */
[----:B------:R-:W-:Y:S01]  /*81a0*/  F2FP.BF16.F32.PACK_AB R72, R73, R72 ;  /* 0x000000484948723e */ /* 0x000fe200000010ff */
[----:B------:R-:W-:Y:S01]  /*81b0*/  STS [R174+0x1000], R92 ;  /* 0x0010005cae007388 */ /* 0x000fe20000000800 */
[----:B------:R-:W-:Y:S01]  /*81c0*/  F2FP.BF16.F32.PACK_AB R74, R75, R74 ;  /* 0x0000004a4b4a723e */ /* 0x000fe200000010ff */
[----:B---3--:R-:W-:Y:S01]  /*81d0*/  IMAD R28, R12, UR12, RZ ;  /* 0x0000000c0c1c7c24 */ /* 0x008fe2000f8e02ff */
[----:B------:R-:W-:Y:S01]  /*81e0*/  F2FP.BF16.F32.PACK_AB R76, R77, R76 ;  /* 0x0000004c4d4c723e */ /* 0x000fe200000010ff */
[----:B------:R-:W-:Y:S01]  /*81f0*/  STS [R174+0x1200], R94 ;  /* 0x0012005eae007388 */ /* 0x000fe20000000800 */
[----:B------:R-:W-:Y:S01]  /*8200*/  F2FP.BF16.F32.PACK_AB R78, R79, R78 ;  /* 0x0000004e4f4e723e */ /* 0x000fe200000010ff */
[----:B------:R-:W-:Y:S01]  /*8210*/  IMAD R28, R13, UR7, R28 ;  /* 0x000000070d1c7c24 */ /* 0x000fe2000f8e021c */
[----:B------:R-:W-:Y:S01]  /*8220*/  LOP3.LUT R4, R10, R4, RZ, 0x3c, !PT ;  /* 0x000000040a047212 */ /* 0x000fe200078e3cff */
[----:B------:R-:W-:Y:S01]  /*8230*/  STS [R175+0x2000], R68 ;  /* 0x00200044af007388 */ /* 0x000fe20000000800 */
[----:B------:R-:W-:Y:S01]  /*8240*/  LEA R5, R163, R5, 0x3 ;  /* 0x00000005a3057211 */ /* 0x000fe200078e18ff */
[----:B------:R-:W2:Y:S01]  /*8250*/  LDC.64 R10, c[0x0][0x440] ;  /* 0x00011000ff0a7b82 */ /* 0x000ea20000000a00 */
[----:B------:R-:W-:Y:S01]  /*8260*/  SHF.R.S32.HI R35, RZ, 0x1f, R166 ;  /* 0x0000001fff237819 */ /* 0x000fe200000114a6 */
[----:B------:R-:W-:Y:S01]  /*8270*/  STS [R175+0x2200], R70 ;  /* 0x00220046af007388 */ /* 0x000fe20000000800 */
[----:B------:R-:W-:-:S02]  /*8280*/  LEA R15, R5, R4, 0x5 ;  /* 0x00000004050f7211 */ /* 0x000fc400078e28ff */
[----:B------:R-:W-:Y:S01]  /*8290*/  MOV R34, R166 ;  /* 0x000000a600227202 */ /* 0x000fe20000000f00 */
[----:B------:R-:W-:Y:S01]  /*82a0*/  STS [R174+0x2000], R80 ;  /* 0x00200050ae007388 */ /* 0x000fe20000000800 */
[----:B------:R-:W-:Y:S01]  /*82b0*/  SHF.R.S32.HI R14, RZ, 0x1f, R164 ;  /* 0x0000001fff0e7819 */ /* 0x000fe200000114a4 */
[----:B------:R-:W3:Y:S02]  /*82c0*/  LDC.64 R4, c[0x0][0x458] ;  /* 0x00011600ff047b82 */ /* 0x000ee40000000a00 */
[----:B------:R-:W-:Y:S01]  /*82d0*/  STS [R174+0x2200], R82 ;  /* 0x00220052ae007388 */ /* 0x000fe20000000800 */
[----:B------:R-:W-:-:S03]  /*82e0*/  IMAD.WIDE.U32 R18, R6, UR6, R34 ;  /* 0x0000000606127c25 */ /* 0x000fc6000f8e0022 */
[----:B------:R-:W-:Y:S01]  /*82f0*/  STS [R175+0x3000], R72 ;  /* 0x00300048af007388 */ /* 0x000fe20000000800 */
[----:B------:R-:W-:Y:S01]  /*8300*/  IMAD R30, R14, R8, RZ ;  /* 0x000000080e1e7224 */ /* 0x000fe200078e02ff */
[----:B------:R-:W-:Y:S02]  /*8310*/  IADD3 R19, R19, R7, RZ ;  /* 0x0000000713137210 */ /* 0x000fe40007ffe0ff */
[----:B------:R-:W-:Y:S01]  /*8320*/  STS [R175+0x3200], R74 ;  /* 0x0032004aaf007388 */ /* 0x000fe20000000800 */
[----:B------:R-:W4:Y:S01]  /*8330*/  LDC.64 R6, c[0x0][0x470] ;  /* 0x00011c00ff067b82 */ /* 0x000f220000000a00 */
[----:B------:R-:W-:Y:S02]  /*8340*/  IMAD R30, R164, R9, R30 ;  /* 0x00000009a41e7224 */ /* 0x000fe400078e021e */
[----:B------:R-:W-:Y:S01]  /*8350*/  STS [R174+0x3000], R76 ;  /* 0x0030004cae007388 */ /* 0x000fe20000000800 */
[----:B------:R-:W-:Y:S01]  /*8360*/  IMAD.WIDE.U32 R36, R12, UR7, R18 ;  /* 0x000000070c247c25 */ /* 0x000fe2000f8e0012 */
[----:B------:R-:W-:-:S02]  /*8370*/  LEA R12, R15, UR5, 0x1 ;  /* 0x000000050f0c7c11 */ /* 0x000fc4000f8e08ff */
[----:B------:R-:W-:Y:S01]  /*8380*/  STS [R174+0x3200], R78 ;  /* 0x0032004eae007388 */ /* 0x000fe20000000800 */
[C---:B--2---:R-:W-:Y:S01]  /*8390*/  IMAD R13, R10.reuse, UR11, RZ ;  /* 0x0000000b0a0d7c24 */ /* 0x044fe2000f8e02ff */
[----:B------:R-:W-:Y:S01]  /*83a0*/  IADD3 R31, R17, R30, RZ ;  /* 0x0000001e111f7210 */ /* 0x000fe20007ffe0ff */
[----:B------:R-:W-:Y:S01]  /*83b0*/  IMAD.WIDE.U32 R34, R10, UR6, R34 ;  /* 0x000000060a227c25 */ /* 0x000fe2000f8e0022 */
[----:B------:R-:W-:Y:S01]  /*83c0*/  BAR.SYNC.DEFER_BLOCKING 0x0 ;  /* 0x0000000000007b1d */ /* 0x000fe20000010000 */
[----:B------:R-:W-:Y:S02]  /*83d0*/  MOV R30, R16 ;  /* 0x00000010001e7202 */ /* 0x000fe40000000f00 */
[----:B------:R-:W-:Y:S01]  /*83e0*/  IMAD R11, R11, UR6, R13 ;  /* 0x000000060b0b7c24 */ /* 0x000fe2000f8e020d */
[----:B------:R-:W-:Y:S01]  /*83f0*/  IADD3 R29, R37, R28, RZ ;  /* 0x0000001c251d7210 */ /* 0x000fe20007ffe0ff */
[-C--:B---3--:R-:W-:Y:S02]  /*8400*/  IMAD R10, R14, R4.reuse, RZ ;  /* 0x000000040e0a7224 */ /* 0x088fe400078e02ff */
[----:B------:R-:W-:Y:S01]  /*8410*/  IMAD.WIDE.U32 R32, R164, R4, RZ ;  /* 0x00000004a4207225 */ /* 0x000fe200078e00ff */
[----:B------:R-:W-:-:S03]  /*8420*/  IADD3 R35, R35, R11, RZ ;  /* 0x0000000b23237210 */ /* 0x000fc60007ffe0ff */
[----:B------:R-:W-:Y:S02]  /*8430*/  IMAD R10, R164, R5, R10 ;  /* 0x00000005a40a7224 */ /* 0x000fe400078e020a */
[----:B----4-:R-:W-:Y:S02]  /*8440*/  IMAD R11, R6, UR12, RZ ;  /* 0x0000000c060b7c24 */ /* 0x010fe4000f8e02ff */
[----:B------:R-:W-:Y:S01]  /*8450*/  IMAD.WIDE.U32 R30, R8, UR19, R30 ;  /* 0x00000013081e7c25 */ /* 0x000fe2000f8e001e */
[----:B------:R-:W-:-:S03]  /*8460*/  IADD3 R33, R33, R10, RZ ;  /* 0x0000000a21217210 */ /* 0x000fc60007ffe0ff */
[----:B------:R-:W-:Y:S01]  /*8470*/  IMAD R28, R8, UR18, RZ ;  /* 0x00000012081c7c24 */ /* 0x000fe2000f8e02ff */
[----:B------:R-:W-:Y:S01]  /*8480*/  IADD3 R30, P0, R36, R30, RZ ;  /* 0x0000001e241e7210 */ /* 0x000fe20007f1e0ff */
[----:B------:R-:W-:Y:S02]  /*8490*/  IMAD R7, R7, UR7, R11 ;  /* 0x0000000707077c24 */ /* 0x000fe4000f8e020b */
[----:B------:R-:W-:Y:S01]  /*84a0*/  IMAD.WIDE.U32 R10, R6, UR7, R34 ;  /* 0x00000007060a7c25 */ /* 0x000fe2000f8e0022 */
[----:B------:R-:W2:Y:S03]  /*84b0*/  LDS.128 R24, [R12+0x6000] ;  /* 0x006000000c187984 */ /* 0x000ea60000000c00 */
[----:B------:R-:W-:Y:S01]  /*84c0*/  IMAD R28, R9, UR19, R28 ;  /* 0x00000013091c7c24 */ /* 0x000fe2000f8e021c */
[----:B------:R-:W3:Y:S01]  /*84d0*/  LDS.128 R20, [R12+0x7000] ;  /* 0x007000000c147984 */ /* 0x000ee20000000c00 */
[C---:B------:R-:W-:Y:S01]  /*84e0*/  IMAD R6, R4.reuse, UR18, RZ ;  /* 0x0000001204067c24 */ /* 0x040fe2000f8e02ff */
[----:B------:R-:W-:Y:S01]  /*84f0*/  IADD3 R7, R11, R7, RZ ;  /* 0x000000070b077210 */ /* 0x000fe20007ffe0ff */
[----:B------:R-:W-:Y:S01]  /*8500*/  IMAD.WIDE.U32 R32, R4, UR19, R32 ;  /* 0x0000001304207c25 */ /* 0x000fe2000f8e0020 */
[----:B------:R-:W4:Y:S01]  /*8510*/  LDS.128 R16, [R12+0x8000] ;  /* 0x008000000c107984 */ /* 0x000f220000000c00 */
[----:B------:R-:W-:-:S02]  /*8520*/  IADD3.X R28, R29, R31, R28, P0, !PT ;  /* 0x0000001f1d1c7210 */ /* 0x000fc400007fe41c */
[----:B------:R-:W-:Y:S01]  /*8530*/  IMAD R6, R5, UR19, R6 ;  /* 0x0000001305067c24 */ /* 0x000fe2000f8e0206 */
[----:B------:R-:W1:Y:S01]  /*8540*/  LDS.128 R12, [R12+0x9000] ;  /* 0x009000000c0c7984 */ /* 0x000e620000000c00 */
[----:B------:R-:W-:Y:S01]  /*8550*/  IADD3 R10, P0, R10, R32, RZ ;  /* 0x000000200a0a7210 */ /* 0x000fe20007f1e0ff */
[----:B------:R-:W-:Y:S02]  /*8560*/  ULDC.64 UR18, c[0x0][0x3f0] ;  /* 0x0000fc0000127ab9 */ /* 0x000fe40000000a00 */
[----:B------:R-:W-:Y:S02]  /*8570*/  LEA R32, P1, R30, UR18, 0x1 ;  /* 0x000000121e207c11 */ /* 0x000fe4000f8208ff */
[----:B------:R-:W-:Y:S02]  /*8580*/  IADD3.X R6, R7, R33, R6, P0, !PT ;  /* 0x0000002107067210 */ /* 0x000fe400007fe406 */
[----:B------:R-:W-:Y:S02]  /*8590*/  LEA R34, P0, R10, UR16, 0x1 ;  /* 0x000000100a227c11 */ /* 0x000fe4000f8008ff */
[----:B------:R-:W-:-:S02]  /*85a0*/  LEA.HI.X R33, R30, UR19, R28, 0x1, P1 ;  /* 0x000000131e217c11 */ /* 0x000fc400088f0c1c */
[----:B------:R-:W-:Y:S02]  /*85b0*/  LEA R28, P1, R8, R32, 0x7 ;  /* 0x00000020081c7211 */ /* 0x000fe400078238ff */
[----:B------:R-:W-:Y:S02]  /*85c0*/  LEA.HI.X R35, R10, UR17, R6, 0x1, P0 ;  /* 0x000000110a237c11 */ /* 0x000fe400080f0c06 */
[----:B------:R-:W-:Y:S02]  /*85d0*/  LEA R6, P0, R4, R34, 0x7 ;  /* 0x0000002204067211 */ /* 0x000fe400078038ff */
[----:B------:R-:W-:Y:S02]  /*85e0*/  LEA.HI.X R29, R8, R33, R9, 0x7, P1 ;  /* 0x00000021081d7211 */ /* 0x000fe400008f3c09 */
[----:B------:R-:W-:Y:S01]  /*85f0*/  LEA.HI.X R7, R4, R35, R5, 0x7, P0 ;  /* 0x0000002304077211 */ /* 0x000fe200000f3c05 */
[----:B--2---:R2:W-:Y:S04]  /*8600*/  STG.E.128 desc[UR58][R32.64], R24 ;  /* 0x0000001820007986 */ /* 0x0045e8000c101d3a */
[----:B---3--:R2:W-:Y:S04]  /*8610*/  STG.E.128 desc[UR58][R28.64], R20 ;  /* 0x000000141c007986 */ /* 0x0085e8000c101d3a */
[----:B----4-:R2:W-:Y:S04]  /*8620*/  STG.E.128 desc[UR58][R34.64], R16 ;  /* 0x0000001022007986 */ /* 0x0105e8000c101d3a */
[----:B-1----:R2:W-:Y:S02]  /*8630*/  STG.E.128 desc[UR58][R6.64], R12 ;  /* 0x0000000c06007986 */ /* 0x0025e4000c101d3a */
.L_x_231:
        /* <DEDUP_REMOVED lines=11> */
.L_x_238:
[----:B------:R-:W-:Y:S05]  /*86f0*/  EXIT ;  /* 0x000000000000794d */ /* 0x000fea0003800000 */
.L_x_240:
        /* <DEDUP_REMOVED lines=16> */
.L_x_695:


//--------------------- .text._ZN5flash44flash_bwd_dq_dk_dv_loop_seqk_parallel_kernelI23Flash_bwd_kernel_traitsILi32ELi128ELi128ELi8ELi4ELi4ELi4ELb1ELb0EN7cutlass10bfloat16_tE19Flash_kernel_traitsILi32ELi128ELi128ELi8ES3_EELb0ELb1ELb0ELb0ELb1ELb1ELb1EEEvNS_16Flash_bwd_paramsE --------------------------
	.section	.text._ZN5flash44flash_bwd_dq_dk_dv_loop_seqk_parallel_kernelI23Flash_bwd_kernel_traitsILi32ELi128ELi128ELi8ELi4ELi4ELi4ELb1ELb0EN7cutlass10bfloat16_tE19Flash_kernel_traitsILi32ELi128ELi128ELi8ES3_EELb0ELb1ELb0ELb0ELb1ELb1ELb1EEEvNS_16Flash_bwd_paramsE,"ax",@progbits
	.align	128
        .global         _ZN5flash44flash_bwd_dq_dk_dv_loop_seqk_parallel_kernelI23Flash_bwd_kernel_traitsILi32ELi128ELi128ELi8ELi4ELi4ELi4ELb1ELb0EN7cutlass10bfloat16_tE19Flash_kernel_traitsILi32ELi128ELi128ELi8ES3_EELb0ELb1ELb0ELb0ELb1ELb1ELb1EEEvNS_16Flash_bwd_paramsE
        .type           _ZN5flash44flash_bwd_dq_dk_dv_loop_seqk_parallel_kernelI23Flash_bwd_kernel_traitsILi32ELi128ELi128ELi8ELi4ELi4ELi4ELb1ELb0EN7cutlass10bfloat16_tE19Flash_kernel_traitsILi32ELi128ELi128ELi8ES3_EELb0ELb1ELb0ELb0ELb1ELb1ELb1EEEvNS_16Flash_bwd_paramsE,@function
        .size           _ZN5flash44flash_bwd_dq_dk_dv_loop_seqk_parallel_kernelI23Flash_bwd_kernel_traitsILi32ELi128ELi128ELi8ELi4ELi4ELi4ELb1ELb0EN7cutlass10bfloat16_tE19Flash_kernel_traitsILi32ELi128ELi128ELi8ES3_EELb0ELb1ELb0ELb0ELb1ELb1ELb1EEEvNS_16Flash_bwd_paramsE,(.L_x_696 - _ZN5flash44flash_bwd_dq_dk_dv_loop_seqk_parallel_kernelI23Flash_bwd_kernel_traitsILi32ELi128ELi128ELi8ELi4ELi4ELi4ELb1ELb0EN7cutlass10bfloat16_tE19Flash_kernel_traitsILi32ELi128ELi128ELi8ES3_EELb0ELb1ELb0ELb0ELb1ELb1ELb1EEEvNS_16Flash_bwd_paramsE)
        .other          _ZN5flash44flash_bwd_dq_dk_dv_loop_seqk_parallel_kernelI23Flash_bwd_kernel_traitsILi32ELi128ELi128ELi8ELi4ELi4ELi4ELb1ELb0EN7cutlass10bfloat16_tE19Flash_kernel_traitsILi32ELi128ELi128ELi8ES3_EELb0ELb1ELb0ELb0ELb1ELb1ELb1EEEvNS_16Flash_bwd_paramsE,@"STO_CUDA_ENTRY STV_DEFAULT"
_ZN5flash44flash_bwd_dq_dk_dv_loop_seqk_parallel_kernelI23Flash_bwd_kernel_traitsILi32ELi128ELi128ELi8ELi4ELi4ELi4ELb1ELb0EN7cutlass10bfloat16_tE19Flash_kernel_traitsILi32ELi128ELi128ELi8ES3_EELb0ELb1ELb0ELb0ELb1ELb1ELb1EEEvNS_16Flash_bwd_paramsE:
.text._ZN5flash44flash_bwd_dq_dk_dv_loop_seqk_parallel_kernelI23Flash_bwd_kernel_traitsILi32ELi128ELi128ELi8ELi4ELi4ELi4ELb1ELb0EN7cutlass10bfloat16_tE19Flash_kernel_traitsILi32ELi128ELi128ELi8ES3_EELb0ELb1ELb0ELb0ELb1ELb1ELb1EEEvNS_16Flash_bwd_paramsE:
        /* <DEDUP_REMOVED lines=12> */
[----:B------:R-:W2:Y:S01]  /*00c0*/  S2UR UR5, SR_CgaCtaId ;  /* 0x00000000000579c3 */ /* 0x000ea20000008800 */
[----:B------:R-:W-:Y:S01]  /*00d0*/  UMOV UR4, 0x400 ;  /* 0x0000040000047882 */ /* 0x000fe20000000000 */
[----:B------:R-:W-:Y:S01]  /*00e0*/  IMAD.MOV.U32 R236, RZ, RZ, -0x10 ;  /* 0xfffffff0ffec7424 */ /* 0x000fe200078e00ff */
[----:B------:R-:W-:Y:S01]  /*00f0*/  ULDC.64 UR36, c[0x0][0x208] ;  /* 0x0000820000247ab9 */ /* 0x000fe20000000a00 */
[----:B------:R-:W-:Y:S01]  /*0100*/  IMAD.MOV.U32 R154, RZ, RZ, 0x20 ;  /* 0x00000020ff9a7424 */ /* 0x000fe200078e00ff */
[----:B------:R-:W-:Y:S01]  /*0110*/  UMOV UR21, 0xffffe000 ;  /* 0xffffe00000157882 */ /* 0x000fe20000000000 */
[----:B------:R-:W-:Y:S02]  /*0120*/  IMAD.MOV.U32 R152, RZ, RZ, 0x40 ;  /* 0x00000040ff987424 */ /* 0x000fe400078e00ff */
[----:B------:R-:W3:Y:S08]  /*0130*/  S2UR UR12, SR_CTAID.Y ;  /* 0x00000000000c79c3 */ /* 0x000ef00000002600 */
[----:B------:R-:W4:Y:S01]  /*0140*/  S2UR UR13, SR_CTAID.Z ;  /* 0x00000000000d79c3 */ /* 0x000f220000002700 */
[----:B--2---:R-:W-:-:S07]  /*0150*/  ULEA UR5, UR5, UR4, 0x18 ;  /* 0x0000000405057291 */ /* 0x004fce000f8ec03f */
[----:B------:R-:W2:Y:S01]  /*0160*/  S2UR UR11, SR_CTAID.Z ;  /* 0x00000000000b79c3 */ /* 0x000ea20000002700 */
[----:B------:R-:W-:Y:S02]  /*0170*/  UIADD3 UR6, UR5, 0x6000, URZ ;  /* 0x0000600005067890 */ /* 0x000fe4000fffe03f */
[----:B------:R-:W-:Y:S01]  /*0180*/  UIADD3 UR4, UR5, 0x8000, URZ ;  /* 0x0000800005047890 */ /* 0x000fe2000fffe03f */
[----:B-1----:R-:W-:Y:S01]  /*0190*/  SHF.R.S32.HI R11, RZ, 0x1f, R21 ;  /* 0x0000001fff0b7819 */ /* 0x002fe20000011415 */
[----:B---3--:R-:W-:-:S03]  /*01a0*/  USHF.R.S32.HI UR18, URZ, 0x1f, UR12 ;  /* 0x0000001f3f127899 */ /* 0x008fc6000801140c */
[----:B------:R-:W1:Y:S01]  /*01b0*/  S2UR UR10, SR_CTAID.Y ;  /* 0x00000000000a79c3 */ /* 0x000e620000002600 */
[----:B------:R-:W-:Y:S01]  /*01c0*/  UIMAD.WIDE UR24, UR12, 0x80, URZ ;  /* 0x000000800c1878a5 */ /* 0x000fe2000f8e023f */
[CC--:B------:R-:W-:Y:S02]  /*01d0*/  LEA.HI R3, R11.reuse, R21.reuse, RZ, 0x2 ;  /* 0x000000150b037211 */ /* 0x0c0fe400078f10ff */
[----:B------:R-:W-:Y:S02]  /*01e0*/  LEA.HI R6, R11, R21, RZ, 0x5 ;  /* 0x000000150b067211 */ /* 0x000fe400078f28ff */
[--C-:B------:R-:W-:Y:S01]  /*01f0*/  SHF.R.S32.HI R4, RZ, 0x2, R3.reuse ;  /* 0x00000002ff047819 */ /* 0x100fe20000011403 */
[----:B----4-:R-:W-:Y:S01]  /*0200*/  USHF.R.S32.HI UR17, URZ, 0x1f, UR13 ;  /* 0x0000001f3f117899 */ /* 0x010fe2000801140d */
[----:B------:R-:W-:Y:S02]  /*0210*/  SHF.R.S32.HI R0, RZ, 0x1f, R3 ;  /* 0x0000001fff007819 */ /* 0x000fe40000011403 */
[----:B------:R-:W-:-:S02]  /*0220*/  LEA.HI R2, R3, R4, RZ, 0x1 ;  /* 0x0000000403027211 */ /* 0x000fc400078f08ff */
[----:B------:R-:W-:Y:S02]  /*0230*/  LEA.HI R0, R0, R4, RZ, 0x3 ;  /* 0x0000000400007211 */ /* 0x000fe400078f18ff */
[----:B------:R-:W-:Y:S02]  /*0240*/  LOP3.LUT R2, R2, 0x7fffffe, RZ, 0xc0, !PT ;  /* 0x07fffffe02027812 */ /* 0x000fe400078ec0ff */
[----:B------:R-:W-:Y:S01]  /*0250*/  LOP3.LUT R0, R0, 0xfffffff8, RZ, 0xc0, !PT ;  /* 0xfffffff800007812 */ /* 0x000fe200078ec0ff */
[----:B--2---:R-:W-:Y:S01]  /*0260*/  USHF.R.S32.HI UR16, URZ, 0x1f, UR11 ;  /* 0x0000001f3f107899 */ /* 0x004fe2000801140b */
[----:B------:R-:W-:Y:S01]  /*0270*/  LEA.HI R22, R11, R21, RZ, 0x3 ;  /* 0x000000150b167211 */ /* 0x000fe200078f18ff */
[C---:B------:R-:W-:Y:S01]  /*0280*/  IMAD.IADD R9, R4.reuse, 0x1, -R2 ;  /* 0x0000000104097824 */ /* 0x040fe200078e0a02 */
[----:B------:R-:W-:Y:S01]  /*0290*/  LOP3.LUT R3, R3, 0xfffffffc, RZ, 0xc0, !PT ;  /* 0xfffffffc03037812 */ /* 0x000fe200078ec0ff */
[----:B------:R-:W-:Y:S01]  /*02a0*/  IMAD.IADD R8, R4, 0x1, -R0 ;  /* 0x0000000104087824 */ /* 0x000fe200078e0a00 */
[----:B------:R-:W-:-:S02]  /*02b0*/  LOP3.LUT R0, R6, 0xffffffe0, RZ, 0xc0, !PT ;  /* 0xffffffe006007812 */ /* 0x000fc400078ec0ff */
[----:B------:R-:W-:Y:S01]  /*02c0*/  SHF.R.S32.HI R2, RZ, 0x3, R22 ;  /* 0x00000003ff027819 */ /* 0x000fe20000011416 */
[----:B------:R-:W-:Y:S01]  /*02d0*/  IMAD.IADD R12, R21, 0x1, -R3 ;  /* 0x00000001150c7824 */ /* 0x000fe200078e0a03 */
[----:B------:R-:W-:Y:S01]  /*02e0*/  LEA.HI R10, R11, R21, RZ, 0x4 ;  /* 0x000000150b0a7211 */ /* 0x000fe200078f20ff */
[----:B------:R-:W-:Y:S01]  /*02f0*/  IMAD.IADD R0, R21, 0x1, -R0 ;  /* 0x0000000115007824 */ /* 0x000fe200078e0a00 */
[----:B------:R-:W-:Y:S01]  /*0300*/  SHF.R.S32.HI R5, RZ, 0x5, R6 ;  /* 0x00000005ff057819 */ /* 0x000fe20000011406 */
[----:B------:R-:W-:Y:S01]  /*0310*/  IMAD.SHL.U32 R2, R2, 0x40, RZ ;  /* 0x0000004002027824 */ /* 0x000fe200078e00ff */
[----:B------:R-:W-:Y:S01]  /*0320*/  SHF.R.S32.HI R13, RZ, 0x4, R10 ;  /* 0x00000004ff0d7819 */ /* 0x000fe2000001140a */
[----:B------:R-:W-:Y:S01]  /*0330*/  IMAD.SHL.U32 R7, R12, 0x8, RZ ;  /* 0x000000080c077824 */ /* 0x000fe200078e00ff */
[----:B------:R-:W-:Y:S01]  /*0340*/  SHF.R.S32.HI R3, RZ, 0x1f, R0 ;  /* 0x0000001fff037819 */ /* 0x000fe20000011400 */
[----:B-1----:R-:W-:Y:S01]  /*0350*/  USHF.R.S32.HI UR15, URZ, 0x1f, UR10 ;  /* 0x0000001f3f0f7899 */ /* 0x002fe2000801140a */
[----:B------:R-:W-:-:S02]  /*0360*/  SHF.R.S32.HI R4, RZ, 0x1f, R6 ;  /* 0x0000001fff047819 */ /* 0x000fc40000011406 */
[----:B------:R-:W-:Y:S02]  /*0370*/  LEA.HI R6, R10, R13, RZ, 0x1 ;  /* 0x0000000d0a067211 */ /* 0x000fe400078f08ff */
[----:B------:R-:W-:Y:S02]  /*0380*/  LOP3.LUT R2, R2, 0xc0, RZ, 0xc0, !PT ;  /* 0x000000c002027812 */ /* 0x000fe400078ec0ff */
[----:B------:R-:W-:Y:S02]  /*0390*/  LEA.HI R20, R3, R0, RZ, 0x2 ;  /* 0x0000000003147211 */ /* 0x000fe400078f10ff */
[----:B------:R-:W-:Y:S02]  /*03a0*/  LEA.HI R3, R4, R5, RZ, 0x2 ;  /* 0x0000000504037211 */ /* 0x000fe400078f10ff */
[----:B------:R-:W-:Y:S02]  /*03b0*/  LOP3.LUT R0, R6, 0xfffffffe, RZ, 0xc0, !PT ;  /* 0xfffffffe06007812 */ /* 0x000fe400078ec0ff */
[----:B------:R-:W-:-:S02]  /*03c0*/  LOP3.LUT R4, R2, 0x18, R7, 0xf8, !PT ;  /* 0x0000001802047812 */ /* 0x000fc400078ef807 */
[----:B------:R-:W-:Y:S01]  /*03d0*/  LOP3.LUT R7, R22, 0xfffffff8, RZ, 0xc0, !PT ;  /* 0xfffffff816077812 */ /* 0x000fe200078ec0ff */
[----:B------:R-:W-:Y:S01]  /*03e0*/  IMAD.IADD R13, R13, 0x1, -R0 ;  /* 0x000000010d0d7824 */ /* 0x000fe200078e0a00 */
[----:B------:R-:W-:Y:S02]  /*03f0*/  SHF.R.U32.HI R2, RZ, 0x3, R2 ;  /* 0x00000003ff027819 */ /* 0x000fe40000011602 */
[----:B------:R-:W-:Y:S01]  /*0400*/  LOP3.LUT R0, R3, 0xfffffffc, RZ, 0xc0, !PT ;  /* 0xfffffffc03007812 */ /* 0x000fe200078ec0ff */
[----:B------:R-:W-:Y:S01]  /*0410*/  IMAD.IADD R7, R21, 0x1, -R7 ;  /* 0x0000000115077824 */ /* 0x000fe200078e0a07 */
[----:B------:R-:W-:Y:S01]  /*0420*/  LOP3.LUT R4, R4, R2, RZ, 0x3c, !PT ;  /* 0x0000000204047212 */ /* 0x000fe200078e3cff */
[C---:B------:R-:W-:Y:S01]  /*0430*/  IMAD R2, R5.reuse, 0x8, R9 ;  /* 0x0000000805027824 */ /* 0x040fe200078e0209 */
[----:B------:R-:W-:Y:S01]  /*0440*/  LOP3.LUT R3, R10, 0xfffffff0, RZ, 0xc0, !PT ;  /* 0xfffffff00a037812 */ /* 0x000fe200078ec0ff */
[----:B------:R-:W-:Y:S01]  /*0450*/  IMAD.IADD R17, R5, 0x1, -R0 ;  /* 0x0000000105117824 */ /* 0x000fe200078e0a00 */
[----:B------:R-:W-:Y:S01]  /*0460*/  LEA.HI R9, R7, R7, RZ, 0x1 ;  /* 0x0000000707097211 */ /* 0x000fe200078f08ff */
[----:B------:R-:W-:Y:S01]  /*0470*/  IMAD.U32 R2, R2, 0x20, R4 ;  /* 0x0000002002027824 */ /* 0x000fe200078e0004 */
[----:B------:R-:W-:Y:S01]  /*0480*/  LEA.HI R10, R11, R21, RZ, 0x7 ;  /* 0x000000150b0a7211 */ /* 0x000fe200078f38ff */
[----:B------:R-:W-:Y:S01]  /*0490*/  IMAD.IADD R0, R21, 0x1, -R3 ;  /* 0x0000000115007824 */ /* 0x000fe200078e0a03 */
[----:B------:R-:W-:Y:S01]  /*04a0*/  LOP3.LUT R3, R9, 0x3fffffe, RZ, 0xc0, !PT ;  /* 0x03fffffe09037812 */ /* 0x000fe200078ec0ff */
[----:B------:R-:W-:Y:S01]  /*04b0*/  IMAD.SHL.U32 R21, R21, 0x2, RZ ;  /* 0x0000000215157824 */ /* 0x000fe200078e00ff */
[----:B------:R-:W-:Y:S01]  /*04c0*/  SHF.R.S32.HI R10, RZ, 0x7, R10 ;  /* 0x00000007ff0a7819 */ /* 0x000fe2000001140a */
[----:B------:R1:W-:Y:S01]  /*04d0*/  STL [R1+0x4c], R2 ;  /* 0x00004c0201007387 */ /* 0x0003e20000100800 */
[----:B------:R-:W-:Y:S01]  /*04e0*/  SHF.R.S32.HI R11, RZ, 0x1f, R0 ;  /* 0x0000001fff0b7819 */ /* 0x000fe20000011400 */
[----:B------:R-:W-:Y:S01]  /*04f0*/  IMAD.IADD R4, R7, 0x1, -R3 ;  /* 0x0000000107047824 */ /* 0x000fe200078e0a03 */
[----:B------:R-:W-:Y:S01]  /*0500*/  LOP3.LUT P5, RZ, R8, 0x2, RZ, 0xc0, !PT ;  /* 0x0000000208ff7812 */ /* 0x000fe200078ac0ff */
[----:B------:R-:W-:Y:S01]  /*0510*/  IMAD R3, R10, 0x8, R13 ;  /* 0x000000080a037824 */ /* 0x000fe200078e020d */
[----:B------:R-:W-:-:S02]  /*0520*/  LEA.HI R11, R11, R0, RZ, 0x3 ;  /* 0x000000000b0b7211 */ /* 0x000fc400078f18ff */
[----:B------:R-:W-:Y:S01]  /*0530*/  LOP3.LUT P4, RZ, R8, 0x4, RZ, 0xc0, !PT ;  /* 0x0000000408ff7812 */ /* 0x000fe2000788c0ff */
[----:B------:R-:W-:Y:S01]  /*0540*/  IMAD R19, R3, 0x8, R4 ;  /* 0x0000000803137824 */ /* 0x000fe200078e0204 */
[----:B------:R-:W-:Y:S02]  /*0550*/  LOP3.LUT R4, R11, 0xfffffff8, RZ, 0xc0, !PT ;  /* 0xfffffff80b047812 */ /* 0x000fe400078ec0ff */
[----:B------:R-:W-:-:S03]  /*0560*/  SEL R238, R154, 0xffffffe0, !P5 ;  /* 0xffffffe09aee7807 */ /* 0x000fc60006800000 */
[C---:B------:R-:W-:Y:S02]  /*0570*/  IMAD.IADD R16, R0.reuse, 0x1, -R4 ;  /* 0x0000000100107824 */ /* 0x040fe400078e0a04 */
[----:B------:R-:W-:Y:S01]  /*0580*/  IMAD.SHL.U32 R4, R17, 0x400, RZ ;  /* 0x0000040011047824 */ /* 0x000fe200078e00ff */
[----:B-1----:R-:W-:-:S04]  /*0590*/  LEA.HI R2, R0, R0, RZ, 0x1 ;  /* 0x0000000000027211 */ /* 0x002fc800078f08ff */
[--C-:B------:R-:W-:Y:S02]  /*05a0*/  SHF.R.S32.HI R6, RZ, 0x1, R2.reuse ;  /* 0x00000001ff067819 */ /* 0x100fe40000011402 */
[----:B------:R-:W-:Y:S02]  /*05b0*/  SHF.R.S32.HI R5, RZ, 0x1f, R2 ;  /* 0x0000001fff057819 */ /* 0x000fe40000011402 */
[----:B------:R-:W-:Y:S02]  /*05c0*/  LOP3.LUT R2, R2, 0x7fffffe, RZ, 0xc0, !PT ;  /* 0x07fffffe02027812 */ /* 0x000fe400078ec0ff */
[----:B------:R-:W-:Y:S02]  /*05d0*/  LEA.HI R3, R5, R6, RZ, 0x2 ;  /* 0x0000000605037211 */ /* 0x000fe400078f10ff */
[----:B------:R-:W-:Y:S01]  /*05e0*/  LOP3.LUT R5, R8, 0x1, RZ, 0xc0, !PT ;  /* 0x0000000108057812 */ /* 0x000fe200078ec0ff */
[----:B------:R-:W-:Y:S01]  /*05f0*/  IMAD.IADD R18, R0, 0x1, -R2 ;  /* 0x0000000100127824 */ /* 0x000fe200078e0a02 */
[----:B------:R-:W-:Y:S01]  /*0600*/  LOP3.LUT R3, R3, 0xfffffffc, RZ, 0xc0, !PT ;  /* 0xfffffffc03037812 */ /* 0x000fe200078ec0ff */
[----:B------:R-:W-:Y:S01]  /*0610*/  IMAD.SHL.U32 R2, R7, 0x40, RZ ;  /* 0x0000004007027824 */ /* 0x000fe200078e00ff */
[----:B------:R-:W-:Y:S01]  /*0620*/  SHF.R.S32.HI R0, RZ, 0x1, R9 ;  /* 0x00000001ff007819 */ /* 0x000fe20000011409 */
[----:B------:R-:W-:Y:S01]  /*0630*/  IMAD.SHL.U32 R7, R12, 0x2, RZ ;  /* 0x000000020c077824 */ /* 0x000fe200078e00ff */
[----:B------:R-:W-:Y:S01]  /*0640*/  LEA.HI R12, R8, R8, RZ, 0x1 ;  /* 0x00000008080c7211 */ /* 0x000fe200078f08ff */
[----:B------:R-:W-:Y:S01]  /*0650*/  IMAD.IADD R15, R6, 0x1, -R3 ;  /* 0x00000001060f7824 */ /* 0x000fe200078e0a03 */
[----:B------:R-:W-:Y:S01]  /*0660*/  LOP3.LUT R9, R2, 0x1c0, RZ, 0xc0, !PT ;  /* 0x000001c002097812 */ /* 0x000fe200078ec0ff */
[----:B------:R-:W-:Y:S01]  /*0670*/  IMAD.SHL.U32 R6, R0, 0x40, RZ ;  /* 0x0000004000067824 */ /* 0x000fe200078e00ff */
[----:B------:R-:W-:Y:S01]  /*0680*/  LOP3.LUT R2, R12, 0x3fffffe, RZ, 0xc0, !PT ;  /* 0x03fffffe0c027812 */ /* 0x000fe200078ec0ff */
[----:B------:R-:W-:Y:S01]  /*0690*/  IMAD R242, R10, 0x2000, R7 ;  /* 0x000020000af27824 */ /* 0x000fe200078e0207 */
[----:B------:R-:W-:Y:S01]  /*06a0*/  LOP3.LUT P0, RZ, R0, 0x2, RZ, 0xc0, !PT ;  /* 0x0000000200ff7812 */ /* 0x000fe2000780c0ff */
[----:B------:R-:W-:Y:S01]  /*06b0*/  IMAD.SHL.U32 R0, R17, 0x10, RZ ;  /* 0x0000001011007824 */ /* 0x000fe200078e00ff */
[----:B------:R-:W-:Y:S01]  /*06c0*/  ISETP.NE.U32.AND P6, PT, R5, 0x1, PT ;  /* 0x000000010500780c */ /* 0x000fe20003fc5070 */
[C---:B------:R-:W-:Y:S01]  /*06d0*/  IMAD.IADD R14, R8.reuse, 0x1, -R2 ;  /* 0x00000001080e7824 */ /* 0x040fe200078e0a02 */
[----:B------:R-:W-:Y:S01]  /*06e0*/  SHF.R.S32.HI R3, RZ, 0x3, R11 ;  /* 0x00000003ff037819 */ /* 0x000fe2000001140b */
[----:B------:R-:W-:Y:S01]  /*06f0*/  IMAD.SHL.U32 R2, R8, 0x40, RZ ;  /* 0x0000004008027824 */ /* 0x000fe200078e00ff */
[----:B------:R-:W-:-:S02]  /*0700*/  LEA.HI.SX32 R20, R20, R0, 0x1e ;  /* 0x0000000014147211 */ /* 0x000fc400078ff2ff */
[----:B------:R-:W-:Y:S01]  /*0710*/  LOP3.LUT R5, R9, 0x30, R0, 0xf8, !PT ;  /* 0x0000003009057812 */ /* 0x000fe200078ef800 */
[C---:B------:R-:W-:Y:S01]  /*0720*/  IMAD R18, R3.reuse, 0x8, R18 ;  /* 0x0000000803127824 */ /* 0x040fe200078e0212 */
[----:B------:R-:W-:Y:S01]  /*0730*/  LOP3.LUT R0, R2, 0x1c0, RZ, 0xc0, !PT ;  /* 0x000001c002007812 */ /* 0x000fe200078ec0ff */
[----:B------:R-:W-:Y:S01]  /*0740*/  IMAD R11, R3, 0x200, R4 ;  /* 0x00000200030b7824 */ /* 0x000fe200078e0204 */
[----:B------:R-:W-:Y:S01]  /*0750*/  LOP3.LUT R2, R6, 0xc0, RZ, 0xc0, !PT ;  /* 0x000000c006027812 */ /* 0x000fe200078ec0ff */
[----:B------:R-:W-:Y:S01]  /*0760*/  STL [R1+0x60], R20 ;  /* 0x0000601401007387 */ /* 0x000fe20000100800 */
[----:B------:R-:W-:Y:S02]  /*0770*/  LEA.HI R0, R0, R0, RZ, 0x1d ;  /* 0x0000000000007211 */ /* 0x000fe400078fe8ff */
[----:B------:R-:W-:Y:S02]  /*0780*/  LOP3.LUT R3, R2, 0x8, R22, 0xf8, !PT ;  /* 0x0000000802037812 */ /* 0x000fe400078ef816 */
[----:B------:R-:W-:Y:S01]  /*0790*/  IADD3 R242, R0, R242, R4 ;  /* 0x000000f200f27210 */ /* 0x000fe20007ffe004 */
[----:B------:R-:W-:Y:S01]  /*07a0*/  IMAD R0, R17, 0x200, R7 ;  /* 0x0000020011007824 */ /* 0x000fe200078e0207 */
[----:B------:R-:W-:Y:S01]  /*07b0*/  SHF.R.U32.HI R149, RZ, 0x3, R2 ;  /* 0x00000003ff957819 */ /* 0x000fe20000011602 */
[----:B------:R-:W-:Y:S01]  /*07c0*/  IMAD.SHL.U32 R4, R13, 0x8, RZ ;  /* 0x000000080d047824 */ /* 0x000fe200078e00ff */
[----:B------:R-:W-:Y:S01]  /*07d0*/  SHF.R.U32.HI R2, RZ, 0x3, R9 ;  /* 0x00000003ff027819 */ /* 0x000fe20000011609 */
[----:B------:R-:W-:Y:S01]  /*07e0*/  IMAD R14, R14, 0x20, R0 ;  /* 0x000000200e0e7824 */ /* 0x000fe200078e0200 */
[----:B------:R-:W-:Y:S01]  /*07f0*/  LOP3.LUT R0, R21, 0x6, RZ, 0xc0, !PT ;  /* 0x0000000615007812 */ /* 0x000fe200078ec0ff */
[----:B------:R-:W-:Y:S01]  /*0800*/  IMAD.SHL.U32 R9, R13, 0x10, RZ ;  /* 0x000000100d097824 */ /* 0x000fe200078e00ff */
[----:B------:R-:W-:-:S02]  /*0810*/  LOP3.LUT R149, R3, R149, RZ, 0x3c, !PT ;  /* 0x0000009503957212 */ /* 0x000fc400078e3cff */
[----:B------:R-:W-:Y:S01]  /*0820*/  LOP3.LUT R5, R5, 0x8, R22, 0xf8, !PT ;  /* 0x0000000805057812 */ /* 0x000fe200078ef816 */
[----:B------:R-:W-:Y:S01]  /*0830*/  IMAD R3, R10, 0x40, R0 ;  /* 0x000000400a037824 */ /* 0x000fe200078e0200 */
[----:B------:R-:W-:Y:S01]  /*0840*/  LOP3.LUT R4, R4, 0x8, RZ, 0xc0, !PT ;  /* 0x0000000804047812 */ /* 0x000fe200078ec0ff */
[----:B------:R-:W-:Y:S01]  /*0850*/  IMAD.SHL.U32 R0, R10, 0x8, RZ ;  /* 0x000000080a007824 */ /* 0x000fe200078e00ff */
[----:B------:R-:W-:Y:S01]  /*0860*/  LOP3.LUT R2, R5, R2, RZ, 0x3c, !PT ;  /* 0x0000000205027212 */ /* 0x000fe200078e3cff */
[----:B------:R-:W-:Y:S01]  /*0870*/  IMAD.U32 R149, R19, 0x20, R149 ;  /* 0x0000002013957824 */ /* 0x000fe200078e0095 */
[----:B------:R1:W-:Y:S01]  /*0880*/  STL [R1+0x54], R3 ;  /* 0x0000540301007387 */ /* 0x0003e20000100800 */
[----:B------:R-:W-:Y:S02]  /*0890*/  LEA R242, R242, UR5, 0x1 ;  /* 0x00000005f2f27c11 */ /* 0x000fe4000f8e08ff */
[----:B------:R-:W-:Y:S01]  /*08a0*/  LOP3.LUT R7, R0, 0x8, RZ, 0xc0, !PT ;  /* 0x0000000800077812 */ /* 0x000fe200078ec0ff */
[----:B------:R-:W-:Y:S01]  /*08b0*/  IMAD R5, R13, 0x200, R2 ;  /* 0x000002000d057824 */ /* 0x000fe200078e0202 */
[----:B------:R-:W-:Y:S01]  /*08c0*/  SHF.R.S32.HI R0, RZ, 0x1, R12 ;  /* 0x00000001ff007819 */ /* 0x000fe2000001140c */
[----:B------:R-:W-:Y:S01]  /*08d0*/  IMAD.SHL.U32 R2, R15, 0x40, RZ ;  /* 0x000000400f027824 */ /* 0x000fe200078e00ff */
[----:B------:R-:W-:Y:S01]  /*08e0*/  LOP3.LUT R9, R7, 0x10, R9, 0xf8, !PT ;  /* 0x0000001007097812 */ /* 0x000fe200078ef809 */
[----:B------:R-:W-:Y:S01]  /*08f0*/  VIADD R237, R242, 0x40 ;  /* 0x00000040f2ed7836 */ /* 0x000fe20000000000 */
[C---:B------:R-:W-:Y:S01]  /*0900*/  LOP3.LUT P3, RZ, R0.reuse, 0x2, RZ, 0xc0, !PT ;  /* 0x0000000200ff7812 */ /* 0x040fe2000786c0ff */
[----:B------:R-:W-:Y:S01]  /*0910*/  IMAD.SHL.U32 R0, R0, 0x40, RZ ;  /* 0x0000004000007824 */ /* 0x000fe200078e00ff */
[----:B------:R-:W-:Y:S01]  /*0920*/  LOP3.LUT R2, R2, 0xc0, RZ, 0xc0, !PT ;  /* 0x000000c002027812 */ /* 0x000fe200078ec0ff */
[----:B------:R-:W-:Y:S01]  /*0930*/  @P4 VIADD R237, R242, 0xffffffc0 ;  /* 0xffffffc0f2ed4836 */ /* 0x000fe20000000000 */
[----:B------:R-:W-:Y:S01]  /*0940*/  R2P PR, R16, 0x6 ;  /* 0x0000000610007804 */ /* 0x000fe20000000000 */
[----:B------:R-:W-:Y:S01]  /*0950*/  IMAD.IADD R243, R242, 0x1, R238 ;  /* 0x00000001f2f37824 */ /* 0x000fe200078e02ee */
[----:B------:R-:W-:Y:S01]  /*0960*/  LOP3.LUT R0, R0, 0xc0, RZ, 0xc0, !PT ;  /* 0x000000c000007812 */ /* 0x000fe200078ec0ff */
[----:B------:R-:W-:Y:S01]  /*0970*/  IMAD.IADD R239, R238, 0x1, R237 ;  /* 0x00000001eeef7824 */ /* 0x000fe200078e02ed */
[----:B------:R-:W-:-:S02]  /*0980*/  SHF.R.U32.HI R6, RZ, 0x3, R2 ;  /* 0x00000003ff067819 */ /* 0x000fc40000011602 */
[----:B------:R-:W-:Y:S02]  /*0990*/  SHF.R.U32.HI R8, RZ, 0x3, R0 ;  /* 0x00000003ff087819 */ /* 0x000fe40000011600 */
[----:B------:R-:W-:Y:S02]  /*09a0*/  SEL R236, R236, 0x10, !P6 ;  /* 0x00000010ecec7807 */ /* 0x000fe40007000000 */
[----:B------:R-:W-:Y:S01]  /*09b0*/  LOP3.LUT R8, R8, R0, R7, 0x1e, !PT ;  /* 0x0000000008087212 */ /* 0x000fe200078e1e07 */
[----:B------:R-:W-:Y:S01]  /*09c0*/  IMAD.SHL.U32 R0, R18, 0x20, RZ ;  /* 0x0000002012007824 */ /* 0x000fe200078e00ff */
[----:B------:R-:W2:Y:S01]  /*09d0*/  LDC R7, c[0x0][0x2c4] ;  /* 0x0000b100ff077b82 */ /* 0x000ea20000000800 */
[----:B-1----:R-:W-:Y:S01]  /*09e0*/  IMAD.SHL.U32 R3, R16, 0x40, RZ ;  /* 0x0000004010037824 */ /* 0x002fe200078e00ff */
[----:B------:R-:W-:Y:S01]  /*09f0*/  SEL R152, R152, 0xffffffc0, !P2 ;  /* 0xffffffc098987807 */ /* 0x000fe20005000000 */
[----:B------:R-:W-:Y:S01]  /*0a00*/  IMAD.IADD R8, R8, 0x1, R14 ;  /* 0x0000000108087824 */ /* 0x000fe200078e020e */
[----:B------:R-:W-:Y:S01]  /*0a10*/  SEL R150, R154, 0xffffffe0, !P0 ;  /* 0xffffffe09a967807 */ /* 0x000fe20004000000 */
[----:B------:R-:W-:Y:S01]  /*0a20*/  IMAD.IADD R241, R242, 0x1, R236 ;  /* 0x00000001f2f17824 */ /* 0x000fe200078e02ec */
[----:B------:R-:W-:Y:S01]  /*0a30*/  LOP3.LUT R3, R3, 0x1c0, RZ, 0xc0, !PT ;  /* 0x000001c003037812 */ /* 0x000fe200078ec0ff */
[----:B------:R-:W-:Y:S01]  /*0a40*/  IMAD.IADD R236, R236, 0x1, R237 ;  /* 0x00000001ecec7824 */ /* 0x000fe200078e02ed */
[----:B------:R-:W-:Y:S01]  /*0a50*/  LEA R149, R149, UR5, 0x1 ;  /* 0x0000000595957c11 */ /* 0x000fe2000f8e08ff */
[----:B------:R-:W-:Y:S01]  /*0a60*/  IMAD.IADD R240, R241, 0x1, R238 ;  /* 0x00000001f1f07824 */ /* 0x000fe200078e02ee */
[----:B------:R-:W-:Y:S01]  /*0a70*/  SHF.R.U32.HI R151, RZ, 0x3, R3 ;  /* 0x00000003ff977819 */ /* 0x000fe20000011603 */
[----:B------:R-:W-:Y:S01]  /*0a80*/  IMAD.IADD R238, R238, 0x1, R236 ;  /* 0x00000001eeee7824 */ /* 0x000fe200078e02ec */
[----:B------:R-:W-:Y:S01]  /*0a90*/  LOP3.LUT P0, RZ, R15, 0x2, RZ, 0xc0, !PT ;  /* 0x000000020fff7812 */ /* 0x000fe2000780c0ff */
[----:B------:R-:W-:Y:S01]  /*0aa0*/  IMAD.IADD R150, R150, 0x1, R149 ;  /* 0x0000000196967824 */ /* 0x000fe200078e0295 */
[----:B------:R-:W-:-:S02]  /*0ab0*/  LOP3.LUT R151, R151, R3, R4, 0x1e, !PT ;  /* 0x0000000397977212 */ /* 0x000fc400078e1e04 */
[C---:B------:R-:W-:Y:S01]  /*0ac0*/  LOP3.LUT R3, R6.reuse, R2, R4, 0x1e, !PT ;  /* 0x0000000206037212 */ /* 0x040fe200078e1e04 */
[----:B------:R-:W-:Y:S01]  /*0ad0*/  IMAD R4, R17, 0x200, R0 ;  /* 0x0000020011047824 */ /* 0x000fe200078e0200 */
[----:B------:R-:W-:Y:S01]  /*0ae0*/  LOP3.LUT R2, R6, R9, R2, 0x1e, !PT ;  /* 0x0000000906027212 */ /* 0x000fe200078e1e02 */
[----:B------:R-:W-:Y:S01]  /*0af0*/  IMAD.IADD R151, R11, 0x1, R151 ;  /* 0x000000010b977824 */ /* 0x000fe200078e0297 */
[----:B------:R-:W-:Y:S01]  /*0b00*/  SEL R154, R154, 0xffffffe0, !P0 ;  /* 0xffffffe09a9a7807 */ /* 0x000fe20004000000 */
[----:B------:R-:W-:Y:S01]  /*0b10*/  IMAD.IADD R156, R4, 0x1, R3 ;  /* 0x00000001049c7824 */ /* 0x000fe200078e0203 */
[----:B------:R-:W-:Y:S01]  /*0b20*/  LEA R3, R8, UR6, 0x1 ;  /* 0x0000000608037c11 */ /* 0x000fe2000f8e08ff */
[----:B------:R-:W-:Y:S01]  /*0b30*/  IMAD.IADD R155, R0, 0x1, R2 ;  /* 0x00000001009b7824 */ /* 0x000fe200078e0202 */
[----:B--2---:R-:W-:Y:S02]  /*0b40*/  IADD3 R0, R20, 0x1, -R7 ;  /* 0x0000000114007810 */ /* 0x004fe40007ffe807 */
[----:B------:R-:W-:-:S02]  /*0b50*/  LEA R151, R151, UR4, 0x1 ;  /* 0x0000000497977c11 */ /* 0x000fc4000f8e08ff */
[----:B------:R-:W-:Y:S01]  /*0b60*/  LEA R2, R5, UR5, 0x1 ;  /* 0x0000000505027c11 */ /* 0x000fe2000f8e08ff */
[----:B------:R1:W-:Y:S02]  /*0b70*/  STL [R1+0x50], R0 ;  /* 0x0000500001007387 */ /* 0x0003e40000100800 */
[C---:B------:R-:W-:Y:S02]  /*0b80*/  VIADD R157, R151.reuse, 0x20 ;  /* 0x00000020979d7836 */ /* 0x040fe40000000000 */
[----:B------:R2:W-:Y:S01]  /*0b90*/  STL [R1+0x58], R3 ;  /* 0x0000580301007387 */ /* 0x0005e20000100800 */
[C---:B------:R-:W-:Y:S02]  /*0ba0*/  @P1 VIADD R157, R151.reuse, 0xffffffe0 ;  /* 0xffffffe0979d1836 */ /* 0x040fe40000000000 */
[----:B------:R-:W-:Y:S02]  /*0bb0*/  IMAD.IADD R153, R151, 0x1, R152 ;  /* 0x0000000197997824 */ /* 0x000fe400078e0298 */
[----:B------:R-:W-:-:S02]  /*0bc0*/  IMAD.IADD R152, R152, 0x1, R157 ;  /* 0x0000000198987824 */ /* 0x000fc400078e029d */
[C---:B------:R-:W-:Y:S02]  /*0bd0*/  VIADD R160, R157.reuse, 0x2000 ;  /* 0x000020009da07836 */ /* 0x040fe40000000000 */
[C---:B------:R-:W-:Y:S02]  /*0be0*/  VIADD R159, R157.reuse, 0x4000 ;  /* 0x000040009d9f7836 */ /* 0x040fe40000000000 */
[----:B------:R-:W-:Y:S02]  /*0bf0*/  VIADD R158, R157, 0x6000 ;  /* 0x000060009d9e7836 */ /* 0x000fe40000000000 */
[C---:B-1----:R-:W-:Y:S02]  /*0c00*/  VIADD R0, R3.reuse, 0x20 ;  /* 0x0000002003007836 */ /* 0x042fe40000000000 */
[----:B------:R-:W-:-:S05]  /*0c10*/  @P3 VIADD R0, R3, 0xffffffe0 ;  /* 0xffffffe003003836 */ /* 0x000fca0000000000 */
[----:B------:R2:W-:Y:S02]  /*0c20*/  STL [R1+0x5c], R0 ;  /* 0x00005c0001007387 */ /* 0x0005e40000100800 */
.L_x_249:
        /* <DEDUP_REMOVED lines=8> */
[----:B-12---:R-:W1:Y:S02]  /*0cb0*/  @P0 S2R R0, SR_CTAID.Y ;  /* 0x0000000000000919 */ /* 0x006e640000002600 */
        /* <DEDUP_REMOVED lines=22> */
[----:B------:R-:W-:Y:S05]  /*0e20*/  @P0 BRA `(.L_x_241) ;  /* 0x0000007400fc0947 */ /* 0x000fea0003800000 */
[----:B------:R-:W1:Y:S01]  /*0e30*/  LDC R9, c[0x0][0x278] ;  /* 0x00009e00ff097b82 */ /* 0x000e620000000800 */
[----:B------:R-:W2:Y:S01]  /*0e40*/  S2R R3, SR_CTAID.Z ;  /* 0x0000000000037919 */ /* 0x000ea20000002700 */
[----:B------:R-:W-:Y:S01]  /*0e50*/  ULDC.64 UR6, c[0x0][0x2f0] ;  /* 0x0000bc0000067ab9 */ /* 0x000fe20000000a00 */
[----:B------:R-:W-:Y:S01]  /*0e60*/  ULDC UR4, c[0x0][0x2c4] ;  /* 0x0000b10000047ab9 */ /* 0x000fe20000000800 */
[----:B------:R-:W-:Y:S01]  /*0e70*/  UISETP.NE.U32.AND UP1, UPT, UR6, URZ, UPT ;  /* 0x0000003f0600728c */ /* 0x000fe2000bf25070 */
[----:B------:R-:W3:Y:S01]  /*0e80*/  S2R R10, SR_CTAID.X ;  /* 0x00000000000a7919 */ /* 0x000ee20000002500 */
[----:B------:R-:W-:Y:S02]  /*0e90*/  UIADD3 UR22, UR4, 0x7f, URZ ;  /* 0x0000007f04167890 */ /* 0x000fe4000fffe03f */
[----:B------:R-:W3:Y:S01]  /*0ea0*/  LDC.64 R6, c[0x0][0x488] ;  /* 0x00012200ff067b82 */ /* 0x000ee20000000a00 */
[----:B------:R-:W-:Y:S01]  /*0eb0*/  ULDC.U8 UR6, c[0x0][0x3d8] ;  /* 0x0000f60000067ab9 */ /* 0x000fe20000000000 */
[----:B------:R-:W-:-:S02]  /*0ec0*/  USHF.R.S32.HI UR23, URZ, 0x1f, UR22 ;  /* 0x0000001f3f177899 */ /* 0x000fc40008011416 */
[----:B------:R-:W-:Y:S02]  /*0ed0*/  UISETP.NE.AND UP0, UPT, UR6, URZ, UPT ;  /* 0x0000003f0600728c */ /* 0x000fe4000bf05270 */
[----:B------:R-:W-:Y:S01]  /*0ee0*/  ULEA.HI UR23, UR23, UR22, URZ, 0x7 ;  /* 0x0000001617177291 */ /* 0x000fe2000f8f383f */
[----:B------:R-:W-:Y:S01]  /*0ef0*/  ULDC UR30, c[0x0][0x270] ;  /* 0x00009c00001e7ab9 */ /* 0x000fe20000000800 */
[----:B------:R-:W-:Y:S02]  /*0f00*/  ULDC UR29, c[0x0][0x2dc] ;  /* 0x0000b700001d7ab9 */ /* 0x000fe40000000800 */
[----:B------:R-:W-:Y:S02]  /*0f10*/  ULOP3.LUT UR38, UR23, 0xffffff80, URZ, 0xc0, !UPT ;  /* 0xffffff8017267892 */ /* 0x000fe4000f8ec03f */
[----:B------:R-:W-:Y:S02]  /*0f20*/  UISETP.NE.AND.EX UP1, UPT, UR7, URZ, UPT, UP1 ;  /* 0x0000003f0700728c */ /* 0x000fe4000bf25310 */
[----:B------:R-:W-:Y:S01]  /*0f30*/  UIMAD UR35, UR13, UR29, URZ ;  /* 0x0000001d0d2372a4 */ /* 0x000fe2000f8e023f */
[----:B-1----:R-:W-:Y:S01]  /*0f40*/  IABS R8, R9 ;  /* 0x0000000900087213 */ /* 0x002fe20000000000 */
[----:B------:R-:W-:Y:S01]  /*0f50*/  @UP0 UIMAD UR9, UR12, UR4, URZ ;  /* 0x000000040c0902a4 */ /* 0x000fe2000f8e023f */
[----:B------:R-:W-:Y:S01]  /*0f60*/  ISETP.NE.AND P2, PT, R9, RZ, PT ;  /* 0x000000ff0900720c */ /* 0x000fe20003f45270 */
[----:B------:R-:W-:Y:S01]  /*0f70*/  @!UP0 UIMAD UR6, UR12, UR30, UR13 ;  /* 0x0000001e0c0682a4 */ /* 0x000fe2000f8e020d */
[----:B------:R-:W1:Y:S01]  /*0f80*/  I2F.RP R4, R8 ;  /* 0x0000000800047306 */ /* 0x000e620000209400 */
[----:B------:R-:W-:Y:S01]  /*0f90*/  UIADD3 UR38, UR38, -0x80, URZ ;  /* 0xffffff8026267890 */ /* 0x000fe2000fffe03f */
[----:B------:R-:W-:Y:S01]  /*0fa0*/  ULDC.U8 UR7, c[0x0][0x480] ;  /* 0x0001200000077ab9 */ /* 0x000fe20000000000 */
[----:B------:R-:W-:Y:S01]  /*0fb0*/  @UP0 ULDC UR40, c[0x0][0x2e4] ;  /* 0x0000b90000280ab9 */ /* 0x000fe20000000800 */
[----:B--2---:R-:W-:Y:S01]  /*0fc0*/  IABS R3, R3 ;  /* 0x0000000300037213 */ /* 0x004fe20000000000 */
[----:B------:R-:W-:-:S02]  /*0fd0*/  @UP0 UIMAD UR40, UR13, UR40, UR9 ;  /* 0x000000280d2802a4 */ /* 0x000fc4000f8e0209 */
[----:B------:R-:W-:Y:S02]  /*0fe0*/  USHF.R.S32.HI UR8, URZ, 0x1f, UR20 ;  /* 0x0000001f3f087899 */ /* 0x000fe40008011414 */
[----:B------:R-:W-:Y:S02]  /*0ff0*/  USHF.R.S32.HI UR19, URZ, 0x1f, UR26 ;  /* 0x0000001f3f137899 */ /* 0x000fe4000801141a */
[----:B------:R-:W-:Y:S02]  /*1000*/  USHF.R.S32.HI UR34, URZ, 0x1f, UR30 ;  /* 0x0000001f3f227899 */ /* 0x000fe4000801141e */
[----:B------:R-:W-:Y:S01]  /*1010*/  USHF.R.S32.HI UR33, URZ, 0x1f, UR35 ;  /* 0x0000001f3f217899 */ /* 0x000fe20008011423 */
[----:B-1----:R-:W1:Y:S01]  /*1020*/  MUFU.RCP R4, R4 ;  /* 0x0000000400047308 */ /* 0x002e620000001000 */
[----:B------:R-:W-:Y:S02]  /*1030*/  USEL UR32, UR24, URZ, UP1 ;  /* 0x0000003f18207287 */ /* 0x000fe40008800000 */
[----:B------:R-:W-:-:S02]  /*1040*/  USEL UR31, UR25, URZ, UP1 ;  /* 0x0000003f191f7287 */ /* 0x000fc40008800000 */
[----:B------:R-:W-:Y:S02]  /*1050*/  USHF.R.S32.HI UR23, URZ, 0x7, UR23 ;  /* 0x000000073f177899 */ /* 0x000fe40008011417 */
[----:B------:R-:W-:Y:S02]  /*1060*/  @!UP0 UIMAD UR40, UR6, UR4, URZ ;  /* 0x00000004062882a4 */ /* 0x000fe4000f8e023f */
[----:B------:R-:W-:Y:S01]  /*1070*/  USHF.R.S32.HI UR39, URZ, 0x1f, UR38 ;  /* 0x0000001f3f277899 */ /* 0x000fe20008011426 */
[----:B-1----:R-:W-:-:S04]  /*1080*/  VIADD R4, R4, 0xffffffe ;  /* 0x0ffffffe04047836 */ /* 0x002fc80000000000 */
[----:B------:R-:W1:Y:S02]  /*1090*/  F2I.FTZ.U32.TRUNC.NTZ R5, R4 ;  /* 0x0000000400057305 */ /* 0x000e64000021f000 */
[----:B-1----:R-:W-:Y:S02]  /*10a0*/  IMAD.MOV R0, RZ, RZ, -R5 ;  /* 0x000000ffff007224 */ /* 0x002fe400078e0a05 */
[----:B------:R-:W-:Y:S02]  /*10b0*/  IMAD.MOV.U32 R4, RZ, RZ, RZ ;  /* 0x000000ffff047224 */ /* 0x000fe400078e00ff */
[----:B------:R-:W-:-:S04]  /*10c0*/  IMAD R0, R0, R8, RZ ;  /* 0x0000000800007224 */ /* 0x000fc800078e02ff */
[----:B------:R-:W-:-:S04]  /*10d0*/  IMAD.HI.U32 R0, R5, R0, R4 ;  /* 0x0000000005007227 */ /* 0x000fc800078e0004 */
[----:B------:R-:W-:-:S04]  /*10e0*/  IMAD.MOV.U32 R4, RZ, RZ, R3 ;  /* 0x000000ffff047224 */ /* 0x000fc800078e0003 */
[----:B------:R-:W-:-:S05]  /*10f0*/  IMAD.HI.U32 R0, R0, R4, RZ ;  /* 0x0000000400007227 */ /* 0x000fca00078e00ff */
[----:B------:R-:W-:-:S05]  /*1100*/  IADD3 R3, -R0, RZ, RZ ;  /* 0x000000ff00037210 */ /* 0x000fca0007ffe1ff */
[----:B------:R-:W-:Y:S02]  /*1110*/  IMAD R3, R8, R3, R4 ;  /* 0x0000000308037224 */ /* 0x000fe400078e0204 */
[----:B---3--:R-:W-:-:S03]  /*1120*/  IMAD.WIDE.U32 R4, R10, R6, RZ ;  /* 0x000000060a047225 */ /* 0x008fc600078e00ff */
[----:B------:R-:W-:Y:S01]  /*1130*/  ISETP.GT.U32.AND P1, PT, R8, R3, PT ;  /* 0x000000030800720c */ /* 0x000fe20003f24070 */
[----:B------:R-:W-:-:S12]  /*1140*/  IMAD R7, R10, R7, R5 ;  /* 0x000000070a077224 */ /* 0x000fd800078e0205 */
[----:B------:R-:W-:Y:S02]  /*1150*/  @!P1 IMAD.IADD R3, R3, 0x1, -R8 ;  /* 0x0000000103039824 */ /* 0x000fe400078e0a08 */
[----:B------:R-:W-:Y:S01]  /*1160*/  @!P1 VIADD R0, R0, 0x1 ;  /* 0x0000000100009836 */ /* 0x000fe20000000000 */
[----:B------:R-:W-:Y:S02]  /*1170*/  ISETP.NE.AND P1, PT, RZ, UR7, PT ;  /* 0x00000007ff007c0c */ /* 0x000fe4000bf25270 */
[----:B------:R-:W-:Y:S02]  /*1180*/  ISETP.GE.U32.AND P3, PT, R3, R8, PT ;  /* 0x000000080300720c */ /* 0x000fe40003f66070 */
[----:B------:R-:W-:Y:S02]  /*1190*/  LOP3.LUT R3, R9, UR13, RZ, 0x3c, !PT ;  /* 0x0000000d09037c12 */ /* 0x000fe4000f8e3cff */
[----:B------:R-:W-:Y:S02]  /*11a0*/  SEL R30, R4, RZ, P1 ;  /* 0x000000ff041e7207 */ /* 0x000fe40000800000 */
[----:B------:R-:W-:-:S02]  /*11b0*/  ISETP.GE.AND P0, PT, R3, RZ, PT ;  /* 0x000000ff0300720c */ /* 0x000fc40003f06270 */
[----:B------:R-:W-:-:S05]  /*11c0*/  SEL R31, R7, RZ, P1 ;  /* 0x000000ff071f7207 */ /* 0x000fca0000800000 */
[----:B------:R-:W-:-:S06]  /*11d0*/  @P3 IADD3 R0, R0, 0x1, RZ ;  /* 0x0000000100003810 */ /* 0x000fcc0007ffe0ff */
[----:B------:R-:W-:Y:S01]  /*11e0*/  @!P0 IMAD.MOV R0, RZ, RZ, -R0 ;  /* 0x000000ffff008224 */ /* 0x000fe200078e0a00 */
        /* <DEDUP_REMOVED lines=12> */
.L_x_242:
[----:B------:R-:W-:Y:S01]  /*12b0*/  UIMAD UR22, UR12, UR30, UR13 ;  /* 0x0000001e0c1672a4 */ /* 0x000fe2000f8e020d */
[----:B------:R-:W-:-:S03]  /*12c0*/  ULDC UR28, c[0x0][0x2d4] ;  /* 0x0000b500001c7ab9 */ /* 0x000fc60000000800 */
[----:B------:R-:W-:-:S12]  /*12d0*/  UIMAD UR22, UR22, UR28, URZ ;  /* 0x0000001c161672a4 */ /* 0x000fd8000f8e023f */
.L_x_243:
[----:B------:R-:W2:Y:S01]  /*12e0*/  LDL R35, [R1+0x4c] ;  /* 0x00004c0001237983 */ /* 0x000ea20000100800 */
[----:B------:R-:W1:Y:S01]  /*12f0*/  LDC.64 R10, c[0x0][0x238] ;  /* 0x00008e00ff0a7b82 */ /* 0x000e620000000a00 */
[----:B------:R-:W-:Y:S02]  /*1300*/  ULDC.64 UR6, c[0x0][0x268] ;  /* 0x00009a0000067ab9 */ /* 0x000fe40000000a00 */
[----:B------:R-:W3:Y:S01]  /*1310*/  LDL R34, [R1+0x60] ;  /* 0x0000600001227983 */ /* 0x000ee20000100800 */
[----:B------:R-:W-:Y:S01]  /*1320*/  UIADD3 UR20, UP0, UR26, UR20, URZ ;  /* 0x000000141a147290 */ /* 0x000fe2000ff1e03f */
[----:B------:R-:W-:Y:S01]  /*1330*/  IMAD R14, R28, UR6, RZ ;  /* 0x000000061c0e7c24 */ /* 0x000fe2000f8e02ff */
[----:B------:R-:W-:Y:S01]  /*1340*/  UIADD3 UR41, UR23, -0x1, URZ ;  /* 0xffffffff17297890 */ /* 0x000fe2000fffe03f */
[----:B------:R-:W4:Y:S01]  /*1350*/  S2R R32, SR_TID.X ;  /* 0x0000000000207919 */ /* 0x000f220000002100 */
[----:B------:R-:W4:Y:S01]  /*1360*/  LDC.64 R6, c[0x0][0x250] ;  /* 0x00009400ff067b82 */ /* 0x000f220000000a00 */
[----:B------:R-:W-:Y:S01]  /*1370*/  UIADD3.X UR19, UR8, UR19, URZ, UP0, !UPT ;  /* 0x0000001308137290 */ /* 0x000fe200087fe43f */
[----:B------:R-:W-:Y:S01]  /*1380*/  IMAD R15, R0, UR7, R14 ;  /* 0x00000007000f7c24 */ /* 0x000fe2000f8e020e */
[----:B------:R-:W-:Y:S01]  /*1390*/  UIADD3 UR40, UR38, UR40, URZ ;  /* 0x0000002826287290 */ /* 0x000fe2000fffe03f */
[----:B------:R-:W-:Y:S01]  /*13a0*/  ULDC.64 UR8, c[0x0][0x428] ;  /* 0x00010a0000087ab9 */ /* 0x000fe20000000a00 */
[----:B------:R-:W-:-:S03]  /*13b0*/  ULDC.64 UR44, c[0x0][0x2b0] ;  /* 0x0000ac00002c7ab9 */ /* 0x000fc60000000a00 */
[----:B------:R-:W4:Y:S01]  /*13c0*/  LDC.64 R12, c[0x0][0x418] ;  /* 0x00010600ff0c7b82 */ /* 0x000f220000000a00 */
[----:B------:R-:W-:Y:S01]  /*13d0*/  UIMAD.WIDE UR44, UR40, 0x4, UR44 ;  /* 0x00000004282c78a5 */ /* 0x000fe2000f8e022c */
[----:B-1----:R-:W-:-:S06]  /*13e0*/  IMAD R8, R10, UR18, RZ ;  /* 0x000000120a087c24 */ /* 0x002fcc000f8e02ff */
[----:B------:R-:W1:Y:S01]  /*13f0*/  LDC.64 R24, c[0x0][0x420] ;  /* 0x00010800ff187b82 */ /* 0x000e620000000a00 */
[----:B------:R-:W-:Y:S02]  /*1400*/  IMAD R8, R11, UR12, R8 ;  /* 0x0000000c0b087c24 */ /* 0x000fe4000f8e0208 */
[----:B----4-:R-:W-:-:S05]  /*1410*/  IMAD R14, R6, UR19, RZ ;  /* 0x00000013060e7c24 */ /* 0x010fca000f8e02ff */
[----:B------:R-:W4:Y:S01]  /*1420*/  LDC.64 R22, c[0x0][0x230] ;  /* 0x00008c00ff167b82 */ /* 0x000f220000000a00 */
[----:B------:R-:W-:Y:S01]  /*1430*/  IMAD R14, R7, UR20, R14 ;  /* 0x00000014070e7c24 */ /* 0x000fe2000f8e020e */
[----:B------:R-:W-:-:S06]  /*1440*/  SHF.R.S32.HI R33, RZ, 0x1f, R32 ;  /* 0x0000001fff217819 */ /* 0x000fcc0000011420 */
[----:B------:R-:W4:Y:S01]  /*1450*/  LDC.64 R26, c[0x0][0x240] ;  /* 0x00009000ff1a7b82 */ /* 0x000f220000000a00 */
[----:B------:R-:W-:-:S04]  /*1460*/  LEA.HI R3, R33, R32, RZ, 0x2 ;  /* 0x0000002021037211 */ /* 0x000fc800078f10ff */
[----:B------:R-:W-:Y:S02]  /*1470*/  LOP3.LUT R4, R3, 0xfffffffc, RZ, 0xc0, !PT ;  /* 0xfffffffc03047812 */ /* 0x000fe400078ec0ff */
[----:B------:R-:W-:Y:S01]  /*1480*/  SHF.R.S32.HI R3, RZ, 0x2, R3 ;  /* 0x00000002ff037819 */ /* 0x000fe20000011403 */
[----:B------:R-:W2:Y:S02]  /*1490*/  LDC.64 R20, c[0x0][0x248] ;  /* 0x00009200ff147b82 */ /* 0x000ea40000000a00 */
[----:B------:R-:W-:Y:S01]  /*14a0*/  IMAD.IADD R4, R32, 0x1, -R4 ;  /* 0x0000000120047824 */ /* 0x000fe200078e0a04 */
[----:B------:R-:W-:Y:S01]  /*14b0*/  SHF.R.S32.HI R29, RZ, 0x1f, R3 ;  /* 0x0000001fff1d7819 */ /* 0x000fe20000011403 */
[----:B------:R-:W-:-:S04]  /*14c0*/  IMAD.WIDE.U32 R16, R3, R6, RZ ;  /* 0x0000000603107225 */ /* 0x000fc800078e00ff */
[----:B------:R-:W-:Y:S02]  /*14d0*/  IMAD.SHL.U32 R4, R4, 0x8, RZ ;  /* 0x0000000804047824 */ /* 0x000fe400078e00ff */
[----:B------:R-:W-:-:S03]  /*14e0*/  IMAD R9, R29, R6, RZ ;  /* 0x000000061d097224 */ /* 0x000fc600078e02ff */
[--C-:B------:R-:W-:Y:S01]  /*14f0*/  SHF.R.S32.HI R5, RZ, 0x1f, R4.reuse ;  /* 0x0000001fff057819 */ /* 0x100fe20000011404 */
[----:B------:R-:W-:Y:S02]  /*1500*/  IMAD R9, R3, R7, R9 ;  /* 0x0000000703097224 */ /* 0x000fe400078e0209 */
[----:B------:R-:W-:-:S04]  /*1510*/  IMAD.WIDE.U32 R10, R10, UR12, R4 ;  /* 0x0000000c0a0a7c25 */ /* 0x000fc8000f8e0004 */
[----:B------:R-:W-:Y:S02]  /*1520*/  IMAD.IADD R11, R11, 0x1, R8 ;  /* 0x000000010b0b7824 */ /* 0x000fe400078e0208 */
[----:B------:R-:W-:Y:S02]  /*1530*/  IMAD.IADD R9, R17, 0x1, R9 ;  /* 0x0000000111097824 */ /* 0x000fe400078e0209 */
[----:B------:R-:W-:Y:S02]  /*1540*/  IMAD.MOV.U32 R8, RZ, RZ, R16 ;  /* 0x000000ffff087224 */ /* 0x000fe400078e0010 */
[----:B------:R-:W-:Y:S01]  /*1550*/  IMAD.WIDE.U32 R10, R0, UR6, R10 ;  /* 0x00000006000a7c25 */ /* 0x000fe2000f8e000a */
[----:B------:R-:W-:-:S03]  /*1560*/  ULDC.64 UR6, c[0x0][0x220] ;  /* 0x0000880000067ab9 */ /* 0x000fc60000000a00 */
[----:B------:R-:W-:Y:S01]  /*1570*/  IMAD.WIDE.U32 R8, R6, UR20, R8 ;  /* 0x0000001406087c25 */ /* 0x000fe2000f8e0008 */
[----:B------:R-:W-:Y:S02]  /*1580*/  IADD3 R15, R11, R15, RZ ;  /* 0x0000000f0b0f7210 */ /* 0x000fe40007ffe0ff */
[----:B------:R-:W-:Y:S01]  /*1590*/  IADD3 R11, P0, R10, R8, RZ ;  /* 0x000000080a0b7210 */ /* 0x000fe20007f1e0ff */
[C---:B------:R-:W-:Y:S01]  /*15a0*/  IMAD R8, R12.reuse, UR18, RZ ;  /* 0x000000120c087c24 */ /* 0x040fe2000f8e02ff */
[----:B------:R-:W-:Y:S02]  /*15b0*/  IADD3 R10, P2, R3, UR38, RZ ;  /* 0x00000026030a7c10 */ /* 0x000fe4000ff5e0ff */
[----:B------:R-:W-:Y:S01]  /*15c0*/  IADD3.X R14, R15, R9, R14, P0, !PT ;  /* 0x000000090f0e7210 */ /* 0x000fe200007fe40e */
[----:B------:R-:W-:Y:S01]  /*15d0*/  IMAD R8, R13, UR12, R8 ;  /* 0x0000000c0d087c24 */ /* 0x000fe2000f8e0208 */
[----:B------:R-:W-:Y:S01]  /*15e0*/  IADD3.X R15, R29, UR39, RZ, P2, !PT ;  /* 0x000000271d0f7c10 */ /* 0x000fe200097fe4ff */
[----:B------:R-:W-:-:S04]  /*15f0*/  IMAD.WIDE.U32 R12, R12, UR12, R4 ;  /* 0x0000000c0c0c7c25 */ /* 0x000fc8000f8e0004 */
[----:B------:R-:W-:Y:S01]  /*1600*/  IMAD.IADD R13, R13, 0x1, R8 ;  /* 0x000000010d0d7824 */ /* 0x000fe200078e0208 */
[----:B------:R-:W-:Y:S01]  /*1610*/  LEA R8, P0, R11, UR6, 0x1 ;  /* 0x000000060b087c11 */ /* 0x000fe2000f8008ff */
[-C--:B-1----:R-:W-:Y:S02]  /*1620*/  IMAD R16, R15, R24.reuse, RZ ;  /* 0x000000180f107224 */ /* 0x082fe400078e02ff */
[----:B------:R-:W-:Y:S01]  /*1630*/  IMAD.WIDE.U32 R12, R10, R24, R12 ;  /* 0x000000180a0c7225 */ /* 0x000fe200078e000c */
[----:B------:R-:W-:Y:S01]  /*1640*/  LEA.HI.X R9, R11, UR7, R14, 0x1, P0 ;  /* 0x000000070b097c11 */ /* 0x000fe200080f0c0e */
[----:B------:R-:W-:Y:S01]  /*1650*/  ULDC.64 UR6, c[0x0][0x260] ;  /* 0x0000980000067ab9 */ /* 0x000fe20000000a00 */
[----:B------:R-:W-:Y:S01]  /*1660*/  LEA R18, P0, R6, R8, 0x7 ;  /* 0x0000000806127211 */ /* 0x000fe200078038ff */
[C---:B------:R-:W-:Y:S02]  /*1670*/  IMAD R11, R10.reuse, R25, R16 ;  /* 0x000000190a0b7224 */ /* 0x040fe400078e0210 */
[----:B----4-:R-:W-:Y:S01]  /*1680*/  IMAD.WIDE.U32 R16, R10, R26, R4 ;  /* 0x0000001a0a107225 */ /* 0x010fe200078e0004 */
[----:B------:R-:W-:-:S03]  /*1690*/  LEA.HI.X R19, R6, R9, R7, 0x7, P0 ;  /* 0x0000000906137211 */ /* 0x000fc600000f3c07 */
[----:B------:R-:W-:Y:S02]  /*16a0*/  IMAD.IADD R7, R13, 0x1, R11 ;  /* 0x000000010d077824 */ /* 0x000fe400078e020b */
[C---:B------:R-:W-:Y:S02]  /*16b0*/  IMAD R11, R22.reuse, UR18, RZ ;  /* 0x00000012160b7c24 */ /* 0x040fe4000f8e02ff */
[----:B------:R-:W-:-:S04]  /*16c0*/  IMAD.WIDE.U32 R4, R22, UR12, R4 ;  /* 0x0000000c16047c25 */ /* 0x000fc8000f8e0004 */
[----:B------:R-:W-:Y:S02]  /*16d0*/  IMAD R15, R15, R26, RZ ;  /* 0x0000001a0f0f7224 */ /* 0x000fe400078e02ff */
[----:B------:R-:W-:Y:S02]  /*16e0*/  IMAD.MOV.U32 R6, RZ, RZ, R12 ;  /* 0x000000ffff067224 */ /* 0x000fe400078e000c */
[----:B------:R-:W-:Y:S01]  /*16f0*/  IMAD.U32 R12, RZ, RZ, UR8 ;  /* 0x00000008ff0c7e24 */ /* 0x000fe2000f8e00ff */
[----:B------:R-:W-:Y:S01]  /*1700*/  UIMAD UR8, UR17, UR8, URZ ;  /* 0x00000008110872a4 */ /* 0x000fe2000f8e023f */
[----:B------:R-:W-:Y:S02]  /*1710*/  IMAD R15, R10, R27, R15 ;  /* 0x0000001b0a0f7224 */ /* 0x000fe400078e020f */
[----:B------:R-:W-:Y:S01]  /*1720*/  IMAD.WIDE.U32 R12, R12, UR13, R6 ;  /* 0x0000000d0c0c7c25 */ /* 0x000fe2000f8e0006 */
[----:B------:R-:W-:Y:S02]  /*1730*/  UIMAD UR9, UR13, UR9, UR8 ;  /* 0x000000090d0972a4 */ /* 0x000fe4000f8e0208 */
[----:B------:R-:W-:-:S02]  /*1740*/  ULEA.HI UR8, UR41, UR41, URZ, 0x1 ;  /* 0x0000002929087291 */ /* 0x000fc4000f8f083f */
[----:B------:R-:W-:Y:S02]  /*1750*/  UIMAD UR40, UR30, UR29, URZ ;  /* 0x0000001d1e2872a4 */ /* 0x000fe4000f8e023f */
[----:B------:R-:W-:Y:S01]  /*1760*/  UIADD3 UR22, UR38, UR22, URZ ;  /* 0x0000001626167290 */ /* 0x000fe2000fffe03f */
        /* <DEDUP_REMOVED lines=12> */
[----:B--2---:R-:W-:Y:S01]  /*1830*/  LEA R14, R35, UR5, 0x1 ;  /* 0x00000005230e7c11 */ /* 0x004fe2000f8e08ff */
[----:B------:R-:W-:Y:S06]  /*1840*/  @P1 BAR.SYNC.DEFER_BLOCKING 0x0 ;  /* 0x0000000000001b1d */ /* 0x000fec0000010000 */
[----:B------:R-:W-:Y:S01]  /*1850*/  @!PT LDS RZ, [RZ] ;  /* 0x00000000fffff984 */ /* 0x000fe20000000800 */
[----:B------:R-:W-:Y:S01]  /*1860*/  @!PT LDS RZ, [RZ] ;  /* 0x00000000fffff984 */ /* 0x000fe20000000800 */
[----:B------:R-:W-:Y:S01]  /*1870*/  @!PT LDS RZ, [RZ] ;  /* 0x00000000fffff984 */ /* 0x000fe20000000800 */
[----:B------:R1:W-:Y:S04]  /*1880*/  LDGSTS.E.BYPASS.LTC128B.128 [R14+0x8000], desc[UR36][R8.64] ;  /* 0x08000000080e7fae */ /* 0x0003e8000b901d64 */
[----:B------:R-:W-:Y:S04]  /*1890*/  LDGSTS.E.BYPASS.LTC128B.128 [R14+0x9000], desc[UR36][R18.64] ;  /* 0x09000000120e7fae */ /* 0x000fe8000b901d64 */
[----:B------:R-:W0:Y:S01]  /*18a0*/  LDGDEPBAR ;  /* 0x00000000000079af */ /* 0x000e220000000000 */
[----:B-1----:R-:W-:-:S02]  /*18b0*/  IMAD R9, R23, UR12, R11 ;  /* 0x0000000c17097c24 */ /* 0x002fc4000f8e020b */
[----:B------:R-:W1:Y:S01]  /*18c0*/  LDC.64 R22, c[0x0][0x228] ;  /* 0x00008a00ff167b82 */ /* 0x000e620000000a00 */
[-C--:B------:R-:W-:Y:S02]  /*18d0*/  IMAD R8, R29, R20.reuse, RZ ;  /* 0x000000141d087224 */ /* 0x080fe400078e02ff */
[----:B------:R-:W-:Y:S01]  /*18e0*/  IMAD.WIDE.U32 R10, R3, R20, RZ ;  /* 0x00000014030a7225 */ /* 0x000fe200078e00ff */
[----:B------:R-:W-:-:S03]  /*18f0*/  IADD3 R5, R5, R9, RZ ;  /* 0x0000000905057210 */ /* 0x000fc60007ffe0ff */
[----:B------:R-:W-:Y:S02]  /*1900*/  IMAD R8, R3, R21, R8 ;  /* 0x0000001503087224 */ /* 0x000fe400078e0208 */
[----:B------:R-:W-:Y:S02]  /*1910*/  IMAD R3, R28, UR6, RZ ;  /* 0x000000061c037c24 */ /* 0x000fe4000f8e02ff */
[----:B------:R-:W-:Y:S02]  /*1920*/  IMAD.IADD R7, R11, 0x1, R8 ;  /* 0x000000010b077824 */ /* 0x000fe400078e0208 */
[C---:B------:R-:W-:Y:S02]  /*1930*/  IMAD R3, R0.reuse, UR7, R3 ;  /* 0x0000000700037c24 */ /* 0x040fe4000f8e0203 */
[----:B------:R-:W-:Y:S01]  /*1940*/  IMAD.WIDE.U32 R8, R0, UR6, R4 ;  /* 0x0000000600087c25 */ /* 0x000fe2000f8e0004 */
[----:B------:R-:W-:Y:S01]  /*1950*/  ULDC.64 UR6, c[0x0][0x3e0] ;  /* 0x0000f80000067ab9 */ /* 0x000fe20000000a00 */
[----:B------:R-:W-:-:S02]  /*1960*/  MOV R4, R16 ;  /* 0x0000001000047202 */ /* 0x000fc40000000f00 */
[----:B------:R-:W-:Y:S01]  /*1970*/  VIADD R0, R13, UR9 ;  /* 0x000000090d007c36 */ /* 0x000fe20008000000 */
[C---:B------:R-:W-:Y:S01]  /*1980*/  LEA R38, P0, R12.reuse, UR6, 0x1 ;  /* 0x000000060c267c11 */ /* 0x040fe2000f8008ff */
[----:B------:R-:W-:Y:S01]  /*1990*/  IMAD.MOV.U32 R6, RZ, RZ, R10 ;  /* 0x000000ffff067224 */ /* 0x000fe200078e000a */
[----:B---3--:R-:W-:Y:S01]  /*19a0*/  SHF.R.S32.HI R16, RZ, 0x1f, R34 ;  /* 0x0000001fff107819 */ /* 0x008fe20000011422 */
[----:B------:R-:W-:Y:S01]  /*19b0*/  IMAD.IADD R9, R9, 0x1, R3 ;  /* 0x0000000109097824 */ /* 0x000fe200078e0203 */
[----:B------:R-:W-:Y:S01]  /*19c0*/  LEA.HI.X R39, R12, UR7, R0, 0x1, P0 ;  /* 0x000000070c277c11 */ /* 0x000fe200080f0c00 */
[----:B------:R-:W-:Y:S01]  /*19d0*/  IMAD.WIDE.U32 R6, R20, UR20, R6 ;  /* 0x0000001414067c25 */ /* 0x000fe2000f8e0006 */
[----:B------:R-:W-:Y:S01]  /*19e0*/  ULDC.64 UR6, c[0x0][0x258] ;  /* 0x0000960000067ab9 */ /* 0x000fe20000000a00 */
[----:B------:R-:W-:Y:S01]  /*19f0*/  LEA R12, P1, R24, R38, 0x7 ;  /* 0x00000026180c7211 */ /* 0x000fe200078238ff */
[----:B------:R-:W-:Y:S01]  /*1a00*/  UIMAD UR42, UR17, UR6, URZ ;  /* 0x00000006112a72a4 */ /* 0x000fe2000f8e023f */
[----:B------:R-:W-:Y:S01]  /*1a10*/  IMAD R0, R20, UR19, RZ ;  /* 0x0000001314007c24 */ /* 0x000fe2000f8e02ff */
[----:B------:R-:W-:Y:S01]  /*1a20*/  IADD3 R8, P0, R8, R6, RZ ;  /* 0x0000000608087210 */ /* 0x000fe20007f1e0ff */
[----:B------:R-:W-:Y:S01]  /*1a30*/  IMAD.IADD R5, R17, 0x1, R15 ;  /* 0x0000000111057824 */ /* 0x000fe200078e020f */
[----:B------:R-:W-:Y:S01]  /*1a40*/  UIMAD UR42, UR13, UR7, UR42 ;  /* 0x000000070d2a72a4 */ /* 0x000fe2000f8e022a */
[----:B------:R-:W-:Y:S01]  /*1a50*/  IMAD R0, R21, UR20, R0 ;  /* 0x0000001415007c24 */ /* 0x000fe2000f8e0200 */
[----:B------:R-:W-:Y:S01]  /*1a60*/  LEA.HI.X R13, R24, R39, R25, 0x7, P1 ;  /* 0x00000027180d7211 */ /* 0x000fe200008f3c19 */
[C---:B-1----:R-:W-:Y:S01]  /*1a70*/  IMAD R3, R22.reuse, UR18, RZ ;  /* 0x0000001216037c24 */ /* 0x042fe2000f8e02ff */
[----:B------:R-:W-:Y:S01]  /*1a80*/  LDGSTS.E.BYPASS.LTC128B.128 [R14+0x4000], desc[UR36][R38.64] ;  /* 0x04000000260e7fae */ /* 0x000fe2000b901d64 */
[----:B------:R-:W-:Y:S01]  /*1a90*/  IMAD.WIDE.U32 R4, R22, UR12, R4 ;  /* 0x0000000c16047c25 */ /* 0x000fe2000f8e0004 */
[----:B------:R-:W-:-:S02]  /*1aa0*/  IADD3.X R7, R9, R7, R0, P0, !PT ;  /* 0x0000000709077210 */ /* 0x000fc400007fe400 */
[----:B------:R-:W-:Y:S01]  /*1ab0*/  LDGSTS.E.BYPASS.LTC128B.128 [R14+0x5000], desc[UR36][R12.64] ;  /* 0x050000000c0e7fae */ /* 0x000fe2000b901d64 */
[----:B------:R-:W-:Y:S02]  /*1ac0*/  IMAD R3, R23, UR12, R3 ;  /* 0x0000000c17037c24 */ /* 0x000fe4000f8e0203 */
[----:B------:R-:W-:Y:S01]  /*1ad0*/  IMAD.U32 R0, RZ, RZ, UR6 ;  /* 0x00000006ff007e24 */ /* 0x000fe2000f8e00ff */
[----:B------:R-:W-:Y:S01]  /*1ae0*/  ULDC.64 UR6, c[0x0][0x218] ;  /* 0x0000860000067ab9 */ /* 0x000fe20000000a00 */
[----:B------:R-:W-:Y:S01]  /*1af0*/  IMAD.IADD R5, R5, 0x1, R3 ;  /* 0x0000000105057824 */ /* 0x000fe200078e0203 */
[----:B------:R-:W-:Y:S01]  /*1b00*/  LEA R6, P0, R8, UR6, 0x1 ;  /* 0x0000000608067c11 */ /* 0x000fe2000f8008ff */
[----:B------:R-:W-:Y:S01]  /*1b10*/  ULOP3.LUT UR6, UR8, 0xfffffffe, URZ, 0xc0, !UPT ;  /* 0xfffffffe08067892 */ /* 0x000fe2000f8ec03f */
[----:B------:R-:W-:Y:S01]  /*1b20*/  SHF.L.U64.HI R3, R34, 0x2, R16 ;  /* 0x0000000222037819 */ /* 0x000fe20000010210 */
[----:B------:R-:W-:Y:S01]  /*1b30*/  IMAD.WIDE.U32 R4, R0, UR13, R4 ;  /* 0x0000000d00047c25 */ /* 0x000fe2000f8e0004 */
[----:B------:R-:W-:Y:S01]  /*1b40*/  ULDC.64 UR8, c[0x0][0x210] ;  /* 0x0000840000087ab9 */ /* 0x000fe20000000a00 */
[----:B------:R-:W-:Y:S01]  /*1b50*/  UIADD3 UR6, UR41, -UR6, URZ ;  /* 0x8000000629067290 */ /* 0x000fe2000fffe03f */
[----:B------:R-:W-:Y:S01]  /*1b60*/  LEA.HI.X R7, R8, UR7, R7, 0x1, P0 ;  /* 0x0000000708077c11 */ /* 0x000fe200080f0c07 */
[----:B------:R-:W-:Y:S01]  /*1b70*/  VIADD R0, R5, UR42 ;  /* 0x0000002a05007c36 */ /* 0x000fe20008000000 */
[C---:B------:R-:W-:Y:S01]  /*1b80*/  LEA R36, P0, R4.reuse, UR8, 0x1 ;  /* 0x0000000804247c11 */ /* 0x040fe2000f8008ff */
[----:B------:R-:W-:Y:S01]  /*1b90*/  UISETP.NE.AND UP0, UPT, UR6, 0x1, UPT ;  /* 0x000000010600788c */ /* 0x000fe2000bf05270 */
[----:B------:R1:W-:Y:S01]  /*1ba0*/  STL.64 [R1+0x10], R38 ;  /* 0x0000102601007387 */ /* 0x0003e20000100a00 */
[----:B------:R-:W-:Y:S01]  /*1bb0*/  UMOV UR8, UR44 ;  /* 0x0000002c00087c82 */ /* 0x000fe20008000000 */
[----:B------:R-:W-:Y:S01]  /*1bc0*/  LEA.HI.X R37, R4, UR9, R0, 0x1, P0 ;  /* 0x0000000904257c11 */ /* 0x000fe200080f0c00 */
[----:B------:R-:W-:Y:S01]  /*1bd0*/  IMAD.SHL.U32 R4, R34, 0x4, RZ ;  /* 0x0000000422047824 */ /* 0x000fe200078e00ff */
[----:B------:R-:W-:Y:S01]  /*1be0*/  IADD3 R0, R35, 0x1000, RZ ;  /* 0x0000100023007810 */ /* 0x000fe20007ffe0ff */
[----:B------:R-:W-:Y:S01]  /*1bf0*/  UMOV UR9, UR45 ;  /* 0x0000002d00097c82 */ /* 0x000fe20008000000 */
[----:B------:R-:W-:-:S02]  /*1c00*/  PLOP3.LUT P0, PT, PT, PT, UP0, 0x80, 0x0 ;  /* 0x000000000000781c */ /* 0x000fc40003f0f008 */
[----:B------:R-:W-:Y:S01]  /*1c10*/  LEA R10, P2, R26, R36, 0x7 ;  /* 0x000000241a0a7211 */ /* 0x000fe200078438ff */
[----:B------:R-:W-:Y:S01]  /*1c20*/  USHF.R.S32.HI UR6, URZ, 0x1f, UR29 ;  /* 0x0000001f3f067899 */ /* 0x000fe2000801141d */
[----:B------:R-:W-:Y:S01]  /*1c30*/  SEL R0, R0, R35, !P0 ;  /* 0x0000002300007207 */ /* 0x000fe20004000000 */
[----:B------:R-:W-:Y:S01]  /*1c40*/  USHF.L.U32 UR7, UR40, 0x7, URZ ;  /* 0x0000000728077899 */ /* 0x000fe2000800063f */
[----:B------:R-:W-:Y:S01]  /*1c50*/  IADD3 R4, P1, R4, UR8, RZ ;  /* 0x0000000804047c10 */ /* 0x000fe2000ff3e0ff */
[----:B------:R-:W-:Y:S01]  /*1c60*/  UIMAD.WIDE UR42, UR12, UR28, UR38 ;  /* 0x0000001c0c2a72a5 */ /* 0x000fe2000f8e0226 */
[----:B------:R-:W-:Y:S01]  /*1c70*/  LEA R15, R0, UR5, 0x1 ;  /* 0x00000005000f7c11 */ /* 0x000fe2000f8e08ff */
[----:B------:R1:W-:Y:S01]  /*1c80*/  STL.64 [R1+0x8], R36 ;  /* 0x0000082401007387 */ /* 0x0003e20000100a00 */
[----:B------:R-:W-:Y:S02]  /*1c90*/  LEA.HI R0, R33, R32, RZ, 0x5 ;  /* 0x0000002021007211 */ /* 0x000fe400078f28ff */
[----:B------:R-:W-:Y:S01]  /*1ca0*/  IADD3.X R5, R3, UR9, RZ, P1, !PT ;  /* 0x0000000903057c10 */ /* 0x000fe20008ffe4ff */
[----:B------:R-:W-:Y:S01]  /*1cb0*/  LDGSTS.E.BYPASS.LTC128B.128 [R15], desc[UR36][R36.64] ;  /* 0x00000000240f7fae */ /* 0x000fe2000b901d64 */
[----:B------:R-:W-:-:S02]  /*1cc0*/  LEA R8, P1, R20, R6, 0x7 ;  /* 0x0000000614087211 */ /* 0x000fc400078238ff */
[----:B------:R-:W-:Y:S02]  /*1cd0*/  LEA.HI.X R11, R26, R37, R27, 0x7, P2 ;  /* 0x000000251a0b7211 */ /* 0x000fe400010f3c1b */
[----:B------:R-:W-:Y:S02]  /*1ce0*/  LOP3.LUT R3, R0, 0xffffffe0, RZ, 0xc0, !PT ;  /* 0xffffffe000037812 */ /* 0x000fe400078ec0ff */
[----:B------:R-:W-:Y:S01]  /*1cf0*/  LEA.HI.X R9, R20, R7, R21, 0x7, P1 ;  /* 0x0000000714097211 */ /* 0x000fe200008f3c15 */
[----:B------:R-:W-:Y:S04]  /*1d00*/  LDGSTS.E.BYPASS.LTC128B.128 [R15+0x1000], desc[UR36][R10.64] ;  /* 0x010000000a0f7fae */ /* 0x000fe8000b901d64 */
[----:B------:R2:W-:Y:S04]  /*1d10*/  LDGSTS.E.BYPASS.LTC128B.128 [R14+0x6000], desc[UR36][R6.64] ;  /* 0x06000000060e7fae */ /* 0x0005e8000b901d64 */
[----:B------:R-:W-:Y:S04]  /*1d20*/  LDGSTS.E.BYPASS.LTC128B.128 [R14+0x7000], desc[UR36][R8.64] ;  /* 0x07000000080e7fae */ /* 0x000fe8000b901d64 */
[----:B------:R-:W0:Y:S01]  /*1d30*/  LDGDEPBAR ;  /* 0x00000000000079af */ /* 0x000e220000000000 */
[----:B------:R-:W-:Y:S01]  /*1d40*/  SHF.R.S32.HI R0, RZ, 0x5, R0 ;  /* 0x00000005ff007819 */ /* 0x000fe20000011400 */
[----:B------:R-:W-:Y:S01]  /*1d50*/  IMAD.IADD R3, R32, 0x1, -R3 ;  /* 0x0000000120037824 */ /* 0x000fe200078e0a03 */
[----:B------:R-:W-:-:S03]  /*1d60*/  UIMAD UR6, UR6, UR30, URZ ;  /* 0x0000001e060672a4 */ /* 0x000fc6000f8e023f */
[----:B------:R-:W-:Y:S01]  /*1d70*/  IMAD R0, R0, UR40, R3 ;  /* 0x0000002800007c24 */ /* 0x000fe2000f8e0203 */
[----:B------:R-:W-:Y:S01]  /*1d80*/  USHF.R.S32.HI UR28, URZ, 0x1f, UR7 ;  /* 0x0000001f3f1c7899 */ /* 0x000fe20008011407 */
[----:B------:R-:W-:Y:S01]  /*1d90*/  IMAD.U32 R3, RZ, RZ, UR33 ;  /* 0x00000021ff037e24 */ /* 0x000fe2000f8e00ff */
[----:B------:R-:W5:Y:S04]  /*1da0*/  LDG.E R10, desc[UR36][R4.64+0x20] ;  /* 0x00002024040a7981 */ /* 0x000f68000c1e1900 */
[----:B------:R-:W5:Y:S04]  /*1db0*/  LDG.E R11, desc[UR36][R4.64+0x100] ;  /* 0x00010024040b7981 */ /* 0x000f68000c1e1900 */
[----:B------:R-:W5:Y:S04]  /*1dc0*/  LDG.E R8, desc[UR36][R4.64] ;  /* 0x0000002404087981 */ /* 0x000f68000c1e1900 */
[----:B------:R3:W5:Y:S01]  /*1dd0*/  LDG.E R9, desc[UR36][R4.64+0x120] ;  /* 0x0001202404097981 */ /* 0x000762000c1e1900 */
[----:B------:R-:W-:Y:S01]  /*1de0*/  UIMAD.WIDE.U32 UR44, UR29, UR30, URZ ;  /* 0x0000001e1d2c72a5 */ /* 0x000fe2000f8e003f */
[----:B------:R-:W-:-:S04]  /*1df0*/  DEPBAR.LE SB0, 0x1 ;  /* 0x000080400000791a */ /* 0x000fc80000000000 */
[----:B------:R-:W-:Y:S02]  /*1e00*/  UIMAD UR6, UR34, UR29, UR6 ;  /* 0x0000001d220672a4 */ /* 0x000fe4000f8e0206 */
[----:B------:R-:W-:Y:S01]  /*1e10*/  UIADD3 UR32, UP0, UR42, UR32, URZ ;  /* 0x000000202a207290 */ /* 0x000fe2000ff1e03f */
[----:B--2---:R-:W-:Y:S01]  /*1e20*/  IMAD.U32 R6, RZ, RZ, UR44 ;  /* 0x0000002cff067e24 */ /* 0x004fe2000f8e00ff */
[----:B------:R-:W-:Y:S01]  /*1e30*/  UIADD3 UR6, UR45, UR6, URZ ;  /* 0x000000062d067290 */ /* 0x000fe2000fffe03f */
[----:B------:R-:W-:Y:S01]  /*1e40*/  BAR.SYNC.DEFER_BLOCKING 0x0 ;  /* 0x0000000000007b1d */ /* 0x000fe20000010000 */
[----:B---3--:R-:W-:-:S05]  /*1e50*/  IMAD.U32 R4, RZ, RZ, UR35 ;  /* 0x00000023ff047e24 */ /* 0x008fca000f8e00ff */
[----:B------:R-:W-:Y:S02]  /*1e60*/  IADD3 R4, P2, P1, R0, UR7, R4 ;  /* 0x0000000700047c10 */ /* 0x000fe4000f95e004 */
[----:B------:R-:W-:Y:S01]  /*1e70*/  SHF.R.S32.HI R0, RZ, 0x1f, R0 ;  /* 0x0000001fff007819 */ /* 0x000fe20000011400 */
[----:B------:R-:W-:Y:S02]  /*1e80*/  UIADD3.X UR31, UR43, UR31, URZ, UP0, !UPT ;  /* 0x0000001f2b1f7290 */ /* 0x000fe400087fe43f */
[----:B------:R-:W-:Y:S01]  /*1e90*/  UIMAD UR6, UR6, UR32, URZ ;  /* 0x00000020060672a4 */ /* 0x000fe2000f8e023f */
[----:B------:R-:W-:Y:S01]  /*1ea0*/  IADD3.X R0, R0, UR28, R3, P2, P1 ;  /* 0x0000001c00007c10 */ /* 0x000fe200097e2403 */
[----:B------:R-:W-:Y:S01]  /*1eb0*/  ULDC.64 UR28, c[0x0][0x478] ;  /* 0x00011e00001c7ab9 */ /* 0x000fe20000000a00 */
[----:B------:R-:W-:Y:S01]  /*1ec0*/  IADD3 R4, P1, R4, R30, RZ ;  /* 0x0000001e04047210 */ /* 0x000fe20007f3e0ff */
[----:B------:R-:W-:Y:S01]  /*1ed0*/  UIMAD UR31, UR31, UR44, UR6 ;  /* 0x0000002c1f1f72a4 */ /* 0x000fe2000f8e0206 */
[----:B------:R-:W-:Y:S01]  /*1ee0*/  IMAD.U32 R7, RZ, RZ, UR45 ;  /* 0x0000002dff077e24 */ /* 0x000fe2000f8e00ff */
[----:B------:R1:W2:Y:S01]  /*1ef0*/  LDSM.16.M88.4 R116, [R149+0x8000] ;  /* 0x008000009574783b */ /* 0x0002a20000000200 */
[----:B------:R-:W-:Y:S01]  /*1f00*/  IADD3.X R5, R0, R31, RZ, P1, !PT ;  /* 0x0000001f00057210 */ /* 0x000fe20000ffe4ff */
[----:B------:R-:W-:-:S02]  /*1f10*/  ULDC.64 UR6, c[0x0][0x400] ;  /* 0x0001000000067ab9 */ /* 0x000fc40000000a00 */
[----:B------:R1:W3:Y:S01]  /*1f20*/  LDSM.16.M88.4 R120, [R149+0x8400] ;  /* 0x008400009578783b */ /* 0x0002e20000000200 */
[----:B------:R-:W-:-:S03]  /*1f30*/  IMAD.WIDE.U32 R4, R6, UR32, R4 ;  /* 0x0000002006047c25 */ /* 0x000fc6000f8e0004 */
[----:B------:R1:W4:Y:S01]  /*1f40*/  LDSM.16.M88.4 R124, [R149+0x8800] ;  /* 0x00880000957c783b */ /* 0x0003220000000200 */
        /* <DEDUP_REMOVED lines=17> */
[----:B------:R-:W-:Y:S01]  /*2060*/  PLOP3.LUT P1, PT, PT, PT, UP0, 0x80, 0x0 ;  /* 0x000000000000781c */ /* 0x000fe20003f2f008 */
[----:B------:R-:W-:Y:S01]  /*2070*/  UIMAD.WIDE UR22, UR22, 0x4, UR28 ;  /* 0x00000004161678a5 */ /* 0x000fe2000f8e021c */
[----:B------:R-:W-:Y:S02]  /*2080*/  CS2R R74, SRZ ;  /* 0x00000000004a7805 */ /* 0x000fe4000001ff00 */
[----:B------:R-:W-:Y:S02]  /*2090*/  CS2R R72, SRZ ;  /* 0x0000000000487805 */ /* 0x000fe4000001ff00 */
[----:B------:R-:W-:Y:S02]  /*20a0*/  CS2R R70, SRZ ;  /* 0x0000000000467805 */ /* 0x000fe4000001ff00 */
[----:B------:R-:W-:-:S05]  /*20b0*/  CS2R R68, SRZ ;  /* 0x0000000000447805 */ /* 0x000fca000001ff00 */
[----:B--234-:R-:W-:Y:S05]  /*20c0*/  @!P1 BRA `(.L_x_244) ;  /* 0x0000005c00609947 */ /* 0x01cfea0003800000 */
[----:B------:R-:W-:Y:S01]  /*20d0*/  STL [R1+0x28], R15 ;  /* 0x0000280f01007387 */ /* 0x000fe20000100800 */
[C---:B------:R-:W-:Y:S01]  /*20e0*/  SHF.L.U64.HI R0, R34.reuse, 0x2, R16 ;  /* 0x0000000222007819 */ /* 0x040fe20000010210 */
[----:B------:R-:W-:Y:S01]  /*20f0*/  IMAD.SHL.U32 R5, R34, 0x4, RZ ;  /* 0x0000000422057824 */ /* 0x000fe200078e00ff */
[----:B------:R-:W-:Y:S01]  /*2100*/  UIADD3 UR44, UR26, UR4, URZ ;  /* 0x000000041a2c7290 */ /* 0x000fe2000fffe03f */
[----:B-----5:R-:W-:Y:S01]  /*2110*/  STL [R1+0x38], R8 ;  /* 0x0000380801007387 */ /* 0x020fe20000100800 */
[----:B------:R-:W-:Y:S01]  /*2120*/  VIADD R4, R155, 0x1000 ;  /* 0x000010009b047836 */ /* 0x000fe20000000000 */
[----:B------:R-:W-:Y:S01]  /*2130*/  MOV R95, RZ ;  /* 0x000000ff005f7202 */ /* 0x000fe20000000f00 */
[----:B------:R-:W-:Y:S01]  /*2140*/  VIADD R3, R156, 0x1000 ;  /* 0x000010009c037836 */ /* 0x000fe20000000000 */
[----:B------:R-:W-:Y:S01]  /*2150*/  STL [R1+0x34], R10 ;  /* 0x0000340a01007387 */ /* 0x000fe20000100800 */
[----:B------:R-:W-:Y:S01]  /*2160*/  UMOV UR7, UR23 ;  /* 0x0000001700077c82 */ /* 0x000fe20008000000 */
[----:B------:R-:W-:Y:S01]  /*2170*/  SEL R4, R4, R155, !P0 ;  /* 0x0000009b04047207 */ /* 0x000fe20004000000 */
[----:B------:R-:W-:Y:S01]  /*2180*/  USHF.L.U32 UR42, UR40, 0x3, URZ ;  /* 0x00000003282a7899 */ /* 0x000fe2000800063f */
[----:B------:R-:W-:Y:S01]  /*2190*/  STL [R1+0x30], R11 ;  /* 0x0000300b01007387 */ /* 0x000fe20000100800 */
[----:B------:R-:W-:Y:S01]  /*21a0*/  SEL R148, R3, R156, !P0 ;  /* 0x0000009c03947207 */ /* 0x000fe20004000000 */
[----:B------:R-:W-:-:S02]  /*21b0*/  USHF.L.U32 UR39, UR40, 0x4, URZ ;  /* 0x0000000428277899 */ /* 0x000fc4000800063f */
[----:B------:R-:W-:Y:S01]  /*21c0*/  STL [R1+0x2c], R9 ;  /* 0x00002c0901007387 */ /* 0x000fe20000100800 */
[----:B------:R-:W-:Y:S02]  /*21d0*/  UIMAD UR38, UR40, 0x18, URZ ;  /* 0x00000018282678a4 */ /* 0x000fe4000f8e023f */
[----:B------:R-:W-:Y:S01]  /*21e0*/  USHF.L.U32 UR35, UR40, 0x5, URZ ;  /* 0x0000000528237899 */ /* 0x000fe2000800063f */
[----:B------:R2:W-:Y:S01]  /*21f0*/  STL [R1+0x44], R0 ;  /* 0x0000440001007387 */ /* 0x0005e20000100800 */
[----:B------:R-:W-:Y:S02]  /*2200*/  UIMAD UR34, UR40, 0x28, URZ ;  /* 0x00000028282278a4 */ /* 0x000fe4000f8e023f */
[----:B------:R-:W-:Y:S01]  /*2210*/  UIMAD UR33, UR40, 0x30, URZ ;  /* 0x00000030282178a4 */ /* 0x000fe2000f8e023f */
[----:B------:R3:W-:Y:S01]  /*2220*/  STL [R1+0x48], R5 ;  /* 0x0000480501007387 */ /* 0x0007e20000100800 */
        /* <DEDUP_REMOVED lines=8> */
[----:B------:R-:W-:Y:S01]  /*22b0*/  UIMAD UR47, UR40, 0x78, URZ ;  /* 0x00000078282f78a4 */ /* 0x000fe2000f8e023f */
[----:B------:R-:W-:Y:S01]  /*22c0*/  ULDC UR43, c[0x0][0x270] ;  /* 0x00009c00002b7ab9 */ /* 0x000fe20000000800 */
[----:B------:R-:W-:Y:S01]  /*22d0*/  UIADD3 UR44, -UR27, 0x80, UR44 ;  /* 0x000000801b2c7890 */ /* 0x000fe2000fffe12c */
[----:B--2---:R-:W-:-:S04]  /*22e0*/  IADD3 R0, R34, -0x80, RZ ;  /* 0xffffff8022007810 */ /* 0x004fc80007ffe0ff */
[----:B---3--:R-:W-:-:S04]  /*22f0*/  SHF.R.S32.HI R5, RZ, 0x1f, R0 ;  /* 0x0000001fff057819 */ /* 0x008fc80000011400 */
[C---:B------:R-:W-:Y:S01]  /*2300*/  SHF.L.U64.HI R5, R0.reuse, 0x2, R5 ;  /* 0x0000000200057819 */ /* 0x040fe20000010205 */
[----:B------:R-:W-:Y:S01]  /*2310*/  IMAD.SHL.U32 R0, R0, 0x4, RZ ;  /* 0x0000000400007824 */ /* 0x000fe200078e00ff */
[----:B------:R-:W-:Y:S01]  /*2320*/  LEA R3, R4, UR5, 0x1 ;  /* 0x0000000504037c11 */ /* 0x000fe2000f8e08ff */
[----:B------:R-:W-:Y:S01]  /*2330*/  ULDC UR46, c[0x0][0x39c] ;  /* 0x0000e700002e7ab9 */ /* 0x000fe20000000800 */
[----:B------:R-:W-:Y:S01]  /*2340*/  LEA R148, R148, UR5, 0x1 ;  /* 0x0000000594947c11 */ /* 0x000fe2000f8e08ff */
[----:B------:R2:W-:Y:S01]  /*2350*/  STL [R1+0x40], R5 ;  /* 0x0000400501007387 */ /* 0x0005e20000100800 */
[----:B------:R-:W-:-:S03]  /*2360*/  ULDC UR45, c[0x0][0x2ec] ;  /* 0x0000bb00002d7ab9 */ /* 0x000fc60000000800 */
[----:B------:R2:W-:Y:S02]  /*2370*/  STL [R1+0x3c], R0 ;  /* 0x00003c0001007387 */ /* 0x0005e40000100800 */
.L_x_247:
[----:B------:R-:W0:Y:S01]  /*2380*/  LDGDEPBAR ;  /* 0x00000000000079af */ /* 0x000e220000000000 */
[----:B------:R-:W-:Y:S01]  /*2390*/  IADD3 R112, R154, R148, RZ ;  /* 0x000000949a707210 */ /* 0x000fe20007ffe0ff */
[----:B------:R-:W-:Y:S01]  /*23a0*/  USHF.L.U32 UR40, UR41, 0x7, URZ ;  /* 0x0000000729287899 */ /* 0x000fe2000800063f */
[----:B--2---:R-:W-:Y:S05]  /*23b0*/  IMAD.U32 R0, RZ, RZ, UR14 ;  /* 0x0000000eff007e24 */ /* 0x004fea000f8e00ff */
[----:B------:R-:W2:Y:S01]  /*23c0*/  LDL R166, [R1+0x50] ;  /* 0x0000500001a67983 */ /* 0x000ea20000100800 */
[----:B------:R-:W-:Y:S02]  /*23d0*/  UISETP.GT.AND UP3, UPT, UR41, UR6, UPT ;  /* 0x000000062900728c */ /* 0x000fe4000bf64270 */
[----:B------:R-:W-:Y:S01]  /*23e0*/  UISETP.GE.AND UP0, UPT, UR40, UR44, UPT ;  /* 0x0000002c2800728c */ /* 0x000fe2000bf06270 */
[----:B------:R-:W3:Y:S04]  /*23f0*/  LDL R165, [R1+0x54] ;  /* 0x0000540001a57983 */ /* 0x000ee80000100800 */
[----:B------:R-:W4:Y:S01]  /*2400*/  LDL R164, [R1+0x38] ;  /* 0x0000380001a47983 */ /* 0x000f220000100800 */
[----:B------:R-:W-:Y:S03]  /*2410*/  PLOP3.LUT P0, PT, PT, PT, UP0, 0x80, 0x0 ;  /* 0x000000000000781c */ /* 0x000fe60003f0f008 */
[----:B------:R-:W2:Y:S04]  /*2420*/  LDL R161, [R1+0x34] ;  /* 0x0000340001a17983 */ /* 0x000ea80000100800 */
        /* <DEDUP_REMOVED lines=91> */
[----:B-1----:R-:W-:Y:S04]  /*29e0*/  MOV R10, UR40 ;  /* 0x00000028000a7c02 */ /* 0x002fe80008000f00 */
[----:B------:R-:W-:Y:S05]  /*29f0*/  @!P0 IADD3 R10, R10, UR27, R166 ;  /* 0x0000001b0a0a8c10 */ /* 0x000fea000fffe0a6 */
        /* <DEDUP_REMOVED lines=146> */
[-C--:B------:R-:W-:Y:S03]  /*3320*/  @!P0 ISETP.GE.AND P1, PT, R16, R15.reuse, PT ;  /* 0x0000000f1000820c */ /* 0x080fe60003f26270 */
[--C-:B------:R-:W-:Y:S01]  /*3330*/  FFMA.FTZ R18, R18, UR45, -R13.reuse ;  /* 0x0000002d12127c23 */ /* 0x100fe2000801080d */
[----:B------:R-:W-:Y:S01]  /*3340*/  @!P0 FSEL R19, R92, -INF , !P1 ;  /* 0xff8000005c138808 */ /* 0x000fe20004800000 */
[----:B-1----:R-:W-:Y:S01]  /*3350*/  @!P0 VIADD R17, R0, 0x10 ;  /* 0x0000001000118836 */ /* 0x002fe20000000000 */
[----:B------:R-:W-:Y:S01]  /*3360*/  @!P0 ISETP.GE.AND P1, PT, R16, R14, PT ;  /* 0x0000000e1000820c */ /* 0x000fe20003f26270 */
        /* <DEDUP_REMOVED lines=10> */
[----:B-1----:R-:W-:Y:S01]  /*3410*/  FFMA.FTZ R18, R19, UR45, -R13 ;  /* 0x0000002d13127c23 */ /* 0x002fe2000801080d */
        /* <DEDUP_REMOVED lines=128> */
[----:B------:R-:W-:Y:S01]  /*3c20*/  MOV R6, R202 ;  /* 0x000000ca00067202 */ /* 0x000fe20000000f00 */
[----:B------:R-:W-:Y:S01]  /*3c30*/  FMUL.FTZ R53, R53, UR46 ;  /* 0x0000002e35357c20 */ /* 0x000fe20008410000 */
[----:B------:R-:W-:Y:S03]  /*3c40*/  MOV R7, R201 ;  /* 0x000000c900077202 */ /* 0x000fe60000000f00 */
[----:B------:R-:W4:Y:S01]  /*3c50*/  MUFU.TANH R161, R55 ;  /* 0x0000003700a17308 */ /* 0x000f220000002400 */
[----:B-1----:R-:W-:Y:S01]  /*3c60*/  @!P0 IADD3 R16, R0, 0x21, RZ ;  /* 0x0000002100108810 */ /* 0x002fe20007ffe0ff */
[----:B------:R-:W-:Y:S01]  /*3c70*/  FMUL.FTZ R59, R59, UR46 ;  /* 0x0000002e3b3b7c20 */ /* 0x000fe20008410000 */
[----:B------:R-:W-:Y:S01]  /*3c80*/  FMUL.FTZ R57, R57, UR46 ;  /* 0x0000002e39397c20 */ /* 0x000fe20008410000 */
[----:B------:R-:W-:Y:S01]  /*3c90*/  FMUL.FTZ R54, R54, UR46 ;  /* 0x0000002e36367c20 */ /* 0x000fe20008410000 */
[----:B------:R-:W-:Y:S01]  /*3ca0*/  FMUL.FTZ R60, R60, UR46 ;  /* 0x0000002e3c3c7c20 */ /* 0x000fe20008410000 */
[----:B------:R-:W-:Y:S01]  /*3cb0*/  FMUL.FTZ R61, R61, UR46 ;  /* 0x0000002e3d3d7c20 */ /* 0x000fe20008410000 */
[----:B------:R-:W-:Y:S03]  /*3cc0*/  FMUL.FTZ R62, R62, UR46 ;  /* 0x0000002e3e3e7c20 */ /* 0x000fe60008410000 */
[----:B------:R-:W1:Y:S01]  /*3cd0*/  MUFU.TANH R73, R52 ;  /* 0x0000003400497308 */ /* 0x000e620000002400 */
        /* <DEDUP_REMOVED lines=11> */
[----:B------:R-:W-:Y:S01]  /*3d90*/  @!P0 ISETP.GE.AND P1, PT, R16, R14, PT ;  /* 0x0000000e1000820c */ /* 0x000fe20003f26270 */
[----:B------:R-:W-:Y:S01]  /*3da0*/  FMUL.FTZ R56, R56, UR46 ;  /* 0x0000002e38387c20 */ /* 0x000fe20008410000 */
[----:B------:R-:W-:Y:S01]  /*3db0*/  FFMA.FTZ R4, R4, UR45, -R13 ;  /* 0x0000002d04047c23 */ /* 0x000fe2000801080d */
[----:B------:R-:W-:Y:S03]  /*3dc0*/  MOV R18, R173 ;  /* 0x000000ad00127202 */ /* 0x000fe60000000f00 */
[----:B------:R3:W-:Y:S01]  /*3dd0*/  MUFU.EX2 R85, R5 ;  /* 0x0000000500557308 */ /* 0x0007e20000000800 */
[----:B------:R-:W-:Y:S01]  /*3de0*/  @!P0 FSEL R18, R173, -INF , !P1 ;  /* 0xff800000ad128808 */ /* 0x000fe20004800000 */
[----:B------:R-:W-:Y:S01]  /*3df0*/  FMUL.FTZ R58, R58, UR46 ;  /* 0x0000002e3a3a7c20 */ /* 0x000fe20008410000 */
[CC--:B------:R-:W-:Y:S07]  /*3e00*/  @!P0 ISETP.GE.AND P1, PT, R17.reuse, R11.reuse, PT ;  /* 0x0000000b1100820c */ /* 0x0c0fee0003f26270 */
[----:B------:R2:W-:Y:S10]  /*3e10*/  MUFU.EX2 R84, R4 ;  /* 0x0000000400547308 */ /* 0x0005f40000000800 */
[----:B------:R-:W1:Y:S01]  /*3e20*/  MUFU.TANH R72, R53 ;  /* 0x0000003500487308 */ /* 0x000e620000002400 */
[----:B---3--:R-:W-:Y:S01]  /*3e30*/  IMAD.MOV.U32 R5, RZ, RZ, R174 ;  /* 0x000000ffff057224 */ /* 0x008fe200078e00ae */
[----:B------:R-:W-:Y:S02]  /*3e40*/  @!P0 FSEL R5, R174, -INF , !P2 ;  /* 0xff800000ae058808 */ /* 0x000fe40005000000 */
[----:B------:R-:W-:Y:S01]  /*3e50*/  @!P0 ISETP.GE.AND P2, PT, R17, R10, PT ;  /* 0x0000000a1100820c */ /* 0x000fe20003f46270 */
[----:B------:R-:W-:Y:S05]  /*3e60*/  @!P0 VIADD R17, R0, 0x28 ;  /* 0x0000002800118836 */ /* 0x000fea0000000000 */
[----:B------:R-:W3:Y:S01]  /*3e70*/  MUFU.TANH R164, R54 ;  /* 0x0000003600a47308 */ /* 0x000ee20000002400 */
[----:B--2---:R-:W-:Y:S01]  /*3e80*/  FFMA.FTZ R4, R5, UR45, -R12 ;  /* 0x0000002d05047c23 */ /* 0x004fe2000801080c */
[----:B------:R-:W-:Y:S02]  /*3e90*/  MOV R5, R208 ;  /* 0x000000d000057202 */ /* 0x000fe40000000f00 */
[----:B------:R-:W-:Y:S06]  /*3ea0*/  @!P0 FSEL R5, R208, -INF , !P2 ;  /* 0xff800000d0058808 */ /* 0x000fec0005000000 */
[----:B------:R2:W-:Y:S01]  /*3eb0*/  MUFU.EX2 R189, R4 ;  /* 0x0000000400bd7308 */ /* 0x0005e20000000800 */
[----:B------:R-:W-:Y:S09]  /*3ec0*/  FFMA.FTZ R5, R5, UR45, -R8 ;  /* 0x0000002d05057c23 */ /* 0x000ff20008010808 */
[----:B------:R-:W-:Y:S10]  /*3ed0*/  MUFU.EX2 R246, R5 ;  /* 0x0000000500f67308 */ /* 0x000ff40000000800 */
[----:B------:R-:W3:Y:S01]  /*3ee0*/  MUFU.TANH R175, R56 ;  /* 0x0000003800af7308 */ /* 0x000ee20000002400 */
[----:B--2---:R-:W-:Y:S01]  /*3ef0*/  FFMA.FTZ R4, R18, UR45, -R12 ;  /* 0x0000002d12047c23 */ /* 0x004fe2000801080c */
[----:B------:R-:W-:Y:S08]  /*3f00*/  IMAD.MOV.U32 R18, RZ, RZ, R188 ;  /* 0x000000ffff127224 */ /* 0x000ff000078e00bc */
[----:B------:R2:W-:Y:S10]  /*3f10*/  MUFU.EX2 R185, R4 ;  /* 0x0000000400b97308 */ /* 0x0005f40000000800 */
[----:B------:R-:W-:Y:S10]  /*3f20*/  MUFU.TANH R169, R60 ;  /* 0x0000003c00a97308 */ /* 0x000ff40000002400 */
[----:B------:R-:W3:Y:S01]  /*3f30*/  MUFU.TANH R193, R58 ;  /* 0x0000003a00c17308 */ /* 0x000ee20000002400 */
[----:B--2---:R-:W-:Y:S02]  /*3f40*/  MOV R4, R190 ;  /* 0x000000be00047202 */ /* 0x004fe40000000f00 */
[----:B------:R-:W-:Y:S02]  /*3f50*/  @!P0 FSEL R4, R190, -INF , !P1 ;  /* 0xff800000be048808 */ /* 0x000fe40004800000 */
[----:B------:R-:W-:Y:S03]  /*3f60*/  @!P0 ISETP.GE.AND P1, PT, R16, R11, PT ;  /* 0x0000000b1000820c */ /* 0x000fe60003f26270 */
[--C-:B------:R-:W-:Y:S01]  /*3f70*/  FFMA.FTZ R4, R4, UR45, -R9.reuse ;  /* 0x0000002d04047c23 */ /* 0x100fe20008010809 */
[----:B------:R-:W-:Y:S01]  /*3f80*/  @!P0 FSEL R18, R188, -INF , !P1 ;  /* 0xff800000bc128808 */ /* 0x000fe20004800000 */
[----:B------:R-:W2:Y:S01]  /*3f90*/  MUFU.TANH R192, R59 ;  /* 0x0000003b00c07308 */ /* 0x000ea20000002400 */
[-C--:B------:R-:W-:Y:S03]  /*3fa0*/  @!P0 ISETP.GE.AND P1, PT, R16, R10.reuse, PT ;  /* 0x0000000a1000820c */ /* 0x080fe60003f26270 */
[----:B------:R-:W-:Y:S01]  /*3fb0*/  FFMA.FTZ R16, R18, UR45, -R9 ;  /* 0x0000002d12107c23 */ /* 0x000fe20008010809 */
[----:B------:R-:W-:Y:S05]  /*3fc0*/  IMAD.MOV.U32 R18, RZ, RZ, R179 ;  /* 0x000000ffff127224 */ /* 0x000fea00078e00b3 */
[----:B------:R4:W-:Y:S10]  /*3fd0*/  MUFU.EX2 R218, R4 ;  /* 0x0000000400da7308 */ /* 0x0009f40000000800 */
[----:B------:R1:W-:Y:S10]  /*3fe0*/  MUFU.EX2 R215, R16 ;  /* 0x0000001000d77308 */ /* 0x0003f40000000800 */
[----:B------:R-:W2:Y:S01]  /*3ff0*/  MUFU.TANH R168, R61 ;  /* 0x0000003d00a87308 */ /* 0x000ea20000002400 */
[----:B----4-:R-:W-:Y:S02]  /*4000*/  MOV R4, R207 ;  /* 0x000000cf00047202 */ /* 0x010fe40000000f00 */
[----:B------:R-:W-:Y:S02]  /*4010*/  @!P0 FSEL R4, R207, -INF , !P1 ;  /* 0xff800000cf048808 */ /* 0x000fe40004800000 */
[-C--:B------:R-:W-:Y:S03]  /*4020*/  @!P0 ISETP.GE.AND P1, PT, R17, R11.reuse, PT ;  /* 0x0000000b1100820c */ /* 0x080fe60003f26270 */
[--C-:B------:R-:W-:Y:S01]  /*4030*/  FFMA.FTZ R4, R4, UR45, -R8.reuse ;  /* 0x0000002d04047c23 */ /* 0x100fe20008010808 */
[----:B-1----:R-:W-:Y:S01]  /*4040*/  @!P0 IADD3 R16, R0, 0x29, RZ ;  /* 0x0000002900108810 */ /* 0x002fe20007ffe0ff */
        /* <DEDUP_REMOVED lines=10> */
[----:B----4-:R-:W-:Y:S02]  /*40f0*/  MOV R4, R180 ;  /* 0x000000b400047202 */ /* 0x010fe40000000f00 */
[----:B------:R-:W-:Y:S05]  /*4100*/  @!P0 FSEL R4, R180, -INF , !P1 ;  /* 0xff800000b4048808 */ /* 0x000fea0004800000 */
[----:B------:R-:W-:Y:S01]  /*4110*/  FFMA.FTZ R5, R4, UR45, -R9 ;  /* 0x0000002d04057c23 */ /* 0x000fe20008010809 */
[----:B------:R-:W-:Y:S01]  /*4120*/  IADD3 R4, P1, R70, UR22, RZ ;  /* 0x0000001646047c10 */ /* 0x000fe2000ff3e0ff */
[----:B------:R-:W-:Y:S10]  /*4130*/  MUFU.TANH R112, R67 ;  /* 0x0000004300707308 */ /* 0x000ff40000002400 */
[----:B------:R4:W-:Y:S10]  /*4140*/  MUFU.EX2 R206, R5 ;  /* 0x0000000500ce7308 */ /* 0x0009f40000000800 */
[----:B------:R-:W1:Y:S10]  /*4150*/  MUFU.TANH R70, R65 ;  /* 0x0000004100467308 */ /* 0x000e740000002400 */
[----:B------:R-:W1:Y:S01]  /*4160*/  MUFU.TANH R184, R62 ;  /* 0x0000003e00b87308 */ /* 0x000e620000002400 */
[----:B----4-:R-:W-:Y:S02]  /*4170*/  IADD3.X R5, R27, UR7, RZ, P1, !PT ;  /* 0x000000071b057c10 */ /* 0x010fe40008ffe4ff */
[C---:B------:R-:W-:Y:S03]  /*4180*/  @!P0 ISETP.GE.AND P1, PT, R16.reuse, R10, PT ;  /* 0x0000000a1000820c */ /* 0x040fe60003f26270 */
[----:B------:R-:W4:Y:S01]  /*4190*/  LDG.E R111, desc[UR36][R4.64] ;  /* 0x00000024046f7981 */ /* 0x000f22000c1e1900 */
[----:B------:R-:W-:Y:S03]  /*41a0*/  @!P0 FSEL R7, R201, -INF , !P1 ;  /* 0xff800000c9078808 */ /* 0x000fe60004800000 */
[----:B------:R-:W1:Y:S01]  /*41b0*/  MUFU.TANH R183, R63 ;  /* 0x0000003f00b77308 */ /* 0x000e620000002400 */
[----:B------:R-:W-:Y:S01]  /*41c0*/  @!P0 ISETP.GE.AND P1, PT, R17, R15, PT ;  /* 0x0000000f1100820c */ /* 0x000fe20003f26270 */
[----:B------:R-:W4:Y:S01]  /*41d0*/  LDG.E R110, desc[UR36][R4.64+0x20] ;  /* 0x00002024046e7981 */ /* 0x000f22000c1e1900 */
[----:B------:R-:W-:Y:S01]  /*41e0*/  FFMA.FTZ R6, R7, UR45, -R8 ;  /* 0x0000002d07067c23 */ /* 0x000fe20008010808 */
[----:B------:R-:W-:Y:S02]  /*41f0*/  IMAD.MOV.U32 R7, RZ, RZ, R78 ;  /* 0x000000ffff077224 */ /* 0x000fe400078e004e */
[----:B------:R-:W5:Y:S04]  /*4200*/  LDG.E R109, desc[UR36][R4.64+0x100] ;  /* 0x00010024046d7981 */ /* 0x000f68000c1e1900 */
[----:B------:R3:W1:Y:S01]  /*4210*/  MUFU.EX2 R233, R6 ;  /* 0x0000000600e97308 */ /* 0x0006620000000800 */
[----:B------:R2:W5:Y:S09]  /*4220*/  LDG.E R108, desc[UR36][R4.64+0x120] ;  /* 0x00012024046c7981 */ /* 0x000572000c1e1900 */
[----:B------:R-:W-:Y:S01]  /*4230*/  MUFU.EX2 R205, R18 ;  /* 0x0000001200cd7308 */ /* 0x000fe20000000800 */
[----:B---3--:R-:W-:Y:S02]  /*4240*/  MOV R6, R79 ;  /* 0x0000004f00067202 */ /* 0x008fe40000000f00 */
[----:B------:R-:W-:Y:S02]  /*4250*/  @!P0 FSEL R6, R79, -INF , !P1 ;  /* 0xff8000004f068808 */ /* 0x000fe40004800000 */
[----:B------:R-:W-:Y:S03]  /*4260*/  @!P0 ISETP.GE.AND P1, PT, R16, R15, PT ;  /* 0x0000000f1000820c */ /* 0x000fe60003f26270 */
[----:B------:R-:W-:Y:S01]  /*4270*/  FFMA.FTZ R6, R6, UR45, -R13 ;  /* 0x0000002d06067c23 */ /* 0x000fe2000801080d */
[----:B------:R-:W-:Y:S02]  /*4280*/  @!P0 FSEL R7, R78, -INF , !P1 ;  /* 0xff8000004e078808 */ /* 0x000fe40004800000 */
[----:B------:R-:W-:Y:S01]  /*4290*/  @!P0 ISETP.GE.AND P1, PT, R17, R14, PT ;  /* 0x0000000e1100820c */ /* 0x000fe20003f26270 */
[----:B------:R3:W-:Y:S01]  /*42a0*/  MUFU.EX2 R81, R6 ;  /* 0x0000000600517308 */ /* 0x0007e20000000800 */
[----:B--2---:R-:W-:Y:S02]  /*42b0*/  IMAD.MOV.U32 R5, RZ, RZ, R161 ;  /* 0x000000ffff057224 */ /* 0x004fe400078e00a1 */
[----:B------:R-:W-:Y:S01]  /*42c0*/  FFMA.FTZ R7, R7, UR45, -R13 ;  /* 0x0000002d07077c23 */ /* 0x000fe2000801080d */
[----:B------:R-:W-:Y:S06]  /*42d0*/  IMAD.MOV.U32 R17, RZ, RZ, R73 ;  /* 0x000000ffff117224 */ /* 0x000fec00078e0049 */
[----:B------:R2:W-:Y:S01]  /*42e0*/  MUFU.EX2 R80, R7 ;  /* 0x0000000700507308 */ /* 0x0005e20000000800 */
[----:B---3--:R-:W-:Y:S02]  /*42f0*/  MOV R6, R166 ;  /* 0x000000a600067202 */ /* 0x008fe40000000f00 */
[----:B------:R-:W-:Y:S02]  /*4300*/  @!P0 FSEL R6, R166, -INF , !P1 ;  /* 0xff800000a6068808 */ /* 0x000fe40004800000 */
[----:B------:R-:W-:Y:S02]  /*4310*/  @!P0 ISETP.GE.AND P1, PT, R16, R14, PT ;  /* 0x0000000e1000820c */ /* 0x000fe40003f26270 */
[----:B------:R-:W-:Y:S01]  /*4320*/  MOV R16, R165 ;  /* 0x000000a500107202 */ /* 0x000fe20000000f00 */
[--C-:B------:R-:W-:Y:S01]  /*4330*/  FFMA.FTZ R6, R6, UR45, -R12.reuse ;  /* 0x0000002d06067c23 */ /* 0x100fe2000801080c */
[----:B--2---:R-:W-:Y:S02]  /*4340*/  @!P0 IADD3 R7, R0, 0x30, RZ ;  /* 0x0000003000078810 */ /* 0x004fe40007ffe0ff */
[----:B------:R-:W-:Y:S01]  /*4350*/  @!P0 FSEL R16, R165, -INF , !P1 ;  /* 0xff800000a5108808 */ /* 0x000fe20004800000 */
[----:B------:R2:W-:Y:S01]  /*4360*/  MUFU.EX2 R172, R6 ;  /* 0x0000000600ac7308 */ /* 0x0005e20000000800 */
[C---:B------:R-:W-:Y:S02]  /*4370*/  @!P0 ISETP.GE.AND P1, PT, R7.reuse, R15, PT ;  /* 0x0000000f0700820c */ /* 0x040fe40003f26270 */
[----:B------:R-:W-:Y:S01]  /*4380*/  @!P0 ISETP.GE.AND P4, PT, R7, R10, PT ;  /* 0x0000000a0700820c */ /* 0x000fe20003f86270 */
[--C-:B------:R-:W-:Y:S01]  /*4390*/  FFMA.FTZ R16, R16, UR45, -R12.reuse ;  /* 0x0000002d10107c23 */ /* 0x100fe2000801080c */
[----:B------:R-:W-:Y:S05]  /*43a0*/  @!P0 FSEL R17, R73, -INF , !P1 ;  /* 0xff80000049118808 */ /* 0x000fea0004800000 */
[----:B------:R3:W1:Y:S01]  /*43b0*/  MUFU.EX2 R171, R16 ;  /* 0x0000001000ab7308 */ /* 0x0006620000000800 */
[--C-:B------:R-:W-:Y:S09]  /*43c0*/  FFMA.FTZ R17, R17, UR45, -R13.reuse ;  /* 0x0000002d11117c23 */ /* 0x100ff2000801080d */
[----:B------:R1:W-:Y:S01]  /*43d0*/  MUFU.EX2 R77, R17 ;  /* 0x00000011004d7308 */ /* 0x0003e20000000800 */
[----:B--2---:R-:W-:Y:S04]  /*43e0*/  @!P0 IADD3 R6, R0, 0x31, RZ ;  /* 0x0000003100068810 */ /* 0x004fe80007ffe0ff */
[C---:B------:R-:W-:Y:S02]  /*43f0*/  @!P0 ISETP.GE.AND P2, PT, R6.reuse, R14, PT ;  /* 0x0000000e0600820c */ /* 0x040fe40003f46270 */
[C---:B------:R-:W-:Y:S02]  /*4400*/  @!P0 ISETP.GE.AND P5, PT, R6.reuse, R11, PT ;  /* 0x0000000b0600820c */ /* 0x040fe40003fa6270 */
[----:B------:R-:W-:Y:S02]  /*4410*/  @!P0 FSEL R5, R161, -INF , !P2 ;  /* 0xff800000a1058808 */ /* 0x000fe40005000000 */
[----:B------:R-:W-:Y:S02]  /*4420*/  @!P0 ISETP.GE.AND P1, PT, R6, R15, PT ;  /* 0x0000000f0600820c */ /* 0x000fe40003f26270 */
[----:B---3--:R-:W-:Y:S01]  /*4430*/  MOV R16, R72 ;  /* 0x0000004800107202 */ /* 0x008fe20000000f00 */
[--C-:B------:R-:W-:Y:S01]  /*4440*/  FFMA.FTZ R5, R5, UR45, -R12.reuse ;  /* 0x0000002d05057c23 */ /* 0x100fe2000801080c */
[----:B------:R-:W-:Y:S02]  /*4450*/  @!P0 FSEL R16, R72, -INF , !P1 ;  /* 0xff80000048108808 */ /* 0x000fe40004800000 */
[C---:B------:R-:W-:Y:S01]  /*4460*/  @!P0 ISETP.GE.AND P1, PT, R7.reuse, R14, PT ;  /* 0x0000000e0700820c */ /* 0x040fe20003f26270 */
[----:B------:R2:W-:Y:S01]  /*4470*/  MUFU.EX2 R167, R5 ;  /* 0x0000000500a77308 */ /* 0x0005e20000000800 */
[----:B-1----:R-:W-:Y:S01]  /*4480*/  MOV R17, R164 ;  /* 0x000000a400117202 */ /* 0x002fe20000000f00 */
[----:B------:R-:W-:Y:S01]  /*4490*/  FFMA.FTZ R16, R16, UR45, -R13 ;  /* 0x0000002d10107c23 */ /* 0x000fe2000801080d */
[----:B------:R-:W-:Y:S02]  /*44a0*/  @!P0 FSEL R17, R164, -INF , !P1 ;  /* 0xff800000a4118808 */ /* 0x000fe40004800000 */
[----:B------:R-:W-:Y:S02]  /*44b0*/  @!P0 ISETP.GE.AND P1, PT, R7, R11, PT ;  /* 0x0000000b0700820c */ /* 0x000fe40003f26270 */
[----:B------:R-:W-:Y:S01]  /*44c0*/  @!P0 ISETP.GE.AND P3, PT, R6, R10, PT ;  /* 0x0000000a0600820c */ /* 0x000fe20003f66270 */
[----:B------:R-:W-:Y:S01]  /*44d0*/  FFMA.FTZ R4, R17, UR45, -R12 ;  /* 0x0000002d11047c23 */ /* 0x000fe2000801080c */
[----:B------:R-:W-:Y:S01]  /*44e0*/  MOV R6, R175 ;  /* 0x000000af00067202 */ /* 0x000fe20000000f00 */
[----:B------:R-:W1:Y:S01]  /*44f0*/  MUFU.EX2 R76, R16 ;  /* 0x00000010004c7308 */ /* 0x000e620000000800 */
[----:B------:R-:W-:Y:S05]  /*4500*/  @!P0 FSEL R6, R175, -INF , !P1 ;  /* 0xff800000af068808 */ /* 0x000fea0004800000 */
[--C-:B------:R-:W-:Y:S01]  /*4510*/  FFMA.FTZ R7, R6, UR45, -R9.reuse ;  /* 0x0000002d06077c23 */ /* 0x100fe20008010809 */
[----:B--2---:R-:W-:Y:S01]  /*4520*/  IMAD.MOV.U32 R5, RZ, RZ, R176 ;  /* 0x000000ffff057224 */ /* 0x004fe200078e00b0 */
[----:B------:R-:W-:Y:S02]  /*4530*/  @!P0 FSEL R5, R176, -INF , !P5 ;  /* 0xff800000b0058808 */ /* 0x000fe40006800000 */
[----:B------:R2:W3:Y:S01]  /*4540*/  MUFU.EX2 R170, R4 ;  /* 0x0000000400aa7308 */ /* 0x0004e20000000800 */
[----:B------:R-:W-:Y:S02]  /*4550*/  MOV R6, R193 ;  /* 0x000000c100067202 */ /* 0x000fe40000000f00 */
[----:B------:R-:W-:Y:S01]  /*4560*/  @!P0 FSEL R6, R193, -INF , !P4 ;  /* 0xff800000c1068808 */ /* 0x000fe20006000000 */
[----:B------:R-:W-:Y:S06]  /*4570*/  FFMA.FTZ R5, R5, UR45, -R9 ;  /* 0x0000002d05057c23 */ /* 0x000fec0008010809 */
[----:B------:R1:W-:Y:S01]  /*4580*/  MUFU.EX2 R197, R5 ;  /* 0x0000000500c57308 */ /* 0x0003e20000000800 */
[----:B------:R-:W-:Y:S09]  /*4590*/  FFMA.FTZ R6, R6, UR45, -R8 ;  /* 0x0000002d06067c23 */ /* 0x000ff20008010808 */
[----:B------:R-:W-:Y:S01]  /*45a0*/  MUFU.EX2 R198, R7 ;  /* 0x0000000700c67308 */ /* 0x000fe20000000800 */
[C---:B--2---:R-:W-:Y:S02]  /*45b0*/  @!P0 IADD3 R4, R0.reuse, 0x38, RZ ;  /* 0x0000003800048810 */ /* 0x044fe40007ffe0ff */
[----:B------:R-:W-:Y:S02]  /*45c0*/  @!P0 IADD3 R0, R0, 0x39, RZ ;  /* 0x0000003900008810 */ /* 0x000fe40007ffe0ff */
[-C--:B------:R-:W-:Y:S02]  /*45d0*/  @!P0 ISETP.GE.AND P2, PT, R4, R11.reuse, PT ;  /* 0x0000000b0400820c */ /* 0x080fe40003f46270 */
[----:B------:R-:W-:Y:S03]  /*45e0*/  @!P0 ISETP.GE.AND P1, PT, R0, R11, PT ;  /* 0x0000000b0000820c */ /* 0x000fe60003f26270 */
[----:B------:R2:W-:Y:S01]  /*45f0*/  MUFU.EX2 R226, R6 ;  /* 0x0000000600e27308 */ /* 0x0005e20000000800 */
[----:B-1----:R-:W-:Y:S02]  /*4600*/  F2FP.BF16.F32.PACK_AB R5, R98, R99 ;  /* 0x000000636205723e */ /* 0x002fe400000010ff */
[C---:B------:R-:W-:Y:S02]  /*4610*/  @!P0 ISETP.GE.AND P6, PT, R4.reuse, R15, PT ;  /* 0x0000000f0400820c */ /* 0x040fe40003fc6270 */
[C---:B------:R-:W-:Y:S01]  /*4620*/  @!P0 ISETP.GE.AND P4, PT, R4.reuse, R14, PT ;  /* 0x0000000e0400820c */ /* 0x040fe20003f86270 */
[----:B------:R1:W-:Y:S01]  /*4630*/  STS [R242+0x10000], R5 ;  /* 0x01000005f2007388 */ /* 0x0003e20000000800 */
[----:B------:R-:W-:Y:S02]  /*4640*/  MOV R11, R169 ;  /* 0x000000a9000b7202 */ /* 0x000fe40000000f00 */
[----:B------:R-:W-:Y:S02]  /*4650*/  @!P0 FSEL R11, R169, -INF , !P2 ;  /* 0xff800000a90b8808 */ /* 0x000fe40005000000 */
[----:B------:R-:W-:Y:S02]  /*4660*/  @!P0 ISETP.GE.AND P2, PT, R4, R10, PT ;  /* 0x0000000a0400820c */ /* 0x000fe40003f46270 */
[----:B------:R-:W-:Y:S02]  /*4670*/  F2FP.BF16.F32.PACK_AB R4, R2, R3 ;  /* 0x000000030204723e */ /* 0x000fe400000010ff */
[----:B------:R-:W-:Y:S02]  /*4680*/  @!P0 ISETP.GE.AND P5, PT, R0, R15, PT ;  /* 0x0000000f0000820c */ /* 0x000fe40003fa6270 */
[----:B--2---:R-:W-:Y:S01]  /*4690*/  F2FP.BF16.F32.PACK_AB R6, R251, R252 ;  /* 0x000000fcfb06723e */ /* 0x004fe200000010ff */
[----:B------:R2:W-:Y:S01]  /*46a0*/  STS [R242+0x10400], R4 ;  /* 0x01040004f2007388 */ /* 0x0005e20000000800 */
[----:B------:R-:W-:Y:S02]  /*46b0*/  MOV R7, R192 ;  /* 0x000000c000077202 */ /* 0x000fe40000000f00 */
[----:B------:R-:W-:Y:S02]  /*46c0*/  @!P0 FSEL R7, R192, -INF , !P3 ;  /* 0xff800000c0078808 */ /* 0x000fe40005800000 */
[----:B------:R-:W-:Y:S01]  /*46d0*/  @!P0 ISETP.GE.AND P3, PT, R0, R14, PT ;  /* 0x0000000e0000820c */ /* 0x000fe20003f66270 */
[----:B------:R-:W-:Y:S01]  /*46e0*/  IMAD.MOV.U32 R14, RZ, RZ, R168 ;  /* 0x000000ffff0e7224 */ /* 0x000fe200078e00a8 */
[----:B------:R-:W-:Y:S02]  /*46f0*/  @!P0 FSEL R14, R168, -INF , !P1 ;  /* 0xff800000a80e8808 */ /* 0x000fe40004800000 */
[----:B------:R-:W-:Y:S02]  /*4700*/  @!P0 ISETP.GE.AND P1, PT, R0, R10, PT ;  /* 0x0000000a0000820c */ /* 0x000fe40003f26270 */
[----:B------:R-:W-:Y:S01]  /*4710*/  F2FP.BF16.F32.PACK_AB R0, R219, R220 ;  /* 0x000000dcdb00723e */ /* 0x000fe200000010ff */
[----:B-1----:R-:W-:Y:S01]  /*4720*/  FFMA.FTZ R5, R7, UR45, -R8 ;  /* 0x0000002d07057c23 */ /* 0x002fe20008010808 */
[----:B------:R-:W-:Y:S03]  /*4730*/  MOV R7, R71 ;  /* 0x0000004700077202 */ /* 0x000fe60000000f00 */
[----:B------:R1:W-:Y:S01]  /*4740*/  STS [R241+0x10400], R0 ;  /* 0x01040000f1007388 */ /* 0x0003e20000000800 */
[----:B------:R3:W-:Y:S01]  /*4750*/  MUFU.EX2 R225, R5 ;  /* 0x0000000500e17308 */ /* 0x0007e20000000800 */
[----:B------:R-:W-:Y:S05]  /*4760*/  @!P0 FSEL R7, R71, -INF , !P6 ;  /* 0xff80000047078808 */ /* 0x000fea0007000000 */
[----:B------:R-:W-:Y:S01]  /*4770*/  FFMA.FTZ R7, R7, UR45, -R13 ;  /* 0x0000002d07077c23 */ /* 0x000fe2000801080d */
[----:B--2---:R-:W-:Y:S03]  /*4780*/  F2FP.BF16.F32.PACK_AB R4, R96, R97 ;  /* 0x000000616004723e */ /* 0x004fe600000010ff */
[----:B------:R2:W-:Y:S02]  /*4790*/  MUFU.EX2 R75, R7 ;  /* 0x00000007004b7308 */ /* 0x0005e40000000800 */
[----:B------:R2:W-:Y:S04]  /*47a0*/  STS [R241+0x10000], R4 ;  /* 0x01000004f1007388 */ /* 0x0005e80000000800 */
[----:B------:R2:W-:Y:S01]  /*47b0*/  STS [R242+0x12000], R6 ;  /* 0x01200006f2007388 */ /* 0x0005e20000000800 */
[----:B---3--:R-:W-:Y:S05]  /*47c0*/  F2FP.BF16.F32.PACK_AB R5, R26, R25 ;  /* 0x000000191a05723e */ /* 0x008fea00000010ff */
[----:B------:R3:W-:Y:S01]  /*47d0*/  STS [R242+0x12400], R5 ;  /* 0x01240005f2007388 */ /* 0x0007e20000000800 */
[--C-:B-1----:R-:W-:Y:S01]  /*47e0*/  FFMA.FTZ R0, R11, UR45, -R9.reuse ;  /* 0x0000002d0b007c23 */ /* 0x102fe20008010809 */
[----:B------:R-:W-:Y:S01]  /*47f0*/  FFMA.FTZ R9, R14, UR45, -R9 ;  /* 0x0000002d0e097c23 */ /* 0x000fe20008010809 */
[----:B--2---:R-:W-:Y:S02]  /*4800*/  MOV R7, R113 ;  /* 0x0000007100077202 */ /* 0x004fe40000000f00 */
[----:B------:R1:W-:Y:S01]  /*4810*/  MUFU.EX2 R194, R0 ;  /* 0x0000000000c27308 */ /* 0x0003e20000000800 */
[----:B------:R-:W-:Y:S05]  /*4820*/  @!P0 FSEL R7, R113, -INF , !P4 ;  /* 0xff80000071078808 */ /* 0x000fea0006000000 */
[----:B------:R-:W-:Y:S04]  /*4830*/  FFMA.FTZ R7, R7, UR45, -R12 ;  /* 0x0000002d07077c23 */ /* 0x000fe8000801080c */
[----:B------:R-:W-:Y:S01]  /*4840*/  MUFU.EX2 R191, R9 ;  /* 0x0000000900bf7308 */ /* 0x000fe20000000800 */
[----:B------:R-:W-:Y:S02]  /*4850*/  F2FP.BF16.F32.PACK_AB R4, R24, R23 ;  /* 0x000000171804723e */ /* 0x000fe400000010ff */
[----:B------:R-:W-:Y:S03]  /*4860*/  MOV R6, R70 ;  /* 0x0000004600067202 */ /* 0x000fe60000000f00 */
[----:B------:R2:W-:Y:S01]  /*4870*/  STS [R241+0x12400], R4 ;  /* 0x01240004f1007388 */ /* 0x0005e20000000800 */
[----:B------:R-:W-:Y:S03]  /*4880*/  @!P0 FSEL R6, R70, -INF , !P5 ;  /* 0xff80000046068808 */ /* 0x000fe60006800000 */
[----:B------:R2:W-:Y:S01]  /*4890*/  MUFU.EX2 R115, R7 ;  /* 0x0000000700737308 */ /* 0x0005e20000000800 */
[----:B-1----:R-:W-:Y:S02]  /*48a0*/  F2FP.BF16.F32.PACK_AB R0, R94, R95 ;  /* 0x0000005f5e00723e */ /* 0x002fe400000010ff */
[----:B---3--:R-:W-:Y:S01]  /*48b0*/  F2FP.BF16.F32.PACK_AB R5, R247, R248 ;  /* 0x000000f8f705723e */ /* 0x008fe200000010ff */
[----:B------:R-:W-:Y:S01]  /*48c0*/  FFMA.FTZ R13, R6, UR45, -R13 ;  /* 0x0000002d060d7c23 */ /* 0x000fe2000801080d */
[----:B------:R-:W-:Y:S01]  /*48d0*/  IMAD.MOV.U32 R6, RZ, RZ, R112 ;  /* 0x000000ffff067224 */ /* 0x000fe200078e0070 */
[----:B------:R-:W-:Y:S02]  /*48e0*/  @!P0 FSEL R6, R112, -INF , !P3 ;  /* 0xff80000070068808 */ /* 0x000fe40005800000 */
[----:B------:R1:W-:Y:S02]  /*48f0*/  STS [R241+0x12000], R5 ;  /* 0x01200005f1007388 */ /* 0x0003e40000000800 */
[----:B------:R-:W3:Y:S01]  /*4900*/  MUFU.EX2 R74, R13 ;  /* 0x0000000d004a7308 */ /* 0x000ee20000000800 */
[----:B------:R-:W-:Y:S01]  /*4910*/  FFMA.FTZ R12, R6, UR45, -R12 ;  /* 0x0000002d060c7c23 */ /* 0x000fe2000801080c */
[----:B------:R3:W-:Y:S01]  /*4920*/  STS [R243+0x10000], R0 ;  /* 0x01000000f3007388 */ /* 0x0007e20000000800 */
[----:B------:R-:W-:Y:S02]  /*4930*/  MOV R6, R184 ;  /* 0x000000b800067202 */ /* 0x000fe40000000f00 */
[----:B------:R-:W-:Y:S02]  /*4940*/  @!P0 FSEL R6, R184, -INF , !P2 ;  /* 0xff800000b8068808 */ /* 0x000fe40005000000 */
[----:B--2---:R-:W-:Y:S03]  /*4950*/  MOV R7, R183 ;  /* 0x000000b700077202 */ /* 0x004fe60000000f00 */
[----:B------:R-:W2:Y:S01]  /*4960*/  MUFU.EX2 R114, R12 ;  /* 0x0000000c00727308 */ /* 0x000ea20000000800 */
[----:B------:R-:W-:Y:S01]  /*4970*/  @!P0 FSEL R7, R183, -INF , !P1 ;  /* 0xff800000b7078808 */ /* 0x000fe20004800000 */
[--C-:B------:R-:W-:Y:S01]  /*4980*/  FFMA.FTZ R6, R6, UR45, -R8.reuse ;  /* 0x0000002d06067c23 */ /* 0x100fe20008010808 */
[----:B------:R-:W-:Y:S02]  /*4990*/  PLOP3.LUT P2, PT, PT, PT, UP3, 0x80, 0x0 ;  /* 0x000000000000781c */ /* 0x000fe40003f4f038 */
[----:B------:R-:W-:Y:S01]  /*49a0*/  F2FP.BF16.F32.PACK_AB R4, R88, R89 ;  /* 0x000000595804723e */ /* 0x000fe200000010ff */
[----:B------:R-:W-:Y:S01]  /*49b0*/  FFMA.FTZ R8, R7, UR45, -R8 ;  /* 0x0000002d07087c23 */ /* 0x000fe20008010808 */
[----:B------:R-:W-:Y:S03]  /*49c0*/  F2FP.BF16.F32.PACK_AB R7, R233, R234 ;  /* 0x000000eae907723e */ /* 0x000fe600000010ff */
[----:B------:R2:W-:Y:S01]  /*49d0*/  MUFU.EX2 R214, R6 ;  /* 0x0000000600d67308 */ /* 0x0005e20000000800 */
[----:B-1----:R-:W-:Y:S09]  /*49e0*/  F2FP.BF16.F32.PACK_AB R5, R209, R210 ;  /* 0x000000d2d105723e */ /* 0x002ff200000010ff */
[----:B------:R-:W1:Y:S01]  /*49f0*/  MUFU.EX2 R213, R8 ;  /* 0x0000000800d57308 */ /* 0x000e620000000800 */
[----:B---3--:R-:W-:Y:S01]  /*4a00*/  F2FP.BF16.F32.PACK_AB R0, R195, R196 ;  /* 0x000000c4c300723e */ /* 0x008fe200000010ff */
[----:B------:R3:W-:Y:S04]  /*4a10*/  STS [R243+0x10400], R5 ;  /* 0x01040005f3007388 */ /* 0x0007e80000000800 */
[----:B------:R1:W-:Y:S01]  /*4a20*/  STS [R240+0x10000], R4 ;  /* 0x01000004f0007388 */ /* 0x0003e20000000800 */
[----:B--2---:R-:W-:Y:S03]  /*4a30*/  F2FP.BF16.F32.PACK_AB R6, R171, R172 ;  /* 0x000000acab06723e */ /* 0x004fe600000010ff */
[----:B------:R2:W-:Y:S01]  /*4a40*/  STS [R240+0x10400], R0 ;  /* 0x01040000f0007388 */ /* 0x0005e20000000800 */
[----:B---3--:R-:W-:Y:S02]  /*4a50*/  F2FP.BF16.F32.PACK_AB R5, R235, R244 ;  /* 0x000000f4eb05723e */ /* 0x008fe400000010ff */
[----:B-1----:R-:W-:Y:S03]  /*4a60*/  F2FP.BF16.F32.PACK_AB R4, R22, R21 ;  /* 0x000000151604723e */ /* 0x002fe600000010ff */
[----:B------:R1:W-:Y:S01]  /*4a70*/  STS [R243+0x12000], R5 ;  /* 0x01200005f3007388 */ /* 0x0003e20000000800 */
[----:B--2---:R-:W-:Y:S03]  /*4a80*/  F2FP.BF16.F32.PACK_AB R0, R227, R228 ;  /* 0x000000e4e300723e */ /* 0x004fe600000010ff */
[----:B------:R2:W-:Y:S04]  /*4a90*/  STS [R243+0x12400], R4 ;  /* 0x01240004f3007388 */ /* 0x0005e80000000800 */
[----:B------:R3:W-:Y:S01]  /*4aa0*/  STS [R240+0x12000], R0 ;  /* 0x01200000f0007388 */ /* 0x0007e20000000800 */
[----:B-1----:R-:W-:Y:S02]  /*4ab0*/  F2FP.BF16.F32.PACK_AB R5, R84, R85 ;  /* 0x000000555405723e */ /* 0x002fe400000010ff */
[----:B--2---:R-:W-:Y:S02]  /*4ac0*/  F2FP.BF16.F32.PACK_AB R4, R185, R189 ;  /* 0x000000bdb904723e */ /* 0x004fe400000010ff */
[----:B---3--:R-:W-:Y:S05]  /*4ad0*/  F2FP.BF16.F32.PACK_AB R0, R249, R250 ;  /* 0x000000faf900723e */ /* 0x008fea00000010ff */
[----:B------:R1:W-:Y:S04]  /*4ae0*/  STS [R240+0x12400], R0 ;  /* 0x01240000f0007388 */ /* 0x0003e80000000800 */
[----:B------:R2:W-:Y:S04]  /*4af0*/  STS [R237+0x10000], R5 ;  /* 0x01000005ed007388 */ /* 0x0005e80000000800 */
[----:B------:R3:W-:Y:S04]  /*4b00*/  STS [R237+0x10400], R4 ;  /* 0x01040004ed007388 */ /* 0x0007e80000000800 */
[----:B------:R4:W-:Y:S01]  /*4b10*/  STS [R236+0x10400], R6 ;  /* 0x01040006ec007388 */ /* 0x0009e20000000800 */
[----:B-1----:R-:W-:Y:S02]  /*4b20*/  F2FP.BF16.F32.PACK_AB R0, R80, R81 ;  /* 0x000000515000723e */ /* 0x002fe400000010ff */
[----:B--2---:R-:W-:Y:S03]  /*4b30*/  F2FP.BF16.F32.PACK_AB R5, R215, R218 ;  /* 0x000000dad705723e */ /* 0x004fe600000010ff */
[----:B------:R1:W-:Y:S01]  /*4b40*/  STS [R236+0x10000], R0 ;  /* 0x01000000ec007388 */ /* 0x0003e20000000800 */
[----:B---3--:R-:W-:Y:S03]  /*4b50*/  F2FP.BF16.F32.PACK_AB R4, R245, R246 ;  /* 0x000000f6f504723e */ /* 0x008fe600000010ff */
[----:B------:R2:W-:Y:S01]  /*4b60*/  STS [R237+0x12000], R5 ;  /* 0x01200005ed007388 */ /* 0x0005e20000000800 */
[----:B----4-:R-:W-:Y:S03]  /*4b70*/  F2FP.BF16.F32.PACK_AB R6, R76, R77 ;  /* 0x0000004d4c06723e */ /* 0x010fe600000010ff */
        /* <DEDUP_REMOVED lines=17> */
[----:B------:R-:W-:Y:S04]  /*4c90*/  STS [R238+0x12000], R5 ;  /* 0x01200005ee007388 */ /* 0x000fe80000000800 */
[----:B------:R-:W-:Y:S01]  /*4ca0*/  STS [R238+0x12400], R4 ;  /* 0x01240004ee007388 */ /* 0x000fe20000000800 */
[----:B-1----:R-:W-:Y:S05]  /*4cb0*/  LEA R0, R156, UR5, 0x1 ;  /* 0x000000059c007c11 */ /* 0x002fea000f8e08ff */
[----:B------:R-:W1:Y:S08]  /*4cc0*/  LDSM.16.M88.4 R64, [R0+0x4000] ;  /* 0x004000000040783b */ /* 0x000e700000000200 */
[----:B------:R2:W3:Y:S02]  /*4cd0*/  LDSM.16.M88.4 R60, [R0+0x5000] ;  /* 0x00500000003c783b */ /* 0x0004e40000000200 */
[----:B--2---:R-:W-:Y:S06]  /*4ce0*/  IADD3 R0, R0, R154, RZ ;  /* 0x0000009a00007210 */ /* 0x004fec0007ffe0ff */
[----:B------:R-:W2:Y:S01]  /*4cf0*/  LDSM.16.M88.4 R100, [R0+0x4000] ;  /* 0x004000000064783b */ /* 0x000ea20000000200 */
[-C--:B-1----:R-:W-:Y:S07]  /*4d00*/  HMMA.16816.F32.BF16 R4, R64, R116.reuse, RZ ;  /* 0x000000744004723c */ /* 0x082fee00000418ff */
[----:B------:R1:W4:Y:S01]  /*4d10*/  LDSM.16.M88.4 R104, [R0+0x5000] ;  /* 0x005000000068783b */ /* 0x0003220000000200 */
[C---:B---3--:R-:W-:Y:S06]  /*4d20*/  HMMA.16816.F32.BF16 R8, R60.reuse, R116, RZ ;  /* 0x000000743c08723c */ /* 0x048fec00000418ff */
[-C--:B------:R-:W-:Y:S06]  /*4d30*/  HMMA.16816.F32.BF16 R12, R60, R118.reuse, RZ ;  /* 0x000000763c0c723c */ /* 0x080fec00000418ff */
[C---:B------:R-:W-:Y:S06]  /*4d40*/  HMMA.16816.F32.BF16 R16, R64.reuse, R118, RZ ;  /* 0x000000764010723c */ /* 0x040fec00000418ff */
[-C--:B------:R-:W-:Y:S01]  /*4d50*/  HMMA.16816.F32.BF16 R20, R64, R120.reuse, RZ ;  /* 0x000000784014723c */ /* 0x080fe200000418ff */
[----:B-1----:R-:W-:Y:S02]  /*4d60*/  FFMA.FTZ R0, -R152, R152, 1 ;  /* 0x3f80000098007423 */ /* 0x002fe40000010198 */
[----:B------:R1:W5:Y:S02]  /*4d70*/  LDL.LU R152, [R1+0xf0] ;  /* 0x0000f00001987983 */ /* 0x0003640000300800 */
[----:B------:R-:W-:Y:S01]  /*4d80*/  FMUL.FTZ R0, R0, UR46 ;  /* 0x0000002e00007c20 */ /* 0x000fe20008410000 */
        /* <DEDUP_REMOVED lines=113> */
[----:B------:R-:W-:Y:S01]  /*54a0*/  FADD.FTZ R5, -R111, R49 ;  /* 0x000000316f057221 */ /* 0x000fe20000010100 */
[----:B------:R1:W5:Y:S01]  /*54b0*/  LDL.LU R81, [R1+0xa0] ;  /* 0x0000a00001517983 */ /* 0x0003620000300800 */
[----:B------:R-:W-:Y:S01]  /*54c0*/  FMUL.FTZ R48, R75, R48 ;  /* 0x000000304b307220 */ /* 0x000fe20000410000 */
[----:B------:R-:W-:Y:S01]  /*54d0*/  FADD.FTZ R49, -R111, R65 ;  /* 0x000000416f317221 */ /* 0x000fe20000010100 */
        /* <DEDUP_REMOVED lines=35> */
[----:B------:R1:W5:Y:S04]  /*5710*/  LDL.LU R69, [R1+0x70] ;  /* 0x0000700001457983 */ /* 0x0003680000300800 */
[----:B------:R1:W5:Y:S04]  /*5720*/  LDL.LU R68, [R1+0x6c] ;  /* 0x00006c0001447983 */ /* 0x0003680000300800 */
[----:B------:R1:W5:Y:S04]  /*5730*/  LDL.LU R3, [R1+0x68] ;  /* 0x0000680001037983 */ /* 0x0003680000300800 */
[----:B------:R1:W5:Y:S01]  /*5740*/  LDL.LU R2, [R1+0x64] ;  /* 0x0000640001027983 */ /* 0x0003620000300800 */
[----:B------:R-:W-:Y:S05]  /*5750*/  @!P2 BRA `(.L_x_245) ;  /* 0x000000000060a947 */ /* 0x000fea0003800000 */
[----:B------:R-:W2:Y:S01]  /*5760*/  LDL.LU.64 R102, [R1+0x8] ;  /* 0x0000080001667983 */ /* 0x000ea20000300a00 */
[----:B------:R-:W3:Y:S01]  /*5770*/  LDC R21, c[0x0][0x240] ;  /* 0x00009000ff157b82 */ /* 0x000ee20000000800 */
[----:B------:R-:W-:Y:S02]  /*5780*/  ULOP3.LUT UR40, UR41, 0x1, URZ, 0xc0, !UPT ;  /* 0x0000000129287892 */ /* 0x000fe4000f8ec03f */
[----:B------:R-:W4:Y:S02]  /*5790*/  LDL.LU R64, [R1+0x28] ;  /* 0x0000280001407983 */ /* 0x000f240000300800 */
[----:B------:R-:W-:Y:S03]  /*57a0*/  UISETP.NE.U32.AND UP0, UPT, UR40, 0x1, UPT ;  /* 0x000000012800788c */ /* 0x000fe6000bf05070 */
[----:B------:R-:W1:Y:S01]  /*57b0*/  LDC R32, c[0x0][0x244] ;  /* 0x00009100ff207b82 */ /* 0x000e620000000800 */
[----:B------:R-:W-:Y:S06]  /*57c0*/  USEL UR40, UR21, 0x2000, !UP0 ;  /* 0x0000200015287887 */ /* 0x000fec000c000000 */
[----:B------:R-:W-:Y:S01]  /*57d0*/  IADD3 R148, R148, UR40, RZ ;  /* 0x0000002894947c10 */ /* 0x000fe2000fffe0ff */
[----:B----4-:R-:W-:Y:S02]  /*57e0*/  VIADD R64, R64, UR40 ;  /* 0x0000002840407c36 */ /* 0x010fe40008000000 */
[C---:B---3--:R-:W-:Y:S05]  /*57f0*/  IMAD.U32 R4, R21.reuse, -0x80, RZ ;  /* 0xffffff8015047824 */ /* 0x048fea00078e00ff */
[C---:B--2---:R-:W-:Y:S04]  /*5800*/  LEA R5, P0, R4.reuse, R102, 0x1 ;  /* 0x0000006604057211 */ /* 0x044fe800078008ff */
        /* <DEDUP_REMOVED lines=8> */
[----:B-1----:R-:W-:Y:S03]  /*5890*/  LEA.HI.X R5, R21, R53, R32, 0x7, P0 ;  /* 0x0000003515057211 */ /* 0x002fe600000f3c20 */
[----:B------:R2:W-:Y:S04]  /*58a0*/  STL.64 [R1+0x8], R52 ;  /* 0x0000083401007387 */ /* 0x0005e80000100a00 */
[----:B------:R2:W-:Y:S04]  /*58b0*/  LDGSTS.E.BYPASS.LTC128B.128 [R64+0x1000], desc[UR36][R4.64] ;  /* 0x0100000004407fae */ /* 0x0005e8000b901d64 */
[----:B------:R2:W-:Y:S04]  /*58c0*/  STL [R1+0x28], R64 ;  /* 0x0000284001007387 */ /* 0x0005e80000100800 */
[----:B------:R-:W0:Y:S02]  /*58d0*/  LDGDEPBAR ;  /* 0x00000000000079af */ /* 0x000e240000000000 */
.L_x_245:
[----:B------:R-:W3:Y:S01]  /*58e0*/  LDL.LU R103, [R1+0x24] ;  /* 0x0000240001677983 */ /* 0x000ee20000300800 */
[----:B------:R-:W-:Y:S01]  /*58f0*/  FMUL.FTZ R7, R7, R6 ;  /* 0x0000000607077220 */ /* 0x000fe20000410000 */
[----:B------:R-:W-:Y:S01]  /*5900*/  FMUL.FTZ R17, R20, R17 ;  /* 0x0000001114117220 */ /* 0x000fe20000410000 */
[----:B-----5:R-:W-:Y:S01]  /*5910*/  FADD.FTZ R25, -R109, R25 ;  /* 0x000000196d197221 */ /* 0x020fe20000010100 */
[----:B------:R-:W4:Y:S01]  /*5920*/  LDL.LU R102, [R1+0x20] ;  /* 0x0000200001667983 */ /* 0x000f220000300800 */
[C---:B------:R-:W-:Y:S01]  /*5930*/  FADD.FTZ R15, -R108.reuse, R15 ;  /* 0x0000000f6c0f7221 */ /* 0x040fe20000010100 */
[----:B------:R-:W-:Y:S01]  /*5940*/  FADD.FTZ R27, -R108, R27 ;  /* 0x0000001b6c1b7221 */ /* 0x000fe20000010100 */
[----:B------:R-:W-:Y:S01]  /*5950*/  FMUL.FTZ R25, R235, R25 ;  /* 0x00000019eb197220 */ /* 0x000fe20000410000 */
[----:B------:R-:W3:Y:S01]  /*5960*/  LDL.LU R65, [R1+0x1c] ;  /* 0x00001c0001417983 */ /* 0x000ee20000300800 */
[----:B--2---:R-:W-:Y:S01]  /*5970*/  FFMA.FTZ R4, -R182, R182, 1 ;  /* 0x3f800000b6047423 */ /* 0x004fe200000101b6 */
[----:B------:R-:W-:Y:S01]  /*5980*/  FADD.FTZ R19, -R110, R19 ;  /* 0x000000136e137221 */ /* 0x000fe20000010100 */
[C---:B------:R-:W-:Y:S01]  /*5990*/  FADD.FTZ R24, -R109.reuse, R24 ;  /* 0x000000186d187221 */ /* 0x040fe20000010100 */
[----:B------:R-:W2:Y:S01]  /*59a0*/  LDL.LU R64, [R1+0x18] ;  /* 0x0000180001407983 */ /* 0x000ea20000300800 */
[----:B------:R-:W-:Y:S01]  /*59b0*/  FADD.FTZ R28, -R109, R28 ;  /* 0x0000001c6d1c7221 */ /* 0x000fe20000010100 */
[----:B------:R-:W-:Y:S01]  /*59c0*/  FMUL.FTZ R19, R219, R19 ;  /* 0x00000013db137220 */ /* 0x000fe20000410000 */
[----:B------:R-:W-:Y:S01]  /*59d0*/  FMUL.FTZ R24, R244, R24 ;  /* 0x00000018f4187220 */ /* 0x000fe20000410000 */
[----:B------:R-:W2:Y:S01]  /*59e0*/  LDL.LU R53, [R1+0x4] ;  /* 0x0000040001357983 */ /* 0x000ea20000300800 */
[----:B------:R-:W-:Y:S01]  /*59f0*/  FMUL.FTZ R28, R228, R28 ;  /* 0x0000001ce41c7220 */ /* 0x000fe20000410000 */
[C---:B------:R-:W-:Y:S01]  /*5a00*/  FADD.FTZ R14, -R108.reuse, R14 ;  /* 0x0000000e6c0e7221 */ /* 0x040fe20000010100 */
[----:B------:R-:W-:Y:S01]  /*5a10*/  FADD.FTZ R26, -R108, R26 ;  /* 0x0000001a6c1a7221 */ /* 0x000fe20000010100 */
[----:B------:R-:W4:Y:S01]  /*5a20*/  LDL.LU R52, [R1] ;  /* 0x0000000001347983 */ /* 0x000f220000300800 */
[----:B------:R-:W-:Y:S01]  /*5a30*/  FFMA.FTZ R6, -R187, R187, 1 ;  /* 0x3f800000bb067423 */ /* 0x000fe200000101bb */
[----:B------:R-:W-:Y:S01]  /*5a40*/  FFMA.FTZ R5, -R186, R186, 1 ;  /* 0x3f800000ba057423 */ /* 0x000fe200000101ba */
[----:B------:R-:W-:Y:S01]  /*5a50*/  FADD.FTZ R23, -R110, R23 ;  /* 0x000000176e177221 */ /* 0x000fe20000010100 */
[----:B------:R1:W-:Y:S01]  /*5a60*/  STS [R242+0x8000], R0 ;  /* 0x00800000f2007388 */ /* 0x0003e20000000800 */
[----:B------:R-:W-:Y:S01]  /*5a70*/  FMUL.FTZ R20, R6, UR46 ;  /* 0x0000002e06147c20 */ /* 0x000fe20008410000 */
[----:B------:R-:W-:Y:S01]  /*5a80*/  FMUL.FTZ R6, R5, UR46 ;  /* 0x0000002e05067c20 */ /* 0x000fe20008410000 */
[----:B------:R-:W-:Y:S01]  /*5a90*/  FMUL.FTZ R5, R4, UR46 ;  /* 0x0000002e04057c20 */ /* 0x000fe20008410000 */
[----:B------:R-:W-:Y:S01]  /*5aa0*/  FMUL.FTZ R23, R209, R23 ;  /* 0x00000017d1177220 */ /* 0x000fe20000410000 */
[C---:B------:R-:W-:Y:S01]  /*5ab0*/  FADD.FTZ R22, -R110.reuse, R22 ;  /* 0x000000166e167221 */ /* 0x040fe20000010100 */
[C---:B------:R-:W-:Y:S01]  /*5ac0*/  FADD.FTZ R18, -R110.reuse, R18 ;  /* 0x000000126e127221 */ /* 0x040fe20000010100 */
[C---:B------:R-:W-:Y:S01]  /*5ad0*/  FADD.FTZ R38, -R110.reuse, R38 ;  /* 0x000000266e267221 */ /* 0x040fe20000010100 */
[----:B------:R-:W-:Y:S01]  /*5ae0*/  FADD.FTZ R39, -R110, R39 ;  /* 0x000000276e277221 */ /* 0x000fe20000010100 */
[----:B------:R-:W-:Y:S01]  /*5af0*/  FMUL.FTZ R22, R210, R22 ;  /* 0x00000016d2167220 */ /* 0x000fe20000410000 */
[----:B------:R-:W-:Y:S01]  /*5b00*/  FMUL.FTZ R18, R220, R18 ;  /* 0x00000012dc127220 */ /* 0x000fe20000410000 */
[----:B------:R-:W-:Y:S01]  /*5b10*/  FMUL.FTZ R38, R189, R38 ;  /* 0x00000026bd267220 */ /* 0x000fe20000410000 */
[----:B------:R-:W-:Y:S01]  /*5b20*/  FADD.FTZ R35, -R110, R35 ;  /* 0x000000236e237221 */ /* 0x000fe20000010100 */
[----:B------:R-:W-:Y:S01]  /*5b30*/  FMUL.FTZ R22, R22, R5 ;  /* 0x0000000516167220 */ /* 0x000fe20000410000 */
[----:B------:R-:W-:Y:S01]  /*5b40*/  FFMA.FTZ R5, -R177, R177, 1 ;  /* 0x3f800000b1057423 */ /* 0x000fe200000101b1 */
[----:B------:R-:W-:Y:S01]  /*5b50*/  FMUL.FTZ R18, R18, R20 ;  /* 0x0000001412127220 */ /* 0x000fe20000410000 */
[C---:B------:R-:W-:Y:S01]  /*5b60*/  FADD.FTZ R50, -R110.reuse, R50 ;  /* 0x000000326e327221 */ /* 0x040fe20000010100 */
[----:B------:R-:W-:Y:S01]  /*5b70*/  FMUL.FTZ R39, R185, R39 ;  /* 0x00000027b9277220 */ /* 0x000fe20000410000 */
[----:B------:R-:W-:Y:S01]  /*5b80*/  FMUL.FTZ R35, R195, R35 ;  /* 0x00000023c3237220 */ /* 0x000fe20000410000 */
[----:B------:R-:W-:Y:S01]  /*5b90*/  FADD.FTZ R51, -R110, R51 ;  /* 0x000000336e337221 */ /* 0x000fe20000010100 */
[----:B------:R-:W-:Y:S01]  /*5ba0*/  FMUL.FTZ R50, R172, R50 ;  /* 0x00000032ac327220 */ /* 0x000fe20000410000 */
[C---:B------:R-:W-:Y:S01]  /*5bb0*/  FADD.FTZ R55, -R110.reuse, R55 ;  /* 0x000000376e377221 */ /* 0x040fe20000010100 */
[C---:B------:R-:W-:Y:S01]  /*5bc0*/  FADD.FTZ R66, -R110.reuse, R66 ;  /* 0x000000426e427221 */ /* 0x040fe20000010100 */
[----:B------:R-:W-:Y:S01]  /*5bd0*/  FMUL.FTZ R51, R171, R51 ;  /* 0x00000033ab337220 */ /* 0x000fe20000410000 */
[C---:B------:R-:W-:Y:S01]  /*5be0*/  FADD.FTZ R34, -R110.reuse, R34 ;  /* 0x000000226e227221 */ /* 0x040fe20000010100 */
[----:B-1----:R-:W-:Y:S01]  /*5bf0*/  FFMA.FTZ R0, -R181, R181, 1 ;  /* 0x3f800000b5007423 */ /* 0x002fe200000101b5 */
[----:B------:R-:W-:Y:S01]  /*5c00*/  FMUL.FTZ R55, R167, R55 ;  /* 0x00000037a7377220 */ /* 0x000fe20000410000 */
[----:B------:R-:W-:Y:S01]  /*5c10*/  FMUL.FTZ R66, R115, R66 ;  /* 0x0000004273427220 */ /* 0x000fe20000410000 */
[----:B------:R-:W-:Y:S01]  /*5c20*/  FADD.FTZ R67, -R110, R67 ;  /* 0x000000436e437221 */ /* 0x000fe20000010100 */
[----:B------:R-:W-:Y:S01]  /*5c30*/  FMUL.FTZ R4, R0, UR46 ;  /* 0x0000002e00047c20 */ /* 0x000fe20008410000 */
[----:B------:R-:W-:Y:S01]  /*5c40*/  FMUL.FTZ R0, R19, R6 ;  /* 0x0000000613007220 */ /* 0x000fe20000410000 */
[----:B------:R-:W-:Y:S01]  /*5c50*/  FFMA.FTZ R6, -R178, R178, 1 ;  /* 0x3f800000b2067423 */ /* 0x000fe200000101b2 */
[----:B------:R-:W-:Y:S01]  /*5c60*/  FADD.FTZ R13, -R109, R13 ;  /* 0x0000000d6d0d7221 */ /* 0x000fe20000010100 */
[----:B------:R-:W-:Y:S01]  /*5c70*/  FMUL.FTZ R23, R23, R4 ;  /* 0x0000000417177220 */ /* 0x000fe20000410000 */
[----:B------:R-:W-:Y:S01]  /*5c80*/  F2FP.BF16.F32.PACK_AB R4, R7, R17 ;  /* 0x000000110704723e */ /* 0x000fe200000010ff */
[----:B------:R-:W-:Y:S01]  /*5c90*/  FMUL.FTZ R17, R6, UR46 ;  /* 0x0000002e06117c20 */ /* 0x000fe20008410000 */
[----:B------:R-:W-:Y:S01]  /*5ca0*/  F2FP.BF16.F32.PACK_AB R0, R0, R18 ;  /* 0x000000120000723e */ /* 0x000fe200000010ff */
[----:B------:R-:W-:Y:S01]  /*5cb0*/  FMUL.FTZ R7, R5, UR46 ;  /* 0x0000002e05077c20 */ /* 0x000fe20008410000 */
[----:B------:R-:W-:Y:S01]  /*5cc0*/  F2FP.BF16.F32.PACK_AB R33, R23, R22 ;  /* 0x000000161721723e */ /* 0x000fe200000010ff */
[----:B------:R1:W-:Y:S01]  /*5cd0*/  STS [R242+0x8400], R4 ;  /* 0x00840004f2007388 */ /* 0x0003e20000000800 */
[----:B------:R-:W-:Y:S01]  /*5ce0*/  FFMA.FTZ R6, -R174, R174, 1 ;  /* 0x3f800000ae067423 */ /* 0x000fe200000101ae */
[----:B------:R-:W-:Y:S01]  /*5cf0*/  FFMA.FTZ R5, -R173, R173, 1 ;  /* 0x3f800000ad057423 */ /* 0x000fe200000101ad */
[----:B------:R-:W-:Y:S01]  /*5d00*/  FMUL.FTZ R32, R35, R7 ;  /* 0x0000000723207220 */ /* 0x000fe20000410000 */
[----:B------:R1:W-:Y:S01]  /*5d10*/  STS [R241+0x8400], R0 ;  /* 0x00840000f1007388 */ /* 0x0003e20000000800 */
[----:B------:R-:W-:Y:S01]  /*5d20*/  FMUL.FTZ R6, R6, UR46 ;  /* 0x0000002e06067c20 */ /* 0x000fe20008410000 */
[----:B------:R-:W-:Y:S01]  /*5d30*/  FMUL.FTZ R5, R5, UR46 ;  /* 0x0000002e05057c20 */ /* 0x000fe20008410000 */
[----:B------:R-:W-:Y:S01]  /*5d40*/  FFMA.FTZ R7, -R161, R161, 1 ;  /* 0x3f800000a1077423 */ /* 0x000fe200000101a1 */
[----:B------:R1:W-:Y:S01]  /*5d50*/  STS [R241+0x8000], R16 ;  /* 0x00800010f1007388 */ /* 0x0003e20000000800 */
[----:B------:R-:W-:Y:S01]  /*5d60*/  FMUL.FTZ R38, R38, R6 ;  /* 0x0000000626267220 */ /* 0x000fe20000410000 */
[----:B------:R-:W-:Y:S01]  /*5d70*/  FFMA.FTZ R6, -R166, R166, 1 ;  /* 0x3f800000a6067423 */ /* 0x000fe200000101a6 */
[----:B------:R-:W-:Y:S01]  /*5d80*/  FMUL.FTZ R23, R39, R5 ;  /* 0x0000000527177220 */ /* 0x000fe20000410000 */
[----:B------:R-:W-:Y:S01]  /*5d90*/  FFMA.FTZ R5, -R165, R165, 1 ;  /* 0x3f800000a5057423 */ /* 0x000fe200000101a5 */
[----:B------:R-:W-:Y:S01]  /*5da0*/  FMUL.FTZ R7, R7, UR46 ;  /* 0x0000002e07077c20 */ /* 0x000fe20008410000 */
[----:B------:R-:W-:Y:S01]  /*5db0*/  FMUL.FTZ R6, R6, UR46 ;  /* 0x0000002e06067c20 */ /* 0x000fe20008410000 */
[----:B------:R-:W-:Y:S01]  /*5dc0*/  FMUL.FTZ R34, R196, R34 ;  /* 0x00000022c4227220 */ /* 0x000fe20000410000 */
[----:B------:R-:W-:Y:S01]  /*5dd0*/  FMUL.FTZ R5, R5, UR46 ;  /* 0x0000002e05057c20 */ /* 0x000fe20008410000 */
[----:B------:R-:W-:Y:S01]  /*5de0*/  FMUL.FTZ R21, R55, R7 ;  /* 0x0000000737157220 */ /* 0x000fe20000410000 */
[----:B------:R-:W-:Y:S01]  /*5df0*/  FMUL.FTZ R50, R50, R6 ;  /* 0x0000000632327220 */ /* 0x000fe20000410000 */
[----:B------:R-:W-:Y:S01]  /*5e00*/  FFMA.FTZ R6, -R113, R113, 1 ;  /* 0x3f80000071067423 */ /* 0x000fe20000010171 */
[----:B------:R-:W-:Y:S01]  /*5e10*/  FMUL.FTZ R22, R51, R5 ;  /* 0x0000000533167220 */ /* 0x000fe20000410000 */
[----:B------:R-:W-:Y:S01]  /*5e20*/  FFMA.FTZ R5, -R112, R112, 1 ;  /* 0x3f80000070057423 */ /* 0x000fe20000010170 */
[C---:B------:R-:W-:Y:S01]  /*5e30*/  FADD.FTZ R8, -R109.reuse, R8 ;  /* 0x000000086d087221 */ /* 0x040fe20000010100 */
[----:B------:R-:W-:Y:S01]  /*5e40*/  FMUL.FTZ R6, R6, UR46 ;  /* 0x0000002e06067c20 */ /* 0x000fe20008410000 */
[----:B------:R-:W-:Y:S01]  /*5e50*/  FADD.FTZ R9, -R109, R9 ;  /* 0x000000096d097221 */ /* 0x000fe20000010100 */
[----:B-1----:R-:W-:Y:S01]  /*5e60*/  FFMA.FTZ R4, -R211, R211, 1 ;  /* 0x3f800000d3047423 */ /* 0x002fe200000101d3 */
[----:B------:R-:W-:Y:S01]  /*5e70*/  FFMA.FTZ R7, -R217, R217, 1 ;  /* 0x3f800000d9077423 */ /* 0x000fe200000101d9 */
[----:B------:R-:W-:Y:S01]  /*5e80*/  FMUL.FTZ R66, R66, R6 ;  /* 0x0000000642427220 */ /* 0x000fe20000410000 */
        /* <DEDUP_REMOVED lines=12> */
[----:B------:R-:W-:Y:S01]  /*5f50*/  FADD.FTZ R54, -R110, R54 ;  /* 0x000000366e367221 */ /* 0x000fe20000010100 */
[----:B------:R-:W-:Y:S01]  /*5f60*/  FFMA.FTZ R17, -R164, R164, 1 ;  /* 0x3f800000a4117423 */ /* 0x000fe200000101a4 */
[C---:B------:R-:W-:Y:S01]  /*5f70*/  FADD.FTZ R12, -R109.reuse, R12 ;  /* 0x0000000c6d0c7221 */ /* 0x040fe20000010100 */
[----:B------:R-:W-:Y:S01]  /*5f80*/  FFMA.FTZ R5, -R212, R212, 1 ;  /* 0x3f800000d4057423 */ /* 0x000fe200000101d4 */
[----:B------:R-:W-:Y:S01]  /*5f90*/  FADD.FTZ R29, -R109, R29 ;  /* 0x0000001d6d1d7221 */ /* 0x000fe20000010100 */
[----:B------:R-:W-:Y:S01]  /*5fa0*/  FFMA.FTZ R4, -R199, R199, 1 ;  /* 0x3f800000c7047423 */ /* 0x000fe200000101c7 */
[----:B------:R-:W-:Y:S01]  /*5fb0*/  FMUL.FTZ R8, R8, R7 ;  /* 0x0000000708087220 */ /* 0x000fe20000410000 */
[----:B------:R-:W-:Y:S01]  /*5fc0*/  FMUL.FTZ R9, R9, R6 ;  /* 0x0000000609097220 */ /* 0x000fe20000410000 */
[----:B------:R-:W-:Y:S01]  /*5fd0*/  FMUL.FTZ R54, R170, R54 ;  /* 0x00000036aa367220 */ /* 0x000fe20000410000 */
[----:B------:R-:W-:Y:S01]  /*5fe0*/  FMUL.FTZ R17, R17, UR46 ;  /* 0x0000002e11117c20 */ /* 0x000fe20008410000 */
[----:B------:R-:W-:Y:S01]  /*5ff0*/  FMUL.FTZ R12, R248, R12 ;  /* 0x0000000cf80c7220 */ /* 0x000fe20000410000 */
[----:B------:R-:W-:Y:S01]  /*6000*/  FMUL.FTZ R5, R5, UR46 ;  /* 0x0000002e05057c20 */ /* 0x000fe20008410000 */
[----:B------:R-:W-:Y:S01]  /*6010*/  FMUL.FTZ R29, R227, R29 ;  /* 0x0000001de31d7220 */ /* 0x000fe20000410000 */
[----:B------:R-:W-:Y:S01]  /*6020*/  FFMA.FTZ R7, -R204, R204, 1 ;  /* 0x3f800000cc077423 */ /* 0x000fe200000101cc */
[----:B------:R-:W-:Y:S01]  /*6030*/  FMUL.FTZ R4, R4, UR46 ;  /* 0x0000002e04047c20 */ /* 0x000fe20008410000 */
[----:B------:R-:W-:Y:S01]  /*6040*/  F2FP.BF16.F32.PACK_AB R0, R9, R8 ;  /* 0x000000080900723e */ /* 0x000fe200000010ff */
[----:B------:R-:W-:Y:S01]  /*6050*/  FMUL.FTZ R54, R54, R17 ;  /* 0x0000001136367220 */ /* 0x000fe20000410000 */
[----:B------:R-:W-:Y:S01]  /*6060*/  FMUL.FTZ R12, R12, R5 ;  /* 0x000000050c0c7220 */ /* 0x000fe20000410000 */
[----:B------:R-:W-:Y:S01]  /*6070*/  FMUL.FTZ R7, R7, UR46 ;  /* 0x0000002e07077c20 */ /* 0x000fe20008410000 */
[----:B------:R-:W-:Y:S01]  /*6080*/  FMUL.FTZ R17, R29, R4 ;  /* 0x000000041d117220 */ /* 0x000fe20000410000 */
        /* <DEDUP_REMOVED lines=64> */
[----:B------:R-:W-:Y:S01]  /*6490*/  F2FP.BF16.F32.PACK_AB R18, R18, R24 ;  /* 0x000000181212723e */ /* 0x000fe200000010ff */
[----:B------:R-:W-:Y:S01]  /*64a0*/  FMUL.FTZ R58, R226, R58 ;  /* 0x0000003ae23a7220 */ /* 0x000fe20000410000 */
[C---:B------:R-:W-:Y:S01]  /*64b0*/  FADD.FTZ R47, -R108.reuse, R47 ;  /* 0x0000002f6c2f7221 */ /* 0x040fe20000010100 */
[----:B------:R-:W-:Y:S01]  /*64c0*/  FMUL.FTZ R43, R245, R43 ;  /* 0x0000002bf52b7220 */ /* 0x000fe20000410000 */
[C---:B------:R-:W-:Y:S01]  /*64d0*/  FADD.FTZ R46, -R108.reuse, R46 ;  /* 0x0000002e6c2e7221 */ /* 0x040fe20000010100 */
[----:B------:R-:W-:Y:S01]  /*64e0*/  F2FP.BF16.F32.PACK_AB R17, R17, R28 ;  /* 0x0000001c1111723e */ /* 0x000fe200000010ff */
[----:B------:R-:W-:Y:S01]  /*64f0*/  FMUL.FTZ R47, R233, R47 ;  /* 0x0000002fe92f7220 */ /* 0x000fe20000410000 */
[----:B------:R-:W-:Y:S01]  /*6500*/  FADD.FTZ R59, -R108, R59 ;  /* 0x0000003b6c3b7221 */ /* 0x000fe20000010100 */
[----:B------:R-:W-:Y:S01]  /*6510*/  FMUL.FTZ R46, R234, R46 ;  /* 0x0000002eea2e7220 */ /* 0x000fe20000410000 */
[----:B------:R-:W-:Y:S01]  /*6520*/  F2FP.BF16.F32.PACK_AB R23, R23, R38 ;  /* 0x000000261717723e */ /* 0x000fe200000010ff */
[----:B------:R-:W-:Y:S01]  /*6530*/  FADD.FTZ R62, -R108, R62 ;  /* 0x0000003e6c3e7221 */ /* 0x000fe20000010100 */
[----:B------:R-:W-:Y:S01]  /*6540*/  FMUL.FTZ R59, R225, R59 ;  /* 0x0000003be13b7220 */ /* 0x000fe20000410000 */
[----:B------:R-:W-:Y:S01]  /*6550*/  F2FP.BF16.F32.PACK_AB R22, R22, R50 ;  /* 0x000000321616723e */ /* 0x000fe200000010ff */
[----:B------:R-:W-:Y:S01]  /*6560*/  FADD.FTZ R63, -R108, R63 ;  /* 0x0000003f6c3f7221 */ /* 0x000fe20000010100 */
[----:B------:R-:W-:Y:S01]  /*6570*/  FMUL.FTZ R62, R214, R62 ;  /* 0x0000003ed63e7220 */ /* 0x000fe20000410000 */
[----:B------:R-:W-:Y:S01]  /*6580*/  F2FP.BF16.F32.PACK_AB R16, R16, R40 ;  /* 0x000000281010723e */ /* 0x000fe200000010ff */
[----:B------:R-:W1:Y:S01]  /*6590*/  LDC R28, c[0x0][0x2dc] ;  /* 0x0000b700ff1c7b82 */ /* 0x000e620000000800 */
[----:B------:R-:W-:Y:S01]  /*65a0*/  F2FP.BF16.F32.PACK_AB R13, R13, R44 ;  /* 0x0000002c0d0d723e */ /* 0x000fe200000010ff */
[----:B------:R-:W-:Y:S01]  /*65b0*/  FMUL.FTZ R63, R213, R63 ;  /* 0x0000003fd53f7220 */ /* 0x000fe20000410000 */
[----:B------:R-:W-:Y:S02]  /*65c0*/  F2FP.BF16.F32.PACK_AB R21, R21, R54 ;  /* 0x000000361515723e */ /* 0x000fe400000010ff */
[----:B------:R-:W-:Y:S02]  /*65d0*/  F2FP.BF16.F32.PACK_AB R20, R20, R66 ;  /* 0x000000421414723e */ /* 0x000fe400000010ff */
[----:B------:R-:W-:Y:S02]  /*65e0*/  F2FP.BF16.F32.PACK_AB R12, R12, R56 ;  /* 0x000000380c0c723e */ /* 0x000fe400000010ff */
[----:B------:R-:W-:Y:S01]  /*65f0*/  F2FP.BF16.F32.PACK_AB R11, R61, R60 ;  /* 0x0000003c3d0b723e */ /* 0x000fe200000010ff */
[----:B----4-:R-:W-:Y:S01]  /*6600*/  FMUL.FTZ R27, R52, R27 ;  /* 0x0000001b341b7220 */ /* 0x010fe20000410000 */
[----:B------:R-:W-:Y:S01]  /*6610*/  FMUL.FTZ R5, R102, R4 ;  /* 0x0000000466057220 */ /* 0x000fe20000410000 */
[----:B------:R-:W-:Y:S01]  /*6620*/  FFMA.FTZ R4, -R232, R232, 1 ;  /* 0x3f800000e8047423 */ /* 0x000fe200000101e8 */
[----:B---3--:R-:W-:Y:S01]  /*6630*/  FMUL.FTZ R10, R103, R10 ;  /* 0x0000000a670a7220 */ /* 0x008fe20000410000 */
[----:B--2---:R-:W-:Y:S01]  /*6640*/  FMUL.FTZ R15, R64, R15 ;  /* 0x0000000f400f7220 */ /* 0x004fe20000410000 */
[----:B------:R-:W-:Y:S01]  /*6650*/  FMUL.FTZ R14, R65, R14 ;  /* 0x0000000e410e7220 */ /* 0x000fe20000410000 */
[----:B------:R-:W-:Y:S01]  /*6660*/  FMUL.FTZ R7, R4, UR46 ;  /* 0x0000002e04077c20 */ /* 0x000fe20008410000 */
[----:B------:R-:W-:Y:S01]  /*6670*/  FFMA.FTZ R4, -R230, R230, 1 ;  /* 0x3f800000e6047423 */ /* 0x000fe200000101e6 */
[----:B------:R-:W-:Y:S01]  /*6680*/  FMUL.FTZ R6, R5, R6 ;  /* 0x0000000605067220 */ /* 0x000fe20000410000 */
[----:B------:R-:W-:Y:S01]  /*6690*/  FMUL.FTZ R9, R15, R0 ;  /* 0x000000000f097220 */ /* 0x000fe20000410000 */
[----:B------:R-:W-:Y:S01]  /*66a0*/  FMUL.FTZ R10, R10, R7 ;  /* 0x000000070a0a7220 */ /* 0x000fe20000410000 */
[----:B------:R-:W-:Y:S01]  /*66b0*/  FMUL.FTZ R4, R4, UR46 ;  /* 0x0000002e04047c20 */ /* 0x000fe20008410000 */
[----:B------:R-:W-:Y:S01]  /*66c0*/  FFMA.FTZ R0, -R223, R223, 1 ;  /* 0x3f800000df007423 */ /* 0x000fe200000101df */
[----:B------:R-:W-:Y:S02]  /*66d0*/  FMUL.FTZ R26, R53, R26 ;  /* 0x0000001a351a7220 */ /* 0x000fe40000410000 */
[----:B------:R-:W-:Y:S01]  /*66e0*/  FMUL.FTZ R14, R14, R4 ;  /* 0x000000040e0e7220 */ /* 0x000fe20000410000 */
[----:B------:R-:W-:Y:S01]  /*66f0*/  F2FP.BF16.F32.PACK_AB R10, R6, R10 ;  /* 0x0000000a060a723e */ /* 0x000fe200000010ff */
[----:B------:R-:W-:Y:S01]  /*6700*/  FFMA.FTZ R4, -R224, R224, 1 ;  /* 0x3f800000e0047423 */ /* 0x000fe200000101e0 */
[----:B------:R-:W-:Y:S01]  /*6710*/  FFMA.FTZ R6, -R208, R208, 1 ;  /* 0x3f800000d0067423 */ /* 0x000fe200000101d0 */
[----:B------:R-:W-:Y:S01]  /*6720*/  FMUL.FTZ R8, R0, UR46 ;  /* 0x0000002e00087c20 */ /* 0x000fe20008410000 */
[----:B------:R-:W-:Y:S01]  /*6730*/  F2FP.BF16.F32.PACK_AB R9, R9, R14 ;  /* 0x0000000e0909723e */ /* 0x000fe200000010ff */
        /* <DEDUP_REMOVED lines=9> */
[----:B------:R-:W-:Y:S01]  /*67d0*/  FMUL.FTZ R42, R42, R6 ;  /* 0x000000062a2a7220 */ /* 0x000fe20000410000 */
[----:B------:R-:W-:Y:S01]  /*67e0*/  FMUL.FTZ R4, R4, UR46 ;  /* 0x0000002e04047c20 */ /* 0x000fe20008410000 */
[----:B------:R-:W-:Y:S01]  /*67f0*/  FMUL.FTZ R0, R0, UR46 ;  /* 0x0000002e00007c20 */ /* 0x000fe20008410000 */
[----:B------:R-:W-:Y:S01]  /*6800*/  STS [R243+0x8000], R101 ;  /* 0x00800065f3007388 */ /* 0x000fe20000000800 */
[----:B------:R-:W-:Y:S01]  /*6810*/  FFMA.FTZ R6, -R193, R193, 1 ;  /* 0x3f800000c1067423 */ /* 0x000fe200000101c1 */
[----:B------:R-:W-:Y:S01]  /*6820*/  F2FP.BF16.F32.PACK_AB R8, R8, R26 ;  /* 0x0000001a0808723e */ /* 0x000fe200000010ff */
[----:B------:R-:W-:Y:S01]  /*6830*/  FMUL.FTZ R30, R30, R4 ;  /* 0x000000041e1e7220 */ /* 0x000fe20000410000 */
[----:B------:R-:W-:Y:S01]  /*6840*/  STS [R243+0x8400], R33 ;  /* 0x00840021f3007388 */ /* 0x000fe20000000800 */
[----:B------:R-:W-:Y:S01]  /*6850*/  FFMA.FTZ R5, -R207, R207, 1 ;  /* 0x3f800000cf057423 */ /* 0x000fe200000101cf */
[----:B------:R-:W-:Y:S01]  /*6860*/  FMUL.FTZ R31, R31, R0 ;  /* 0x000000001f1f7220 */ /* 0x000fe20000410000 */
[----:B------:R-:W-:Y:S01]  /*6870*/  FMUL.FTZ R6, R6, UR46 ;  /* 0x0000002e06067c20 */ /* 0x000fe20008410000 */
[----:B------:R-:W-:Y:S01]  /*6880*/  STS [R240+0x8000], R100 ;  /* 0x00800064f0007388 */ /* 0x000fe20000000800 */
[----:B------:R-:W-:Y:S01]  /*6890*/  FMUL.FTZ R5, R5, UR46 ;  /* 0x0000002e05057c20 */ /* 0x000fe20008410000 */
[----:B------:R-:W-:Y:S01]  /*68a0*/  FFMA.FTZ R0, -R201, R201, 1 ;  /* 0x3f800000c9007423 */ /* 0x000fe200000101c9 */
[----:B------:R-:W-:Y:S01]  /*68b0*/  FMUL.FTZ R58, R58, R6 ;  /* 0x000000063a3a7220 */ /* 0x000fe20000410000 */
[----:B------:R-:W-:Y:S01]  /*68c0*/  STS [R240+0x8400], R32 ;  /* 0x00840020f0007388 */ /* 0x000fe20000000800 */
[----:B------:R-:W-:Y:S01]  /*68d0*/  FFMA.FTZ R4, -R202, R202, 1 ;  /* 0x3f800000ca047423 */ /* 0x000fe200000101ca */
[----:B------:R-:W-:Y:S01]  /*68e0*/  F2FP.BF16.F32.PACK_AB R6, R31, R30 ;  /* 0x0000001e1f06723e */ /* 0x000fe200000010ff */
[----:B------:R-:W-:Y:S01]  /*68f0*/  FMUL.FTZ R0, R0, UR46 ;  /* 0x0000002e00007c20 */ /* 0x000fe20008410000 */
[----:B------:R-:W-:Y:S01]  /*6900*/  STS [R243+0xa000], R18 ;  /* 0x00a00012f3007388 */ /* 0x000fe20000000800 */
[----:B------:R-:W-:Y:S01]  /*6910*/  FMUL.FTZ R43, R43, R5 ;  /* 0x000000052b2b7220 */ /* 0x000fe20000410000 */
[----:B------:R-:W-:Y:S01]  /*6920*/  FMUL.FTZ R4, R4, UR46 ;  /* 0x0000002e04047c20 */ /* 0x000fe20008410000 */
[----:B------:R-:W-:Y:S01]  /*6930*/  FFMA.FTZ R5, -R192, R192, 1 ;  /* 0x3f800000c0057423 */ /* 0x000fe200000101c0 */
[----:B------:R-:W-:Y:S01]  /*6940*/  STS [R243+0xa400], R8 ;  /* 0x00a40008f3007388 */ /* 0x000fe20000000800 */
[----:B------:R-:W-:Y:S01]  /*6950*/  FMUL.FTZ R47, R47, R0 ;  /* 0x000000002f2f7220 */ /* 0x000fe20000410000 */
[----:B------:R-:W-:Y:S01]  /*6960*/  FMUL.FTZ R46, R46, R4 ;  /* 0x000000042e2e7220 */ /* 0x000fe20000410000 */
[----:B------:R-:W-:Y:S01]  /*6970*/  FFMA.FTZ R0, -R183, R183, 1 ;  /* 0x3f800000b7007423 */ /* 0x000fe200000101b7 */
[----:B------:R-:W-:Y:S01]  /*6980*/  STS [R240+0xa000], R17 ;  /* 0x00a00011f0007388 */ /* 0x000fe20000000800 */
[----:B------:R-:W-:Y:S01]  /*6990*/  FMUL.FTZ R5, R5, UR46 ;  /* 0x0000002e05057c20 */ /* 0x000fe20008410000 */
[----:B------:R-:W-:Y:S01]  /*69a0*/  FFMA.FTZ R4, -R184, R184, 1 ;  /* 0x3f800000b8047423 */ /* 0x000fe200000101b8 */
[----:B------:R-:W-:Y:S01]  /*69b0*/  FMUL.FTZ R7, R0, UR46 ;  /* 0x0000002e00077c20 */ /* 0x000fe20008410000 */
[----:B------:R-:W-:Y:S01]  /*69c0*/  STS [R240+0xa400], R6 ;  /* 0x00a40006f0007388 */ /* 0x000fe20000000800 */
[----:B------:R-:W-:Y:S01]  /*69d0*/  FMUL.FTZ R0, R59, R5 ;  /* 0x000000053b007220 */ /* 0x000fe20000410000 */
[----:B------:R-:W-:Y:S01]  /*69e0*/  FMUL.FTZ R4, R4, UR46 ;  /* 0x0000002e04047c20 */ /* 0x000fe20008410000 */
[----:B------:R-:W-:Y:S01]  /*69f0*/  F2FP.BF16.F32.PACK_AB R5, R43, R42 ;  /* 0x0000002a2b05723e */ /* 0x000fe200000010ff */
[----:B------:R-:W-:Y:S01]  /*6a00*/  STS [R237+0x8000], R49 ;  /* 0x00800031ed007388 */ /* 0x000fe20000000800 */
[----:B------:R-:W-:Y:S01]  /*6a10*/  FMUL.FTZ R7, R63, R7 ;  /* 0x000000073f077220 */ /* 0x000fe20000410000 */
[----:B------:R-:W-:Y:S01]  /*6a20*/  FMUL.FTZ R62, R62, R4 ;  /* 0x000000043e3e7220 */ /* 0x000fe20000410000 */
[----:B------:R-:W-:Y:S01]  /*6a30*/  F2FP.BF16.F32.PACK_AB R4, R47, R46 ;  /* 0x0000002e2f04723e */ /* 0x000fe200000010ff */
[----:B------:R-:W-:Y:S01]  /*6a40*/  STS [R237+0x8400], R23 ;  /* 0x00840017ed007388 */ /* 0x000fe20000000800 */
[----:B------:R-:W-:Y:S02]  /*6a50*/  F2FP.BF16.F32.PACK_AB R0, R0, R58 ;  /* 0x0000003a0000723e */ /* 0x000fe400000010ff */
[----:B------:R-:W-:Y:S01]  /*6a60*/  F2FP.BF16.F32.PACK_AB R7, R7, R62 ;  /* 0x0000003e0707723e */ /* 0x000fe200000010ff */
        /* <DEDUP_REMOVED lines=15> */
[----:B--2---:R-:W-:Y:S05]  /*6b60*/  LEA R0, R155, UR5, 0x1 ;  /* 0x000000059b007c11 */ /* 0x004fea000f8e08ff */
        /* <DEDUP_REMOVED lines=63> */
[----:B------:R-:W2:Y:S01]  /*6f60*/  LDL.LU.64 R34, [R1+0x10] ;  /* 0x0000100001227983 */ /* 0x000ea20000300a00 */
[----:B------:R-:W1:Y:S03]  /*6f70*/  LDC R7, c[0x0][0x420] ;  /* 0x00010800ff077b82 */ /* 0x000e660000000800 */
[----:B------:R-:W3:Y:S05]  /*6f80*/  LDL R28, [R1+0x4c] ;  /* 0x00004c00011c7983 */ /* 0x000eea0000100800 */
[----:B------:R-:W4:Y:S01]  /*6f90*/  LDC R8, c[0x0][0x424] ;  /* 0x00010900ff087b82 */ /* 0x000f220000000800 */
[----:B---3--:R-:W-:Y:S01]  /*6fa0*/  LEA R6, R28, UR5, 0x1 ;  /* 0x000000051c067c11 */ /* 0x008fe2000f8e08ff */
[C---:B-1----:R-:W-:Y:S05]  /*6fb0*/  IMAD.U32 R4, R7.reuse, -0x80, RZ ;  /* 0xffffff8007047824 */ /* 0x042fea00078e00ff */
[C---:B--2---:R-:W-:Y:S04]  /*6fc0*/  LEA R5, P0, R4.reuse, R34, 0x1 ;  /* 0x0000002204057211 */ /* 0x044fe800078008ff */
        /* <DEDUP_REMOVED lines=8> */
[----:B----4-:R-:W-:Y:S03]  /*7050*/  LEA.HI.X R5, R7, R11, R8, 0x7, P0 ;  /* 0x0000000b07057211 */ /* 0x010fe600000f3c08 */
[----:B------:R1:W-:Y:S04]  /*7060*/  STL.64 [R1+0x10], R10 ;  /* 0x0000100a01007387 */ /* 0x0003e80000100a00 */
[----:B------:R1:W-:Y:S04]  /*7070*/  LDGSTS.E.BYPASS.LTC128B.128 [R6+0x5000], desc[UR36][R4.64] ;  /* 0x0500000004067fae */ /* 0x0003e8000b901d64 */
[----:B------:R-:W0:Y:S02]  /*7080*/  LDGDEPBAR ;  /* 0x00000000000079af */ /* 0x000e240000000000 */
.L_x_246:
[----:B------:R-:W2:Y:S01]  /*7090*/  LDL R57, [R1+0x3c] ;  /* 0x00003c0001397983 */ /* 0x000ea20000100800 */
[----:B------:R-:W-:Y:S02]  /*70a0*/  ULOP3.LUT UR40, UR41, 0x1, URZ, 0xc0, !UPT ;  /* 0x0000000129287892 */ /* 0x000fe4000f8ec03f */
[----:B------:R-:W-:Y:S01]  /*70b0*/  UISETP.GT.AND UP2, UPT, UR41, UR6, UPT ;  /* 0x000000062900728c */ /* 0x000fe2000bf44270 */
[----:B------:R-:W3:Y:S01]  /*70c0*/  LDL R56, [R1+0x40] ;  /* 0x0000400001387983 */ /* 0x000ee20000100800 */
[----:B------:R-:W-:Y:S02]  /*70d0*/  UISETP.NE.U32.AND UP0, UPT, UR40, 0x1, UPT ;  /* 0x000000012800788c */ /* 0x000fe4000bf05070 */
[----:B------:R-:W-:Y:S01]  /*70e0*/  UIADD3 UR41, UR41, -0x1, URZ ;  /* 0xffffffff29297890 */ /* 0x000fe2000fffe03f */
[----:B------:R-:W4:Y:S04]  /*70f0*/  LDL R52, [R1+0x2c] ;  /* 0x00002c0001347983 */ /* 0x000f280000100800 */
[----:B------:R-:W5:Y:S04]  /*7100*/  LDL R53, [R1+0x30] ;  /* 0x0000300001357983 */ /* 0x000f680000100800 */
[----:B------:R-:W5:Y:S04]  /*7110*/  LDL R54, [R1+0x34] ;  /* 0x0000340001367983 */ /* 0x000f680000100800 */
[----:B------:R-:W5:Y:S04]  /*7120*/  LDL R55, [R1+0x38] ;  /* 0x0000380001377983 */ /* 0x000f680000100800 */
[----:B------:R-:W-:Y:S04]  /*7130*/  LDSM.16.M88.4 R16, [R151] ;  /* 0x000000009710783b */ /* 0x000fe80000000200 */
[----:B------:R-:W1:Y:S04]  /*7140*/  LDSM.16.MT88.4 R20, [R0+0x6000] ;  /* 0x006000000014783b */ /* 0x000e680000004200 */
        /* <DEDUP_REMOVED lines=8> */
[-C--:B-1----:R-:W-:Y:S06]  /*71d0*/  HMMA.16816.F32.BF16 R4, R16, R20.reuse, RZ ;  /* 0x000000141004723c */ /* 0x082fec00000418ff */
[C---:B------:R-:W-:Y:S06]  /*71e0*/  HMMA.16816.F32.BF16 R8, R12.reuse, R20, RZ ;  /* 0x000000140c08723c */ /* 0x040fec00000418ff */
[-C--:B------:R-:W-:Y:S06]  /*71f0*/  HMMA.16816.F32.BF16 R12, R12, R22.reuse, RZ ;  /* 0x000000160c0c723c */ /* 0x080fec00000418ff */
[----:B------:R-:W-:Y:S01]  /*7200*/  HMMA.16816.F32.BF16 R16, R16, R22, RZ ;  /* 0x000000161010723c */ /* 0x000fe200000418ff */
[----:B------:R-:W1:Y:S05]  /*7210*/  LDSM.16.M88.4 R20, [R152] ;  /* 0x000000009814783b */ /* 0x000e6a0000000200 */
[-C--:B------:R-:W-:Y:S06]  /*7220*/  HMMA.16816.F32.BF16 R4, R24, R28.reuse, R4 ;  /* 0x0000001c1804723c */ /* 0x080fec0000041804 */
[C---:B------:R-:W-:Y:S06]  /*7230*/  HMMA.16816.F32.BF16 R8, R32.reuse, R28, R8 ;  /* 0x0000001c2008723c */ /* 0x040fec0000041808 */
[-C--:B------:R-:W-:Y:S01]  /*7240*/  HMMA.16816.F32.BF16 R12, R32, R30.reuse, R12 ;  /* 0x0000001e200c723c */ /* 0x080fe2000004180c */
[----:B------:R-:W1:Y:S05]  /*7250*/  LDSM.16.M88.4 R32, [R152+0x2000] ;  /* 0x002000009820783b */ /* 0x000e6a0000000200 */
[----:B------:R-:W-:Y:S01]  /*7260*/  HMMA.16816.F32.BF16 R16, R24, R30, R16 ;  /* 0x0000001e1810723c */ /* 0x000fe20000041810 */
[----:B------:R-:W-:Y:S04]  /*7270*/  LDSM.16.M88.4 R24, [R151+0x4000] ;  /* 0x004000009718783b */ /* 0x000fe80000000200 */
[----:B------:R-:W1:Y:S01]  /*7280*/  LDSM.16.MT88.4 R28, [R0+0x7000] ;  /* 0x00700000001c783b */ /* 0x000e620000004200 */
[-C--:B------:R-:W-:Y:S06]  /*7290*/  HMMA.16816.F32.BF16 R4, R36, R40.reuse, R4 ;  /* 0x000000282404723c */ /* 0x080fec0000041804 */
[C---:B------:R-:W-:Y:S06]  /*72a0*/  HMMA.16816.F32.BF16 R8, R44.reuse, R40, R8 ;  /* 0x000000282c08723c */ /* 0x040fec0000041808 */
[-C--:B------:R-:W-:Y:S01]  /*72b0*/  HMMA.16816.F32.BF16 R12, R44, R42.reuse, R12 ;  /* 0x0000002a2c0c723c */ /* 0x080fe2000004180c */
[----:B------:R-:W1:Y:S05]  /*72c0*/  LDSM.16.M88.4 R44, [R151+0x6000] ;  /* 0x00600000972c783b */ /* 0x000e6a0000000200 */
[----:B------:R-:W-:Y:S01]  /*72d0*/  HMMA.16816.F32.BF16 R16, R36, R42, R16 ;  /* 0x0000002a2410723c */ /* 0x000fe20000041810 */
[----:B------:R-:W-:Y:S04]  /*72e0*/  LDSM.16.M88.4 R36, [R159] ;  /* 0x000000009f24783b */ /* 0x000fe80000000200 */
[----:B------:R-:W1:Y:S02]  /*72f0*/  LDSM.16.MT88.4 R40, [R0+0x7400] ;  /* 0x007400000028783b */ /* 0x000e640000004200 */
[-C--:B-1----:R-:W-:Y:S06]  /*7300*/  HMMA.16816.F32.BF16 R4, R20, R48.reuse, R4 ;  /* 0x000000301404723c */ /* 0x082fec0000041804 */
[C---:B------:R-:W-:Y:S06]  /*7310*/  HMMA.16816.F32.BF16 R8, R32.reuse, R48, R8 ;  /* 0x000000302008723c */ /* 0x040fec0000041808 */
[-C--:B------:R-:W-:Y:S01]  /*7320*/  HMMA.16816.F32.BF16 R12, R32, R50.reuse, R12 ;  /* 0x00000032200c723c */ /* 0x080fe2000004180c */
[----:B------:R-:W1:Y:S05]  /*7330*/  LDSM.16.M88.4 R32, [R158] ;  /* 0x000000009e20783b */ /* 0x000e6a0000000200 */
        /* <DEDUP_REMOVED lines=8> */
[----:B------:R1:W-:Y:S04]  /*73c0*/  LDSM.16.MT88.4 R28, [R0+0x7c00] ;  /* 0x007c0000001c783b */ /* 0x0003e80000004200 */
[----:B------:R-:W1:Y:S01]  /*73d0*/  LDSM.16.M88.4 R24, [R152+0x4000] ;  /* 0x004000009818783b */ /* 0x000e620000000200 */
[-C--:B------:R-:W-:Y:S06]  /*73e0*/  HMMA.16816.F32.BF16 R4, R36, R40.reuse, R4 ;  /* 0x000000282404723c */ /* 0x080fec0000041804 */
[C---:B-1----:R-:W-:Y:S06]  /*73f0*/  HMMA.16816.F32.BF16 R8, R32.reuse, R40, R8 ;  /* 0x000000282008723c */ /* 0x042fec0000041808 */
[-C--:B------:R-:W-:Y:S01]  /*7400*/  HMMA.16816.F32.BF16 R12, R32, R42.reuse, R12 ;  /* 0x0000002a200c723c */ /* 0x080fe2000004180c */
[----:B------:R-:W1:Y:S05]  /*7410*/  LDSM.16.M88.4 R32, [R152+0x6000] ;  /* 0x006000009820783b */ /* 0x000e6a0000000200 */
[----:B------:R-:W-:Y:S01]  /*7420*/  HMMA.16816.F32.BF16 R16, R36, R42, R16 ;  /* 0x0000002a2410723c */ /* 0x000fe20000041810 */
[----:B------:R-:W-:Y:S05]  /*7430*/  IMAD.U32 R0, RZ, RZ, UR39 ;  /* 0x00000027ff007e24 */ /* 0x000fea000f8e00ff */
[-C--:B------:R-:W-:Y:S06]  /*7440*/  HMMA.16816.F32.BF16 R4, R20, R48.reuse, R4 ;  /* 0x000000301404723c */ /* 0x080fec0000041804 */
[C---:B------:R-:W-:Y:S06]  /*7450*/  HMMA.16816.F32.BF16 R8, R44.reuse, R48, R8 ;  /* 0x000000302c08723c */ /* 0x040fec0000041808 */
[-C--:B------:R-:W-:Y:S06]  /*7460*/  HMMA.16816.F32.BF16 R12, R44, R50.reuse, R12 ;  /* 0x000000322c0c723c */ /* 0x080fec000004180c */
[----:B------:R-:W-:Y:S06]  /*7470*/  HMMA.16816.F32.BF16 R16, R20, R50, R16 ;  /* 0x000000321410723c */ /* 0x000fec0000041810 */
[-C--:B------:R-:W-:Y:S01]  /*7480*/  HMMA.16816.F32.BF16 R4, R24, R28.reuse, R4 ;  /* 0x0000001c1804723c */ /* 0x080fe20000041804 */
[----:B------:R-:W-:Y:S04]  /*7490*/  IMAD.U32 R22, RZ, RZ, UR42 ;  /* 0x0000002aff167e24 */ /* 0x000fe8000f8e00ff */
[----:B------:R-:W-:Y:S01]  /*74a0*/  IMAD.U32 R23, RZ, RZ, UR42 ;  /* 0x0000002aff177e24 */ /* 0x000fe2000f8e00ff */
[C---:B-1----:R-:W-:Y:S05]  /*74b0*/  HMMA.16816.F32.BF16 R8, R32.reuse, R28, R8 ;  /* 0x0000001c2008723c */ /* 0x042fea0000041808 */
[-C--:B------:R-:W-:Y:S01]  /*74c0*/  LEA R22, P1, R22, R162.reuse, 0x2 ;  /* 0x000000a216167211 */ /* 0x080fe200078210ff */
[-C--:B------:R-:W-:Y:S01]  /*74d0*/  HMMA.16816.F32.BF16 R12, R32, R30.reuse, R12 ;  /* 0x0000001e200c723c */ /* 0x080fe2000004180c */
[----:B------:R-:W-:Y:S04]  /*74e0*/  IMAD.U32 R28, RZ, RZ, UR39 ;  /* 0x00000027ff1c7e24 */ /* 0x000fe8000f8e00ff */
[-C--:B------:R-:W-:Y:S01]  /*74f0*/  LEA.HI.X.SX32 R23, R23, R163.reuse, 0x2, P1 ;  /* 0x000000a317177211 */ /* 0x080fe200008f16ff */
[----:B------:R-:W-:Y:S07]  /*7500*/  HMMA.16816.F32.BF16 R16, R24, R30, R16 ;  /* 0x0000001e1810723c */ /* 0x000fee0000041810 */
[----:B------:R-:W-:Y:S01]  /*7510*/  IMAD.U32 R24, RZ, RZ, UR38 ;  /* 0x00000026ff187e24 */ /* 0x000fe2000f8e00ff */
[----:B--2---:R-:W-:Y:S01]  /*7520*/  @P2 IADD3 R20, P0, R57, UR8, RZ ;  /* 0x0000000839142c10 */ /* 0x004fe2000ff1e0ff */
[----:B------:R-:W-:Y:S03]  /*7530*/  @UP3 UIADD3 UR8, UP1, UR8, -0x200, URZ ;  /* 0xfffffe0008083890 */ /* 0x000fe6000ff3e03f */
[----:B---3--:R-:W-:Y:S01]  /*7540*/  @P2 IADD3.X R21, R56, UR9, RZ, P0, !PT ;  /* 0x0000000938152c10 */ /* 0x008fe200087fe4ff */
[----:B------:R-:W-:Y:S01]  /*7550*/  @UP3 UIADD3.X UR9, UR9, -0x1, URZ, UP1, !UPT ;  /* 0xffffffff09093890 */ /* 0x000fe20008ffe43f */
[-C--:B------:R-:W-:Y:S03]  /*7560*/  LEA R28, P0, R28, R162.reuse, 0x2 ;  /* 0x000000a21c1c7211 */ /* 0x080fe600078010ff */
[----:B----4-:R-:W2:Y:S01]  /*7570*/  @P2 LDG.E R52, desc[UR36][R20.64+0x120] ;  /* 0x0001202414342981 */ /* 0x010ea2000c1e1900 */
[-C--:B------:R-:W-:Y:S01]  /*7580*/  LEA.HI.X.SX32 R29, R0, R163.reuse, 0x2, P0 ;  /* 0x000000a3001d7211 */ /* 0x080fe200000f16ff */
[----:B------:R-:W-:Y:S01]  /*7590*/  IMAD.U32 R0, RZ, RZ, UR38 ;  /* 0x00000026ff007e24 */ /* 0x000fe2000f8e00ff */
[-C--:B------:R-:W-:Y:S01]  /*75a0*/  LEA R24, P0, R24, R162.reuse, 0x2 ;  /* 0x000000a218187211 */ /* 0x080fe200078010ff */
[----:B-----5:R-:W3:Y:S03]  /*75b0*/  @P2 LDG.E R53, desc[UR36][R20.64+0x100] ;  /* 0x0001002414352981 */ /* 0x020ee6000c1e1900 */
[-C--:B------:R-:W-:Y:S01]  /*75c0*/  LEA.HI.X.SX32 R25, R0, R163.reuse, 0x2, P0 ;  /* 0x000000a300197211 */ /* 0x080fe200000f16ff */
[----:B------:R-:W4:Y:S01]  /*75d0*/  @P2 LDG.E R54, desc[UR36][R20.64+0x20] ;  /* 0x0000202414362981 */ /* 0x000f22000c1e1900 */
[----:B------:R-:W-:Y:S03]  /*75e0*/  IMAD.U32 R0, RZ, RZ, UR33 ;  /* 0x00000021ff007e24 */ /* 0x000fe6000f8e00ff */
[----:B------:R1:W5:Y:S04]  /*75f0*/  @P2 LDG.E R55, desc[UR36][R20.64] ;  /* 0x0000002414372981 */ /* 0x000368000c1e1900 */
[----:B------:R1:W-:Y:S04]  /*7600*/  REDG.E.ADD.F32.FTZ.RN.STRONG.GPU desc[UR36][R162.64], R4 ;  /* 0x00000004a20079a6 */ /* 0x0003e8000c10f3a4 */
[----:B------:R1:W-:Y:S04]  /*7610*/  REDG.E.ADD.F32.FTZ.RN.STRONG.GPU desc[UR36][R22.64], R5 ;  /* 0x00000005160079a6 */ /* 0x0003e8000c10f3a4 */
[----:B------:R1:W-:Y:S04]  /*7620*/  REDG.E.ADD.F32.FTZ.RN.STRONG.GPU desc[UR36][R28.64], R6 ;  /* 0x000000061c0079a6 */ /* 0x0003e8000c10f3a4 */
[----:B------:R1:W-:Y:S04]  /*7630*/  REDG.E.ADD.F32.FTZ.RN.STRONG.GPU desc[UR36][R24.64], R7 ;  /* 0x00000007180079a6 */ /* 0x0003e8000c10f3a4 */
[----:B------:R-:W-:Y:S04]  /*7640*/  LDSM.16.MT88.4 R24, [R2+0xc800] ;  /* 0x00c800000218783b */ /* 0x000fe80000004200 */
[----:B------:R-:W-:Y:S01]  /*7650*/  LDSM.16.MT88.4 R28, [R3+0x800] ;  /* 0x00080000031c783b */ /* 0x000fe20000004200 */
[----:B-1----:R-:W-:Y:S05]  /*7660*/  IMAD.U32 R20, RZ, RZ, UR34 ;  /* 0x00000022ff147e24 */ /* 0x002fea000f8e00ff */
[-C--:B------:R-:W-:Y:S01]  /*7670*/  LEA R20, P1, R20, R162.reuse, 0x2 ;  /* 0x000000a214147211 */ /* 0x080fe200078210ff */
[----:B------:R-:W-:Y:S02]  /*7680*/  IMAD.U32 R4, RZ, RZ, UR33 ;  /* 0x00000021ff047e24 */ /* 0x000fe4000f8e00ff */
[----:B------:R-:W-:Y:S03]  /*7690*/  IMAD.U32 R22, RZ, RZ, UR35 ;  /* 0x00000023ff167e24 */ /* 0x000fe6000f8e00ff */
[-C--:B------:R-:W-:Y:S01]  /*76a0*/  LEA R4, P0, R4, R162.reuse, 0x2 ;  /* 0x000000a204047211 */ /* 0x080fe200078010ff */
[----:B------:R-:W-:Y:S02]  /*76b0*/  IMAD.U32 R5, RZ, RZ, UR34 ;  /* 0x00000022ff057e24 */ /* 0x000fe4000f8e00ff */
[----:B------:R-:W-:Y:S03]  /*76c0*/  IMAD.U32 R6, RZ, RZ, UR35 ;  /* 0x00000023ff067e24 */ /* 0x000fe6000f8e00ff */
[-C--:B------:R-:W-:Y:S01]  /*76d0*/  LEA.HI.X.SX32 R21, R5, R163.reuse, 0x2, P1 ;  /* 0x000000a305157211 */ /* 0x080fe200008f16ff */
[----:B------:R-:W-:Y:S01]  /*76e0*/  IMAD.U32 R7, RZ, RZ, UR31 ;  /* 0x0000001fff077e24 */ /* 0x000fe2000f8e00ff */
[-C--:B------:R-:W-:Y:S01]  /*76f0*/  LEA.HI.X.SX32 R5, R0, R163.reuse, 0x2, P0 ;  /* 0x000000a300057211 */ /* 0x080fe200000f16ff */
[----:B------:R-:W-:Y:S01]  /*7700*/  IMAD.U32 R0, RZ, RZ, UR32 ;  /* 0x00000020ff007e24 */ /* 0x000fe2000f8e00ff */
[----:B--2---:R-:W-:Y:S04]  /*7710*/  @P2 STL [R1+0x2c], R52 ;  /* 0x00002c3401002387 */ /* 0x004fe80000100800 */
[----:B---3--:R-:W-:Y:S04]  /*7720*/  @P2 STL [R1+0x30], R53 ;  /* 0x0000303501002387 */ /* 0x008fe80000100800 */
[----:B----4-:R-:W-:Y:S04]  /*7730*/  @P2 STL [R1+0x34], R54 ;  /* 0x0000343601002387 */ /* 0x010fe80000100800 */
[----:B-----5:R-:W-:Y:S01]  /*7740*/  @P2 STL [R1+0x38], R55 ;  /* 0x0000383701002387 */ /* 0x020fe20000100800 */
[-C--:B------:R-:W-:Y:S04]  /*7750*/  LEA R22, P2, R22, R162.reuse, 0x2 ;  /* 0x000000a216167211 */ /* 0x080fe800078410ff */
[-C--:B------:R-:W-:Y:S01]  /*7760*/  LEA.HI.X.SX32 R23, R6, R163.reuse, 0x2, P2 ;  /* 0x000000a306177211 */ /* 0x080fe200010f16ff */
[----:B------:R-:W-:Y:S04]  /*7770*/  IMAD.U32 R6, RZ, RZ, UR30 ;  /* 0x0000001eff067e24 */ /* 0x000fe8000f8e00ff */
[----:B------:R1:W-:Y:S01]  /*7780*/  REDG.E.ADD.F32.FTZ.RN.STRONG.GPU desc[UR36][R22.64], R8 ;  /* 0x00000008160079a6 */ /* 0x0003e2000c10f3a4 */
[-C--:B------:R-:W-:Y:S03]  /*7790*/  LEA R6, P1, R6, R162.reuse, 0x2 ;  /* 0x000000a206067211 */ /* 0x080fe600078210ff */
[----:B------:R2:W-:Y:S04]  /*77a0*/  REDG.E.ADD.F32.FTZ.RN.STRONG.GPU desc[UR36][R20.64], R9 ;  /* 0x00000009140079a6 */ /* 0x0005e8000c10f3a4 */
[----:B------:R3:W-:Y:S01]  /*77b0*/  REDG.E.ADD.F32.FTZ.RN.STRONG.GPU desc[UR36][R4.64], R10 ;  /* 0x0000000a040079a6 */ /* 0x0007e2000c10f3a4 */
[----:B-1----:R-:W-:Y:S02]  /*77c0*/  IMAD.U32 R8, RZ, RZ, UR31 ;  /* 0x0000001fff087e24 */ /* 0x002fe4000f8e00ff */
[----:B--2---:R-:W-:Y:S03]  /*77d0*/  IMAD.U32 R20, RZ, RZ, UR32 ;  /* 0x00000020ff147e24 */ /* 0x004fe6000f8e00ff */
[-C--:B------:R-:W-:Y:S01]  /*77e0*/  LEA R8, P2, R8, R162.reuse, 0x2 ;  /* 0x000000a208087211 */ /* 0x080fe200078410ff */
[----:B---3--:R-:W-:Y:S01]  /*77f0*/  IMAD.U32 R5, RZ, RZ, UR30 ;  /* 0x0000001eff057e24 */ /* 0x008fe2000f8e00ff */
[-C--:B------:R-:W-:Y:S01]  /*7800*/  LEA R20, P0, R20, R162.reuse, 0x2 ;  /* 0x000000a214147211 */ /* 0x080fe200078010ff */
[----:B------:R-:W-:Y:S01]  /*7810*/  IMAD.U32 R4, RZ, RZ, UR29 ;  /* 0x0000001dff047e24 */ /* 0x000fe2000f8e00ff */
[-C--:B------:R-:W-:Y:S01]  /*7820*/  LEA.HI.X.SX32 R9, R7, R163.reuse, 0x2, P2 ;  /* 0x000000a307097211 */ /* 0x080fe200010f16ff */
[----:B------:R-:W-:Y:S01]  /*7830*/  IMAD.U32 R10, RZ, RZ, UR26 ;  /* 0x0000001aff0a7e24 */ /* 0x000fe2000f8e00ff */
[-C--:B------:R-:W-:Y:S01]  /*7840*/  LEA.HI.X.SX32 R21, R0, R163.reuse, 0x2, P0 ;  /* 0x000000a300157211 */ /* 0x080fe200000f16ff */
[----:B------:R-:W-:Y:S01]  /*7850*/  IMAD.U32 R0, RZ, RZ, UR29 ;  /* 0x0000001dff007e24 */ /* 0x000fe2000f8e00ff */
[-C--:B------:R-:W-:Y:S02]  /*7860*/  LEA.HI.X.SX32 R7, R5, R163.reuse, 0x2, P1 ;  /* 0x000000a305077211 */ /* 0x080fe400008f16ff */
[-C--:B------:R-:W-:Y:S01]  /*7870*/  LEA R4, P0, R4, R162.reuse, 0x2 ;  /* 0x000000a204047211 */ /* 0x080fe200078010ff */
[----:B------:R1:W-:Y:S01]  /*7880*/  REDG.E.ADD.F32.FTZ.RN.STRONG.GPU desc[UR36][R20.64], R11 ;  /* 0x0000000b140079a6 */ /* 0x0003e2000c10f3a4 */
[-C--:B------:R-:W-:Y:S02]  /*7890*/  LEA R10, P3, R10, R162.reuse, 0x2 ;  /* 0x000000a20a0a7211 */ /* 0x080fe400078610ff */
[-C--:B------:R-:W-:Y:S01]  /*78a0*/  LEA.HI.X.SX32 R5, R0, R163.reuse, 0x2, P0 ;  /* 0x000000a300057211 */ /* 0x080fe200000f16ff */
[----:B------:R2:W-:Y:S01]  /*78b0*/  REDG.E.ADD.F32.FTZ.RN.STRONG.GPU desc[UR36][R8.64], R16 ;  /* 0x00000010080079a6 */ /* 0x0005e2000c10f3a4 */
[----:B------:R-:W-:Y:S03]  /*78c0*/  IMAD.U32 R0, RZ, RZ, UR28 ;  /* 0x0000001cff007e24 */ /* 0x000fe6000f8e00ff */
[----:B------:R3:W-:Y:S04]  /*78d0*/  REDG.E.ADD.F32.FTZ.RN.STRONG.GPU desc[UR36][R6.64], R17 ;  /* 0x00000011060079a6 */ /* 0x0007e8000c10f3a4 */
[----:B------:R4:W-:Y:S04]  /*78e0*/  REDG.E.ADD.F32.FTZ.RN.STRONG.GPU desc[UR36][R4.64], R18 ;  /* 0x00000012040079a6 */ /* 0x0009e8000c10f3a4 */
[----:B------:R-:W-:Y:S01]  /*78f0*/  LDSM.16.MT88.4 R20, [R3+0x400] ;  /* 0x000400000314783b */ /* 0x000fe20000004200 */
[----:B-1----:R-:W-:Y:S02]  /*7900*/  IMAD.U32 R11, RZ, RZ, UR26 ;  /* 0x0000001aff0b7e24 */ /* 0x002fe4000f8e00ff */
[----:B--2---:R-:W-:Y:S03]  /*7910*/  IMAD.U32 R16, RZ, RZ, UR28 ;  /* 0x0000001cff107e24 */ /* 0x004fe6000f8e00ff */
[-C--:B------:R-:W-:Y:S01]  /*7920*/  LEA.HI.X.SX32 R11, R11, R163.reuse, 0x2, P3 ;  /* 0x000000a30b0b7211 */ /* 0x080fe200018f16ff */
[----:B------:R-:W-:Y:S02]  /*7930*/  IMAD.U32 R8, RZ, RZ, UR23 ;  /* 0x00000017ff087e24 */ /* 0x000fe4000f8e00ff */
[----:B---3--:R-:W-:Y:S01]  /*7940*/  IMAD.U32 R6, RZ, RZ, UR4 ;  /* 0x00000004ff067e24 */ /* 0x008fe2000f8e00ff */
[-C--:B------:R-:W-:Y:S01]  /*7950*/  LEA R16, P0, R16, R162.reuse, 0x2 ;  /* 0x000000a210107211 */ /* 0x080fe200078010ff */
[----:B------:R-:W-:Y:S01]  /*7960*/  IMAD.U32 R9, RZ, RZ, UR23 ;  /* 0x00000017ff097e24 */ /* 0x000fe2000f8e00ff */
[-C--:B------:R-:W-:Y:S01]  /*7970*/  LEA R8, P2, R8, R162.reuse, 0x2 ;  /* 0x000000a208087211 */ /* 0x080fe200078410ff */
[----:B----4-:R-:W-:Y:S01]  /*7980*/  IMAD.U32 R4, RZ, RZ, UR47 ;  /* 0x0000002fff047e24 */ /* 0x010fe2000f8e00ff */
[-C--:B------:R-:W-:Y:S01]  /*7990*/  LEA.HI.X.SX32 R17, R0, R163.reuse, 0x2, P0 ;  /* 0x000000a300117211 */ /* 0x080fe200000f16ff */
[----:B------:R-:W-:Y:S01]  /*79a0*/  IMAD.U32 R7, RZ, RZ, UR4 ;  /* 0x00000004ff077e24 */ /* 0x000fe2000f8e00ff */
[-C--:B------:R-:W-:Y:S01]  /*79b0*/  LEA R6, P1, R6, R162.reuse, 0x2 ;  /* 0x000000a206067211 */ /* 0x080fe200078210ff */
[----:B------:R-:W-:Y:S01]  /*79c0*/  IMAD.U32 R5, RZ, RZ, UR47 ;  /* 0x0000002fff057e24 */ /* 0x000fe2000f8e00ff */
[-C--:B------:R-:W-:Y:S01]  /*79d0*/  LEA.HI.X.SX32 R9, R9, R163.reuse, 0x2, P2 ;  /* 0x000000a309097211 */ /* 0x080fe200010f16ff */
[----:B------:R-:W-:Y:S01]  /*79e0*/  REDG.E.ADD.F32.FTZ.RN.STRONG.GPU desc[UR36][R16.64], R19 ;  /* 0x00000013100079a6 */ /* 0x000fe2000c10f3a4 */
[----:B------:R-:W-:Y:S01]  /*79f0*/  LEA R4, P0, R4, R162, 0x2 ;  /* 0x000000a204047211 */ /* 0x000fe200078010ff */
[----:B------:R-:W-:Y:S01]  /*7a00*/  VIADD R0, R3, 0xffffe000 ;  /* 0xffffe00003007836 */ /* 0x000fe20000000000 */
        /* <DEDUP_REMOVED lines=10> */
[----:B------:R-:W-:Y:S01]  /*7ab0*/  LDSM.16.MT88.4 R4, [R2+0x8000] ;  /* 0x008000000204783b */ /* 0x000fe20000004200 */
[----:B------:R-:W-:Y:S03]  /*7ac0*/  @P1 VIADD R0, R3, 0x2000 ;  /* 0x0000200003001836 */ /* 0x000fe60000000000 */
[----:B------:R-:W1:Y:S04]  /*7ad0*/  LDSM.16.MT88.4 R8, [R3] ;  /* 0x000000000308783b */ /* 0x000e680000004200 */
[----:B------:R-:W2:Y:S04]  /*7ae0*/  LDSM.16.MT88.4 R12, [R2+0xc000] ;  /* 0x00c00000020c783b */ /* 0x000ea80000004200 */
[----:B------:R-:W3:Y:S01]  /*7af0*/  LDSM.16.MT88.4 R16, [R2+0x8800] ;  /* 0x008800000210783b */ /* 0x000ee20000004200 */
        /* <DEDUP_REMOVED lines=8> */
[C---:B------:R-:W-:Y:S06]  /*7b80*/  HMMA.16816.F32.BF16 R88, R24.reuse, R20, R88 ;  /* 0x000000141858723c */ /* 0x040fec0000041858 */
        /* <DEDUP_REMOVED lines=44> */
.L_x_244:
[----:B------:R-:W-:Y:S01]  /*7e50*/  @!UPT UIADD3 URZ, URZ, URZ, URZ ;  /* 0x0000003f3f3ff290 */ /* 0x000fe2000fffe03f */
[----:B------:R-:W2:Y:S01]  /*7e60*/  LDL R22, [R1+0x58] ;  /* 0x0000580001167983 */ /* 0x000ea20000100800 */
[----:B------:R-:W-:Y:S01]  /*7e70*/  ULDC UR4, c[0x0][0x390] ;  /* 0x0000e40000047ab9 */ /* 0x000fe20000000800 */
[----:B-----5:R-:W3:Y:S02]  /*7e80*/  LDC.64 R10, c[0x0][0x438] ;  /* 0x00010e00ff0a7b82 */ /* 0x020ee40000000a00 */
[----:B------:R-:W4:Y:S04]  /*7e90*/  LDL R19, [R1+0x5c] ;  /* 0x00005c0001137983 */ /* 0x000f280000100800 */
[----:B------:R-:W3:Y:S01]  /*7ea0*/  LDL R24, [R1+0x4c] ;  /* 0x00004c0001187983 */ /* 0x000ee20000100800 */
[----:B------:R-:W1:Y:S01]  /*7eb0*/  S2R R14, SR_TID.X ;  /* 0x00000000000e7919 */ /* 0x000e620000002100 */
        /* <DEDUP_REMOVED lines=19> */
[----:B------:R-:W-:-:S02]  /*7ff0*/  F2FP.BF16.F32.PACK_AB R5, R5, R96 ;  /* 0x000000600505723e */ /* 0x000fc400000010ff */
[----:B------:R-:W1:Y:S01]  /*8000*/  LDC.64 R12, c[0x0][0x468] ;  /* 0x00011a00ff0c7b82 */ /* 0x000e620000000a00 */
[----:B------:R-:W-:Y:S01]  /*8010*/  F2FP.BF16.F32.PACK_AB R4, R4, R98 ;  /* 0x000000620404723e */ /* 0x000fe200000010ff */
[----:B------:R-:W-:Y:S01]  /*8020*/  ULDC.64 UR8, c[0x0][0x3f0] ;  /* 0x0000fc0000087ab9 */ /* 0x000fe20000000a00 */
[----:B------:R-:W-:Y:S01]  /*8030*/  F2FP.BF16.F32.PACK_AB R7, R7, R88 ;  /* 0x000000580707723e */ /* 0x000fe200000010ff */
[----:B------:R-:W-:Y:S01]  /*8040*/  ULDC.64 UR6, c[0x0][0x3f8] ;  /* 0x0000fe0000067ab9 */ /* 0x000fe20000000a00 */
[----:B------:R-:W-:Y:S02]  /*8050*/  F2FP.BF16.F32.PACK_AB R6, R6, R90 ;  /* 0x0000005a0606723e */ /* 0x000fe400000010ff */
[----:B------:R-:W-:Y:S01]  /*8060*/  F2FP.BF16.F32.PACK_AB R3, R3, R92 ;  /* 0x0000005c0303723e */ /* 0x000fe200000010ff */
[----:B------:R-:W3:Y:S01]  /*8070*/  LDC.64 R16, c[0x0][0x450] ;  /* 0x00011400ff107b82 */ /* 0x000ee20000000a00 */
[----:B-1----:R-:W-:Y:S02]  /*8080*/  SHF.R.S32.HI R18, RZ, 0x1f, R14 ;  /* 0x0000001fff127819 */ /* 0x002fe4000001140e */
[----:B------:R-:W-:-:S02]  /*8090*/  F2FP.BF16.F32.PACK_AB R0, R0, R94 ;  /* 0x0000005e0000723e */ /* 0x000fc400000010ff */
[----:B------:R-:W-:-:S03]  /*80a0*/  LEA.HI R18, R18, R14, RZ, 0x2 ;  /* 0x0000000e12127211 */ /* 0x000fc600078f10ff */
[----:B------:R-:W1:Y:S01]  /*80b0*/  LDC.64 R20, c[0x0][0x440] ;  /* 0x00011000ff147b82 */ /* 0x000e620000000a00 */
[----:B------:R-:W-:Y:S02]  /*80c0*/  F2FP.BF16.F32.PACK_AB R68, R69, R68 ;  /* 0x000000444544723e */ /* 0x000fe400000010ff */
[----:B------:R-:W-:Y:S02]  /*80d0*/  F2FP.BF16.F32.PACK_AB R70, R71, R70 ;  /* 0x000000464746723e */ /* 0x000fe400000010ff */
[----:B------:R-:W-:Y:S02]  /*80e0*/  F2FP.BF16.F32.PACK_AB R80, R81, R80 ;  /* 0x000000505150723e */ /* 0x000fe400000010ff */
[----:B------:R-:W-:Y:S02]  /*80f0*/  F2FP.BF16.F32.PACK_AB R82, R83, R82 ;  /* 0x000000525352723e */ /* 0x000fe400000010ff */
[----:B------:R-:W-:Y:S02]  /*8100*/  F2FP.BF16.F32.PACK_AB R72, R73, R72 ;  /* 0x000000484948723e */ /* 0x000fe400000010ff */
[----:B------:R-:W-:-:S02]  /*8110*/  F2FP.BF16.F32.PACK_AB R74, R75, R74 ;  /* 0x0000004a4b4a723e */ /* 0x000fc400000010ff */
[----:B------:R-:W-:Y:S02]  /*8120*/  F2FP.BF16.F32.PACK_AB R76, R77, R76 ;  /* 0x0000004c4d4c723e */ /* 0x000fe400000010ff */
[----:B------:R-:W-:Y:S01]  /*8130*/  F2FP.BF16.F32.PACK_AB R78, R79, R78 ;  /* 0x0000004e4f4e723e */ /* 0x000fe200000010ff */
[----:B------:R-:W-:-:S04]  /*8140*/  IMAD R40, R12, UR16, RZ ;  /* 0x000000100c287c24 */ /* 0x000fc8000f8e02ff */
[----:B------:R-:W-:Y:S01]  /*8150*/  IMAD R40, R13, UR11, R40 ;  /* 0x0000000b0d287c24 */ /* 0x000fe2000f8e0228 */
[----:B--2---:R-:W-:Y:S04]  /*8160*/  STS [R22], R9 ;  /* 0x0000000916007388 */ /* 0x004fe80000000800 */
[----:B------:R-:W-:Y:S04]  /*8170*/  STS [R22+0x200], R8 ;  /* 0x0002000816007388 */ /* 0x000fe80000000800 */
[----:B----4-:R2:W-:Y:S04]  /*8180*/  STS [R19], R5 ;  /* 0x0000000513007388 */ /* 0x0105e80000000800 */
[----:B------:R4:W-:Y:S04]  /*8190*/  STS [R19+0x200], R4 ;  /* 0x0002000413007388 */ /* 0x0009e80000000800 */
[----:B------:R-:W-:Y:S04]  /*81a0*/  STS [R22+0x1000], R7 ;  /* 0x0010000716007388 */ /* 0x000fe80000000800 */
[----:B------:R-:W-:Y:S04]  /*81b0*/  STS [R22+0x1200], R6 ;  /* 0x0012000616007388 */ /* 0x000fe80000000800 */
[----:B------:R3:W-:Y:S04]  /*81c0*/  STS [R19+0x1000], R3 ;  /* 0x0010000313007388 */ /* 0x0007e80000000800 */
[----:B------:R1:W-:Y:S01]  /*81d0*/  STS [R19+0x1200], R0 ;  /* 0x0012000013007388 */ /* 0x0003e20000000800 */
[----:B--2---:R-:W-:-:S03]  /*81e0*/  LOP3.LUT R5, R18, 0xfffffffc, RZ, 0xc0, !PT ;  /* 0xfffffffc12057812 */ /* 0x004fc600078ec0ff */
[----:B------:R-:W-:Y:S01]  /*81f0*/  STS [R22+0x2000], R68 ;  /* 0x0020004416007388 */ /* 0x000fe20000000800 */
[----:B----4-:R-:W-:-:S03]  /*8200*/  IADD3 R4, -R5, R14, RZ ;  /* 0x0000000e05047210 */ /* 0x010fc60007ffe1ff */
[----:B------:R-:W-:Y:S01]  /*8210*/  STS [R22+0x2200], R70 ;  /* 0x0022004616007388 */ /* 0x000fe20000000800 */
[----:B------:R-:W2:Y:S03]  /*8220*/  LDC.64 R14, c[0x0][0x458] ;  /* 0x00011600ff0e7b82 */ /* 0x000ea60000000a00 */
[----:B------:R-:W-:Y:S01]  /*8230*/  STS [R19+0x2000], R80 ;  /* 0x0020005013007388 */ /* 0x000fe20000000800 */
[----:B------:R-:W-:-:S03]  /*8240*/  SHF.L.U32 R4, R4, 0x3, RZ ;  /* 0x0000000304047819 */ /* 0x000fc600000006ff */
[----:B------:R-:W-:Y:S04]  /*8250*/  STS [R19+0x2200], R82 ;  /* 0x0022005213007388 */ /* 0x000fe80000000800 */
[----:B------:R-:W-:Y:S04]  /*8260*/  STS [R22+0x3000], R72 ;  /* 0x0030004816007388 */ /* 0x000fe80000000800 */
[----:B------:R4:W-:Y:S04]  /*8270*/  STS [R22+0x3200], R74 ;  /* 0x0032004a16007388 */ /* 0x0009e80000000800 */
[----:B------:R-:W-:Y:S01]  /*8280*/  STS [R19+0x3000], R76 ;  /* 0x0030004c13007388 */ /* 0x000fe20000000800 */
[----:B------:R-:W-:-:S03]  /*8290*/  SHF.R.S32.HI R5, RZ, 0x1f, R4 ;  /* 0x0000001fff057819 */ /* 0x000fc60000011404 */
[----:B------:R2:W-:Y:S01]  /*82a0*/  STS [R19+0x3200], R78 ;  /* 0x0032004e13007388 */ /* 0x0005e20000000800 */
[C---:B---3--:R-:W-:Y:S01]  /*82b0*/  IMAD R3, R10.reuse, UR15, RZ ;  /* 0x0000000f0a037c24 */ /* 0x048fe2000f8e02ff */
[----:B-1----:R-:W-:Y:S01]  /*82c0*/  SHF.R.S32.HI R0, RZ, 0x2, R18 ;  /* 0x00000002ff007819 */ /* 0x002fe20000011412 */
[----:B------:R-:W-:-:S04]  /*82d0*/  IMAD.WIDE.U32 R6, R10, UR10, R4 ;  /* 0x0000000a0a067c25 */ /* 0x000fc8000f8e0004 */
[----:B------:R-:W-:Y:S01]  /*82e0*/  IMAD R11, R11, UR10, R3 ;  /* 0x0000000a0b0b7c24 */ /* 0x000fe2000f8e0203 */
[----:B------:R-:W-:-:S04]  /*82f0*/  SHF.R.S32.HI R3, RZ, 0x1f, R0 ;  /* 0x0000001fff037819 */ /* 0x000fc80000011400 */
[----:B------:R-:W-:Y:S01]  /*8300*/  IADD3 R7, R7, R11, RZ ;  /* 0x0000000b07077210 */ /* 0x000fe20007ffe0ff */
[----:B------:R-:W-:Y:S01]  /*8310*/  IMAD R8, R3, R16, RZ ;  /* 0x0000001003087224 */ /* 0x000fe200078e02ff */
[----:B----4-:R-:W1:Y:S01]  /*8320*/  LDC.64 R22, c[0x0][0x470] ;  /* 0x00011c00ff167b82 */ /* 0x010e620000000a00 */
[----:B------:R-:W-:-:S04]  /*8330*/  IMAD.WIDE.U32 R12, R12, UR11, R6 ;  /* 0x0000000b0c0c7c25 */ /* 0x000fc8000f8e0006 */
[----:B--2---:R-:W-:Y:S01]  /*8340*/  IMAD R6, R3, R14, RZ ;  /* 0x0000000e03067224 */ /* 0x004fe200078e02ff */
[----:B------:R-:W-:Y:S02]  /*8350*/  LEA R3, R24, UR5, 0x1 ;  /* 0x0000000518037c11 */ /* 0x000fe4000f8e08ff */
[----:B------:R-:W-:Y:S01]  /*8360*/  BAR.SYNC.DEFER_BLOCKING 0x0 ;  /* 0x0000000000007b1d */ /* 0x000fe20000010000 */
[----:B------:R-:W-:-:S04]  /*8370*/  IMAD.WIDE.U32 R10, R0, R16, RZ ;  /* 0x00000010000a7225 */ /* 0x000fc800078e00ff */
[----:B------:R-:W-:-:S05]  /*8380*/  IMAD R8, R0, R17, R8 ;  /* 0x0000001100087224 */ /* 0x000fca00078e0208 */
[----:B------:R-:W-:Y:S01]  /*8390*/  IADD3 R9, R11, R8, RZ ;  /* 0x000000080b097210 */ /* 0x000fe20007ffe0ff */
[----:B------:R-:W-:Y:S02]  /*83a0*/  IMAD.MOV.U32 R8, RZ, RZ, R10 ;  /* 0x000000ffff087224 */ /* 0x000fe400078e000a */
[----:B------:R-:W-:Y:S02]  /*83b0*/  IMAD R19, R20, UR15, RZ ;  /* 0x0000000f14137c24 */ /* 0x000fe4000f8e02ff */
[----:B------:R-:W-:Y:S01]  /*83c0*/  IMAD.WIDE.U32 R8, R16, UR20, R8 ;  /* 0x0000001410087c25 */ /* 0x000fe2000f8e0008 */
[----:B------:R-:W2:Y:S04]  /*83d0*/  LDS.128 R36, [R3+0x6000] ;  /* 0x0060000003247984 */ /* 0x000ea80000000c00 */
[----:B------:R-:W3:Y:S04]  /*83e0*/  LDS.128 R32, [R3+0x7000] ;  /* 0x0070000003207984 */ /* 0x000ee80000000c00 */
[----:B------:R-:W4:Y:S04]  /*83f0*/  LDS.128 R28, [R3+0x8000] ;  /* 0x00800000031c7984 */ /* 0x000f280000000c00 */
[----:B------:R1:W4:Y:S01]  /*8400*/  LDS.128 R24, [R3+0x9000] ;  /* 0x0090000003187984 */ /* 0x0003220000000c00 */
[----:B------:R-:W-:-:S02]  /*8410*/  IMAD R18, R0, R15, R6 ;  /* 0x0000000f00127224 */ /* 0x000fc400078e0206 */
[----:B------:R-:W-:Y:S02]  /*8420*/  IMAD R19, R21, UR10, R19 ;  /* 0x0000000a15137c24 */ /* 0x000fe4000f8e0213 */
[----:B------:R-:W-:-:S04]  /*8430*/  IMAD.WIDE.U32 R10, R0, R14, RZ ;  /* 0x0000000e000a7225 */ /* 0x000fc800078e00ff */
[----:B------:R-:W-:Y:S01]  /*8440*/  IMAD.WIDE.U32 R6, R20, UR10, R4 ;  /* 0x0000000a14067c25 */ /* 0x000fe2000f8e0004 */
[----:B------:R-:W-:Y:S02]  /*8450*/  IADD3 R5, R11, R18, RZ ;  /* 0x000000120b057210 */ /* 0x000fe40007ffe0ff */
[----:B------:R-:W-:Y:S01]  /*8460*/  MOV R4, R10 ;  /* 0x0000000a00047202 */ /* 0x000fe20000000f00 */
[----:B------:R-:W-:Y:S01]  /*8470*/  IMAD R0, R16, UR19, RZ ;  /* 0x0000001310007c24 */ /* 0x000fe2000f8e02ff */
[----:B------:R-:W-:Y:S01]  /*8480*/  IADD3 R7, R7, R19, RZ ;  /* 0x0000001307077210 */ /* 0x000fe20007ffe0ff */
[----:B------:R-:W-:Y:S01]  /*8490*/  IMAD.IADD R11, R13, 0x1, R40 ;  /* 0x000000010d0b7824 */ /* 0x000fe200078e0228 */
[----:B-1----:R-:W-:Y:S01]  /*84a0*/  IADD3 R3, P0, R12, R8, RZ ;  /* 0x000000080c037210 */ /* 0x002fe20007f1e0ff */
[----:B------:R-:W-:-:S04]  /*84b0*/  IMAD R8, R22, UR16, RZ ;  /* 0x0000001016087c24 */ /* 0x000fc8000f8e02ff */
[----:B------:R-:W-:Y:S02]  /*84c0*/  IMAD R10, R23, UR11, R8 ;  /* 0x0000000b170a7c24 */ /* 0x000fe4000f8e0208 */
[----:B------:R-:W-:Y:S02]  /*84d0*/  IMAD R8, R17, UR20, R0 ;  /* 0x0000001411087c24 */ /* 0x000fe4000f8e0200 */
[----:B------:R-:W-:-:S04]  /*84e0*/  IMAD.WIDE.U32 R6, R22, UR11, R6 ;  /* 0x0000000b16067c25 */ /* 0x000fc8000f8e0006 */
[C---:B------:R-:W-:Y:S02]  /*84f0*/  IMAD R0, R14.reuse, UR19, RZ ;  /* 0x000000130e007c24 */ /* 0x040fe4000f8e02ff */
[----:B------:R-:W-:Y:S01]  /*8500*/  IMAD.WIDE.U32 R4, R14, UR20, R4 ;  /* 0x000000140e047c25 */ /* 0x000fe2000f8e0004 */
[----:B------:R-:W-:Y:S02]  /*8510*/  IADD3.X R9, R11, R9, R8, P0, !PT ;  /* 0x000000090b097210 */ /* 0x000fe400007fe408 */
[----:B------:R-:W-:Y:S01]  /*8520*/  IADD3 R7, R7, R10, RZ ;  /* 0x0000000a07077210 */ /* 0x000fe20007ffe0ff */
[----:B------:R-:W-:Y:S01]  /*8530*/  IMAD R8, R15, UR20, R0 ;  /* 0x000000140f087c24 */ /* 0x000fe2000f8e0200 */
[----:B------:R-:W-:Y:S02]  /*8540*/  IADD3 R0, P0, R6, R4, RZ ;  /* 0x0000000406007210 */ /* 0x000fe40007f1e0ff */
[----:B------:R-:W-:Y:S02]  /*8550*/  LEA R6, P1, R3, UR8, 0x1 ;  /* 0x0000000803067c11 */ /* 0x000fe4000f8208ff */
[----:B------:R-:W-:-:S02]  /*8560*/  IADD3.X R5, R7, R5, R8, P0, !PT ;  /* 0x0000000507057210 */ /* 0x000fc400007fe408 */
[----:B------:R-:W-:Y:S02]  /*8570*/  LEA R4, P0, R0, UR6, 0x1 ;  /* 0x0000000600047c11 */ /* 0x000fe4000f8008ff */
[----:B------:R-:W-:Y:S02]  /*8580*/  LEA.HI.X R7, R3, UR9, R9, 0x1, P1 ;  /* 0x0000000903077c11 */ /* 0x000fe400088f0c09 */
[----:B------:R-:W-:Y:S02]  /*8590*/  LEA R10, P1, R16, R6, 0x7 ;  /* 0x00000006100a7211 */ /* 0x000fe400078238ff */
[----:B------:R-:W-:Y:S02]  /*85a0*/  LEA.HI.X R5, R0, UR7, R5, 0x1, P0 ;  /* 0x0000000700057c11 */ /* 0x000fe400080f0c05 */
[----:B------:R-:W-:Y:S02]  /*85b0*/  LEA R8, P0, R14, R4, 0x7 ;  /* 0x000000040e087211 */ /* 0x000fe400078038ff */
[----:B------:R-:W-:-:S02]  /*85c0*/  LEA.HI.X R11, R16, R7, R17, 0x7, P1 ;  /* 0x00000007100b7211 */ /* 0x000fc400008f3c11 */
[----:B------:R-:W-:Y:S01]  /*85d0*/  LEA.HI.X R9, R14, R5, R15, 0x7, P0 ;  /* 0x000000050e097211 */ /* 0x000fe200000f3c0f */
[----:B--2---:R1:W-:Y:S04]  /*85e0*/  STG.E.128 desc[UR36][R6.64], R36 ;  /* 0x0000002406007986 */ /* 0x0043e8000c101d24 */
[----:B---3--:R1:W-:Y:S04]  /*85f0*/  STG.E.128 desc[UR36][R10.64], R32 ;  /* 0x000000200a007986 */ /* 0x0083e8000c101d24 */
[----:B----4-:R1:W-:Y:S04]  /*8600*/  STG.E.128 desc[UR36][R4.64], R28 ;  /* 0x0000001c04007986 */ /* 0x0103e8000c101d24 */
[----:B------:R1:W-:Y:S02]  /*8610*/  STG.E.128 desc[UR36][R8.64], R24 ;  /* 0x0000001808007986 */ /* 0x0003e4000c101d24 */
.L_x_241:
        /* <DEDUP_REMOVED lines=11> */
.L_x_248:
[----:B------:R-:W-:Y:S05]  /*86d0*/  EXIT ;  /* 0x000000000000794d */ /* 0x000fea0003800000 */
.L_x_250:
        /* <DEDUP_REMOVED lines=10> */
.L_x_696:


//--------------------- .text._ZN5flash44flash_bwd_dq_dk_dv_loop_seqk_parallel_kernelI23Flash_bwd_kernel_traitsILi32ELi128ELi128ELi8ELi4ELi4ELi4ELb1ELb0EN7cutlass10bfloat16_tE19Flash_kernel_traitsILi32ELi128ELi128ELi8ES3_EELb1ELb1ELb0ELb0ELb0ELb1ELb0EEEvNS_16Flash_bwd_paramsE --------------------------
	.section	.text._ZN5flash44flash_bwd_dq_dk_dv_loop_seqk_parallel_kernelI23Flash_bwd_kernel_traitsILi32ELi128ELi128ELi8ELi4ELi4ELi4ELb1ELb0EN7cutlass10bfloat16_tE19Flash_kernel_traitsILi32ELi128ELi128ELi8ES3_EELb1ELb1ELb0ELb0ELb0ELb1ELb0EEEvNS_16Flash_bwd_paramsE,"ax",@progbits
	.align	128
        .global         _ZN5flash44flash_bwd_dq_dk_dv_loop_seqk_parallel_kernelI23Flash_bwd_kernel_traitsILi32ELi128ELi128ELi8ELi4ELi4ELi4ELb1ELb0EN7cutlass10bfloat16_tE19Flash_kernel_traitsILi32ELi128ELi128ELi8ES3_EELb1ELb1ELb0ELb0ELb0ELb1ELb0EEEvNS_16Flash_bwd_paramsE
        .type           _ZN5flash44flash_bwd_dq_dk_dv_loop_seqk_parallel_kernelI23Flash_bwd_kernel_traitsILi32ELi128ELi128ELi8ELi4ELi4ELi4ELb1ELb0EN7cutlass10bfloat16_tE19Flash_kernel_traitsILi32ELi128ELi128ELi8ES3_EELb1ELb1ELb0ELb0ELb0ELb1ELb0EEEvNS_16Flash_bwd_paramsE,@function
        .size           _ZN5flash44flash_bwd_dq_dk_dv_loop_seqk_parallel_kernelI23Flash_bwd_kernel_traitsILi32ELi128ELi128ELi8ELi4ELi4ELi4ELb1ELb0EN7cutlass10bfloat16_tE19Flash_kernel_traitsILi32ELi128ELi128ELi8ES3_EELb1ELb1ELb0ELb0ELb0ELb1ELb0EEEvNS_16Flash_bwd_paramsE,(.L_x_697 - _ZN5flash44flash_bwd_dq_dk_dv_loop_seqk_parallel_kernelI23Flash_bwd_kernel_traitsILi32ELi128ELi128ELi8ELi4ELi4ELi4ELb1ELb0EN7cutlass10bfloat16_tE19Flash_kernel_traitsILi32ELi128ELi128ELi8ES3_EELb1ELb1ELb0ELb0ELb0ELb1ELb0EEEvNS_16Flash_bwd_paramsE)
        .other          _ZN5flash44flash_bwd_dq_dk_dv_loop_seqk_parallel_kernelI23Flash_bwd_kernel_traitsILi32ELi128ELi128ELi8ELi4ELi4ELi4ELb1ELb0EN7cutlass10bfloat16_tE19Flash_kernel_traitsILi32ELi128ELi128ELi8ES3_EELb1ELb1ELb0ELb0ELb0ELb1ELb0EEEvNS_16Flash_bwd_paramsE,@"STO_CUDA_ENTRY STV_DEFAULT"
_ZN5flash44flash_bwd_dq_dk_dv_loop_seqk_parallel_kernelI23Flash_bwd_kernel_traitsILi32ELi128ELi128ELi8ELi4ELi4ELi4ELb1ELb0EN7cutlass10bfloat16_tE19Flash_kernel_traitsILi32ELi128ELi128ELi8ES3_EELb1ELb1ELb0ELb0ELb0ELb1ELb0EEEvNS_16Flash_bwd_paramsE:
.text._ZN5flash44flash_bwd_dq_dk_dv_loop_seqk_parallel_kernelI23Flash_bwd_kernel_traitsILi32ELi128ELi128ELi8ELi4ELi4ELi4ELb1ELb0EN7cutlass10bfloat16_tE19Flash_kernel_traitsILi32ELi128ELi128ELi8ES3_EELb1ELb1ELb0ELb0ELb0ELb1ELb0EEEvNS_16Flash_bwd_paramsE:
[----:B------:R-:W-:Y:S08]  /*0000*/  LDC R1, c[0x0][0x28] ;  /* 0x00000a00ff017b82 */ /* 0x000ff00000000800 */
[----:B------:R-:W1:Y:S01]  /*0010*/  S2UR UR20, SR_CTAID.X ;  /* 0x00000000001479c3 */ /* 0x000e620000002500 */
[----:B------:R-:W-:Y:S02]  /*0020*/  ULDC UR4, c[0x0][0x2c8] ;  /* 0x0000b20000047ab9 */ /* 0x000fe40000000800 */
[----:B------:R-:W-:-:S04]  /*0030*/  UIADD3 UR5, UR4, 0x7f, URZ ;  /* 0x0000007f04057890 */ /* 0x000fc8000fffe03f */
[----:B------:R-:W-:-:S04]  /*0040*/  USHF.R.S32.HI UR4, URZ, 0x1f, UR5 ;  /* 0x0000001f3f047899 */ /* 0x000fc80008011405 */
[----:B------:R-:W-:-:S04]  /*0050*/  ULEA.HI UR4, UR4, UR5, URZ, 0x7 ;  /* 0x0000000504047291 */ /* 0x000fc8000f8f383f */
[----:B------:R-:W-:-:S06]  /*0060*/  USHF.R.S32.HI UR6, URZ, 0x7, UR4 ;  /* 0x000000073f067899 */ /* 0x000fcc0008011404 */
[----:B------:R-:W-:Y:S01]  /*0070*/  MOV R248, UR6 ;  /* 0x0000000600f87c02 */ /* 0x000fe20008000f00 */
        /* <DEDUP_REMOVED lines=8> */
[----:B------:R-:W-:Y:S02]  /*0100*/  IMAD.MOV.U32 R222, RZ, RZ, -0x10 ;  /* 0xfffffff0ffde7424 */ /* 0x000fe400078e00ff */
        /* <DEDUP_REMOVED lines=9> */
[CC--:B------:R-:W-:Y:S01]  /*01a0*/  LEA.HI R4, R5.reuse, R11.reuse, RZ, 0x5 ;  /* 0x0000000b05047211 */ /* 0x0c0fe200078f28ff */
[----:B----4-:R-:W-:Y:S01]  /*01b0*/  USHF.L.U32 UR7, UR50, 0x7, URZ ;  /* 0x0000000732077899 */ /* 0x010fe2000800063f */
[----:B------:R-:W-:Y:S02]  /*01c0*/  LEA.HI R242, R5, R11, RZ, 0x7 ;  /* 0x0000000b05f27211 */ /* 0x000fe400078f38ff */
[--C-:B------:R-:W-:Y:S02]  /*01d0*/  SHF.R.S32.HI R0, RZ, 0x2, R3.reuse ;  /* 0x00000002ff007819 */ /* 0x100fe40000011403 */
[----:B------:R-:W-:-:S02]  /*01e0*/  SHF.R.S32.HI R2, RZ, 0x1f, R3 ;  /* 0x0000001fff027819 */ /* 0x000fc40000011403 */
[----:B------:R-:W-:Y:S02]  /*01f0*/  LEA.HI R5, R5, R11, RZ, 0x4 ;  /* 0x0000000b05057211 */ /* 0x000fe400078f20ff */
[C---:B------:R-:W-:Y:S02]  /*0200*/  LOP3.LUT R6, R3.reuse, 0xfffffffc, RZ, 0xc0, !PT ;  /* 0xfffffffc03067812 */ /* 0x040fe400078ec0ff */
[-C--:B------:R-:W-:Y:S02]  /*0210*/  LEA.HI R3, R3, R0.reuse, RZ, 0x1 ;  /* 0x0000000003037211 */ /* 0x080fe400078f08ff */
[----:B------:R-:W-:Y:S01]  /*0220*/  LEA.HI R2, R2, R0, RZ, 0x3 ;  /* 0x0000000002027211 */ /* 0x000fe200078f18ff */
[----:B------:R-:W-:Y:S01]  /*0230*/  IMAD.IADD R18, R11, 0x1, -R6 ;  /* 0x000000010b127824 */ /* 0x000fe200078e0a06 */
[----:B------:R-:W-:Y:S02]  /*0240*/  LOP3.LUT R10, R4, 0xffffffe0, RZ, 0xc0, !PT ;  /* 0xffffffe0040a7812 */ /* 0x000fe400078ec0ff */
[----:B------:R-:W-:-:S02]  /*0250*/  LOP3.LUT R8, R5, 0xfffffff0, RZ, 0xc0, !PT ;  /* 0xfffffff005087812 */ /* 0x000fc400078ec0ff */
[----:B------:R-:W-:Y:S01]  /*0260*/  LOP3.LUT R7, R15, 0xfffffff8, RZ, 0xc0, !PT ;  /* 0xfffffff80f077812 */ /* 0x000fe200078ec0ff */
[----:B------:R-:W-:Y:S01]  /*0270*/  IMAD.IADD R10, R11, 0x1, -R10 ;  /* 0x000000010b0a7824 */ /* 0x000fe200078e0a0a */
[----:B------:R-:W-:Y:S01]  /*0280*/  LOP3.LUT R3, R3, 0x7fffffe, RZ, 0xc0, !PT ;  /* 0x07fffffe03037812 */ /* 0x000fe200078ec0ff */
[C---:B------:R-:W-:Y:S01]  /*0290*/  IMAD.IADD R8, R11.reuse, 0x1, -R8 ;  /* 0x000000010b087824 */ /* 0x040fe200078e0a08 */
[----:B------:R-:W-:Y:S01]  /*02a0*/  LOP3.LUT R2, R2, 0xfffffff8, RZ, 0xc0, !PT ;  /* 0xfffffff802027812 */ /* 0x000fe200078ec0ff */
[----:B------:R-:W-:Y:S01]  /*02b0*/  IMAD.IADD R11, R11, 0x1, -R7 ;  /* 0x000000010b0b7824 */ /* 0x000fe200078e0a07 */
[----:B------:R-:W-:Y:S01]  /*02c0*/  SHF.R.S32.HI R6, RZ, 0x3, R15 ;  /* 0x00000003ff067819 */ /* 0x000fe2000001140f */
[C---:B------:R-:W-:Y:S01]  /*02d0*/  IMAD.IADD R13, R0.reuse, 0x1, -R3 ;  /* 0x00000001000d7824 */ /* 0x040fe200078e0a03 */
[----:B------:R-:W-:Y:S01]  /*02e0*/  SHF.R.S32.HI R7, RZ, 0x4, R5 ;  /* 0x00000004ff077819 */ /* 0x000fe20000011405 */
[----:B------:R-:W-:Y:S01]  /*02f0*/  IMAD.IADD R9, R0, 0x1, -R2 ;  /* 0x0000000100097824 */ /* 0x000fe200078e0a02 */
[--C-:B------:R-:W-:Y:S01]  /*0300*/  SHF.R.S32.HI R0, RZ, 0x5, R4.reuse ;  /* 0x00000005ff007819 */ /* 0x100fe20000011404 */
[----:B------:R-:W-:Y:S01]  /*0310*/  IMAD.SHL.U32 R2, R6, 0x40, RZ ;  /* 0x0000004006027824 */ /* 0x000fe200078e00ff */
[----:B------:R-:W-:Y:S01]  /*0320*/  SHF.R.S32.HI R4, RZ, 0x1f, R4 ;  /* 0x0000001fff047819 */ /* 0x000fe20000011404 */
[----:B------:R-:W-:Y:S01]  /*0330*/  IMAD.SHL.U32 R6, R18, 0x8, RZ ;  /* 0x0000000812067824 */ /* 0x000fe200078e00ff */
[----:B------:R-:W-:-:S02]  /*0340*/  LEA.HI R3, R5, R7, RZ, 0x1 ;  /* 0x0000000705037211 */ /* 0x000fc400078f08ff */
[----:B------:R-:W-:Y:S02]  /*0350*/  LOP3.LUT R2, R2, 0xc0, RZ, 0xc0, !PT ;  /* 0x000000c002027812 */ /* 0x000fe400078ec0ff */
[----:B------:R-:W-:Y:S02]  /*0360*/  LEA.HI R5, R4, R0, RZ, 0x2 ;  /* 0x0000000004057211 */ /* 0x000fe400078f10ff */
[----:B------:R-:W-:Y:S02]  /*0370*/  SHF.R.S32.HI R12, RZ, 0x1f, R10 ;  /* 0x0000001fff0c7819 */ /* 0x000fe4000001140a */
[----:B------:R-:W-:Y:S02]  /*0380*/  LOP3.LUT R4, R3, 0xfffffffe, RZ, 0xc0, !PT ;  /* 0xfffffffe03047812 */ /* 0x000fe400078ec0ff */
[----:B------:R-:W-:Y:S02]  /*0390*/  LOP3.LUT R6, R2, 0x18, R6, 0xf8, !PT ;  /* 0x0000001802067812 */ /* 0x000fe400078ef806 */
[----:B------:R-:W-:-:S02]  /*03a0*/  SHF.R.U32.HI R3, RZ, 0x3, R2 ;  /* 0x00000003ff037819 */ /* 0x000fc40000011602 */
[----:B------:R-:W-:Y:S01]  /*03b0*/  LEA.HI R235, R12, R10, RZ, 0x2 ;  /* 0x0000000a0ceb7211 */ /* 0x000fe200078f10ff */
[----:B------:R-:W-:Y:S01]  /*03c0*/  IMAD.IADD R12, R7, 0x1, -R4 ;  /* 0x00000001070c7824 */ /* 0x000fe200078e0a04 */
[----:B------:R-:W-:Y:S01]  /*03d0*/  LOP3.LUT R2, R5, 0xfffffffc, RZ, 0xc0, !PT ;  /* 0xfffffffc05027812 */ /* 0x000fe200078ec0ff */
[C---:B------:R-:W-:Y:S01]  /*03e0*/  IMAD R4, R0.reuse, 0x8, R13 ;  /* 0x0000000800047824 */ /* 0x040fe200078e020d */
[----:B------:R-:W-:Y:S02]  /*03f0*/  LEA.HI R7, R11, R11, RZ, 0x1 ;  /* 0x0000000b0b077211 */ /* 0x000fe400078f08ff */
[----:B------:R-:W-:Y:S01]  /*0400*/  SHF.R.S32.HI R14, RZ, 0x1f, R8 ;  /* 0x0000001fff0e7819 */ /* 0x000fe20000011408 */
[----:B------:R-:W-:Y:S01]  /*0410*/  IMAD.IADD R245, R0, 0x1, -R2 ;  /* 0x0000000100f57824 */ /* 0x000fe200078e0a02 */
[----:B------:R-:W-:Y:S02]  /*0420*/  LOP3.LUT R10, R6, R3, RZ, 0x3c, !PT ;  /* 0x00000003060a7212 */ /* 0x000fe400078e3cff */
[----:B------:R-:W-:-:S02]  /*0430*/  LOP3.LUT R0, R7, 0x7fffffe, RZ, 0xc0, !PT ;  /* 0x07fffffe07007812 */ /* 0x000fc400078ec0ff */
[----:B------:R-:W-:Y:S01]  /*0440*/  SHF.R.S32.HI R242, RZ, 0x7, R242 ;  /* 0x00000007fff27819 */ /* 0x000fe200000114f2 */
[----:B------:R-:W-:Y:S01]  /*0450*/  IMAD.U32 R244, R4, 0x20, R10 ;  /* 0x0000002004f47824 */ /* 0x000fe200078e000a */
[-C--:B------:R-:W-:Y:S01]  /*0460*/  LEA.HI R2, R8, R8.reuse, RZ, 0x1 ;  /* 0x0000000808027211 */ /* 0x080fe200078f08ff */
[----:B------:R-:W-:Y:S01]  /*0470*/  IMAD.IADD R3, R11, 0x1, -R0 ;  /* 0x000000010b037824 */ /* 0x000fe200078e0a00 */
[----:B------:R-:W-:Y:S01]  /*0480*/  LEA.HI R14, R14, R8, RZ, 0x3 ;  /* 0x000000080e0e7211 */ /* 0x000fe200078f18ff */
[----:B------:R-:W-:Y:S01]  /*0490*/  IMAD R0, R242, 0x8, R12 ;  /* 0x00000008f2007824 */ /* 0x000fe200078e020c */
[--C-:B------:R-:W-:Y:S01]  /*04a0*/  SHF.R.S32.HI R6, RZ, 0x1, R2.reuse ;  /* 0x00000001ff067819 */ /* 0x100fe20000011402 */
[----:B------:R-:W-:Y:S01]  /*04b0*/  IMAD.SHL.U32 R10, R18, 0x2, RZ ;  /* 0x00000002120a7824 */ /* 0x000fe200078e00ff */
[----:B------:R-:W-:Y:S01]  /*04c0*/  SHF.R.S32.HI R5, RZ, 0x1f, R2 ;  /* 0x0000001fff057819 */ /* 0x000fe20000011402 */
[----:B------:R-:W-:Y:S01]  /*04d0*/  IMAD R0, R0, 0x8, R3 ;  /* 0x0000000800007824 */ /* 0x000fe200078e0203 */
[----:B------:R-:W-:-:S02]  /*04e0*/  LOP3.LUT R4, R2, 0x7fffffe, RZ, 0xc0, !PT ;  /* 0x07fffffe02047812 */ /* 0x000fc400078ec0ff */
[----:B------:R-:W-:Y:S02]  /*04f0*/  LOP3.LUT R2, R14, 0xfffffff8, RZ, 0xc0, !PT ;  /* 0xfffffff80e027812 */ /* 0x000fe400078ec0ff */
[----:B------:R-:W-:Y:S01]  /*0500*/  LOP3.LUT R3, R9, 0x1, RZ, 0xc0, !PT ;  /* 0x0000000109037812 */ /* 0x000fe200078ec0ff */
[C---:B------:R-:W-:Y:S01]  /*0510*/  IMAD.IADD R19, R8.reuse, 0x1, -R4 ;  /* 0x0000000108137824 */ /* 0x040fe200078e0a04 */
[----:B------:R-:W-:Y:S01]  /*0520*/  LEA.HI R5, R5, R6, RZ, 0x2 ;  /* 0x0000000605057211 */ /* 0x000fe200078f10ff */
[----:B------:R-:W-:Y:S01]  /*0530*/  IMAD.IADD R17, R8, 0x1, -R2 ;  /* 0x0000000108117824 */ /* 0x000fe200078e0a02 */
[----:B------:R-:W-:Y:S01]  /*0540*/  ISETP.NE.U32.AND P6, PT, R3, 0x1, PT ;  /* 0x000000010300780c */ /* 0x000fe20003fc5070 */
[----:B------:R-:W-:Y:S01]  /*0550*/  IMAD.SHL.U32 R2, R11, 0x40, RZ ;  /* 0x000000400b027824 */ /* 0x000fe200078e00ff */
[----:B------:R-:W-:Y:S01]  /*0560*/  SHF.R.S32.HI R3, RZ, 0x1, R7 ;  /* 0x00000001ff037819 */ /* 0x000fe20000011407 */
[----:B------:R-:W-:Y:S01]  /*0570*/  IMAD R8, R242, 0x2000, R10 ;  /* 0x00002000f2087824 */ /* 0x000fe200078e020a */
[----:B------:R-:W-:-:S02]  /*0580*/  LOP3.LUT R5, R5, 0xfffffffc, RZ, 0xc0, !PT ;  /* 0xfffffffc05057812 */ /* 0x000fc400078ec0ff */
[----:B------:R-:W-:Y:S01]  /*0590*/  LOP3.LUT R7, R2, 0x1c0, RZ, 0xc0, !PT ;  /* 0x000001c002077812 */ /* 0x000fe200078ec0ff */
[----:B------:R-:W-:Y:S01]  /*05a0*/  IMAD.SHL.U32 R2, R245, 0x10, RZ ;  /* 0x00000010f5027824 */ /* 0x000fe200078e00ff */
[C---:B------:R-:W-:Y:S01]  /*05b0*/  LOP3.LUT P0, RZ, R3.reuse, 0x2, RZ, 0xc0, !PT ;  /* 0x0000000203ff7812 */ /* 0x040fe2000780c0ff */
[----:B------:R-:W-:Y:S01]  /*05c0*/  IMAD.SHL.U32 R4, R3, 0x40, RZ ;  /* 0x0000004003047824 */ /* 0x000fe200078e00ff */
[----:B------:R-:W-:Y:S01]  /*05d0*/  LEA.HI R11, R9, R9, RZ, 0x1 ;  /* 0x00000009090b7211 */ /* 0x000fe200078f08ff */
[----:B------:R-:W-:Y:S01]  /*05e0*/  IMAD.IADD R16, R6, 0x1, -R5 ;  /* 0x0000000106107824 */ /* 0x000fe200078e0a05 */
[----:B------:R-:W-:Y:S02]  /*05f0*/  LOP3.LUT R3, R7, 0x30, R2, 0xf8, !PT ;  /* 0x0000003007037812 */ /* 0x000fe400078ef802 */
[----:B------:R-:W-:Y:S02]  /*0600*/  LEA.HI.SX32 R235, R235, R2, 0x1e ;  /* 0x00000002ebeb7211 */ /* 0x000fe400078ff2ff */
[----:B------:R-:W-:-:S02]  /*0610*/  LOP3.LUT R2, R4, 0xc0, RZ, 0xc0, !PT ;  /* 0x000000c004027812 */ /* 0x000fc400078ec0ff */
[----:B------:R-:W-:Y:S02]  /*0620*/  LOP3.LUT R5, R11, 0x3fffffe, RZ, 0xc0, !PT ;  /* 0x03fffffe0b057812 */ /* 0x000fe400078ec0ff */
[--C-:B------:R-:W-:Y:S01]  /*0630*/  LOP3.LUT R13, R3, 0x8, R15.reuse, 0xf8, !PT ;  /* 0x00000008030d7812 */ /* 0x100fe200078ef80f */
[C---:B------:R-:W-:Y:S01]  /*0640*/  IMAD.SHL.U32 R3, R9.reuse, 0x40, RZ ;  /* 0x0000004009037824 */ /* 0x040fe200078e00ff */
[----:B------:R-:W-:Y:S02]  /*0650*/  LOP3.LUT R4, R2, 0x8, R15, 0xf8, !PT ;  /* 0x0000000802047812 */ /* 0x000fe400078ef80f */
[----:B------:R-:W-:Y:S02]  /*0660*/  SHF.R.U32.HI R2, RZ, 0x3, R2 ;  /* 0x00000003ff027819 */ /* 0x000fe40000011602 */
[C---:B------:R-:W-:Y:S02]  /*0670*/  LOP3.LUT P5, RZ, R9.reuse, 0x2, RZ, 0xc0, !PT ;  /* 0x0000000209ff7812 */ /* 0x040fe400078ac0ff */
[C---:B------:R-:W-:Y:S01]  /*0680*/  LOP3.LUT P4, RZ, R9.reuse, 0x4, RZ, 0xc0, !PT ;  /* 0x0000000409ff7812 */ /* 0x040fe2000788c0ff */
[----:B------:R-:W-:Y:S01]  /*0690*/  IMAD.IADD R9, R9, 0x1, -R5 ;  /* 0x0000000109097824 */ /* 0x000fe200078e0a05 */
[----:B------:R-:W-:Y:S01]  /*06a0*/  LOP3.LUT R5, R3, 0x1c0, RZ, 0xc0, !PT ;  /* 0x000001c003057812 */ /* 0x000fe200078ec0ff */
[----:B------:R-:W-:Y:S01]  /*06b0*/  IMAD.SHL.U32 R3, R245, 0x400, RZ ;  /* 0x00000400f5037824 */ /* 0x000fe200078e00ff */
[----:B------:R-:W-:-:S02]  /*06c0*/  LOP3.LUT R2, R4, R2, RZ, 0x3c, !PT ;  /* 0x0000000204027212 */ /* 0x000fc400078e3cff */
        /* <DEDUP_REMOVED lines=75> */
.L_x_279:
        /* <DEDUP_REMOVED lines=52> */
[----:B------:R-:W-:-:S03]  /*0ec0*/  @!UP3 ULDC UR6, c[0x0][0x2cc] ;  /* 0x0000b3000006bab9 */ /* 0x000fc60000000800 */
[----:B------:R-:W-:Y:S01]  /*0ed0*/  ISETP.NE.AND.EX P0, PT, RZ, UR7, PT, P0 ;  /* 0x00000007ff007c0c */ /* 0x000fe2000bf05300 */
[----:B------:R-:W-:-:S03]  /*0ee0*/  @!UP3 USEL UR7, UR6, URZ, UP0 ;  /* 0x0000003f0607b287 */ /* 0x000fc60008000000 */
[----:B------:R-:W-:-:S03]  /*0ef0*/  ULDC UR6, c[0x0][0x2c8] ;  /* 0x0000b20000067ab9 */ /* 0x000fc60000000800 */
        /* <DEDUP_REMOVED lines=11> */
.L_x_251:
[----:B------:R-:W-:Y:S02]  /*0fb0*/  @!UP3 UIADD3 UR12, UR7, UR6, -UR41 ;  /* 0x00000006070cb290 */ /* 0x000fe4000fffe829 */
[----:B------:R-:W-:Y:S02]  /*0fc0*/  @UP2 UIADD3 UR23, UR23, -UR5, URZ ;  /* 0x8000000517172290 */ /* 0x000fe4000fffe03f */
[----:B------:R-:W-:-:S05]  /*0fd0*/  UISETP.GT.AND UP0, UPT, UR12, UR25, UPT ;  /* 0x000000190c00728c */ /* 0x000fca000bf04270 */
[----:B------:R-:W-:Y:S01]  /*0fe0*/  @!UP2 ULDC UR23, c[0x0][0x2c4] ;  /* 0x0000b1000017aab9 */ /* 0x000fe20000000800 */
[----:B------:R-:W-:-:S13]  /*0ff0*/  PLOP3.LUT P0, PT, PT, PT, UP0, 0x80, 0x0 ;  /* 0x000000000000781c */ /* 0x000fda0003f0f008 */
[----:B------:R-:W-:Y:S05]  /*1000*/  @!P0 BRA `(.L_x_252) ;  /* 0x0000008c00548947 */ /* 0x000fea0003800000 */
[----:B------:R-:W1:Y:S01]  /*1010*/  LDC R8, c[0x0][0x278] ;  /* 0x00009e00ff087b82 */ /* 0x000e620000000800 */
[----:B------:R-:W-:Y:S01]  /*1020*/  IABS R6, UR59 ;  /* 0x0000003b00067c13 */ /* 0x000fe20008000000 */
[----:B------:R-:W-:Y:S01]  /*1030*/  ULDC.64 UR8, c[0x0][0x488] ;  /* 0x0001220000087ab9 */ /* 0x000fe20000000a00 */
[----:B------:R-:W-:Y:S01]  /*1040*/  UISETP.NE.AND UP0, UPT, UR5, -0x1, UPT ;  /* 0xffffffff0500788c */ /* 0x000fe2000bf05270 */
[----:B------:R-:W-:Y:S01]  /*1050*/  ULDC.64 UR6, c[0x0][0x228] ;  /* 0x00008a0000067ab9 */ /* 0x000fe20000000a00 */
[----:B------:R-:W-:-:S03]  /*1060*/  UIADD3 UR13, UR23, 0x7f, URZ ;  /* 0x0000007f170d7890 */ /* 0x000fc6000fffe03f */
[----:B------:R-:W2:Y:S01]  /*1070*/  S2UR UR10, SR_CTAID.X ;  /* 0x00000000000a79c3 */ /* 0x000ea20000002500 */
[----:B------:R-:W-:Y:S02]  /*1080*/  UIMAD.WIDE.U32 UR16, UR50, UR6, URZ ;  /* 0x00000006321072a5 */ /* 0x000fe4000f8e003f */
[----:B------:R-:W-:Y:S01]  /*1090*/  UIMAD UR6, UR60, UR6, URZ ;  /* 0x000000063c0672a4 */ /* 0x000fe2000f8e023f */
[----:B------:R-:W-:Y:S01]  /*10a0*/  ULDC.64 UR44, c[0x0][0x240] ;  /* 0x00009000002c7ab9 */ /* 0x000fe20000000a00 */
[----:B------:R-:W-:Y:S02]  /*10b0*/  ULDC UR61, c[0x0][0x2d4] ;  /* 0x0000b500003d7ab9 */ /* 0x000fe40000000800 */
[----:B------:R-:W-:Y:S02]  /*10c0*/  UIMAD UR32, UR50, UR7, UR6 ;  /* 0x00000007322072a4 */ /* 0x000fe4000f8e0206 */
[----:B------:R-:W-:Y:S01]  /*10d0*/  USHF.R.S32.HI UR40, URZ, 0x1f, UR61 ;  /* 0x0000001f3f287899 */ /* 0x000fe2000801143d */
[----:B------:R-:W-:Y:S01]  /*10e0*/  @!UP0 ULDC.64 UR6, c[0x0][0x418] ;  /* 0x0001060000068ab9 */ /* 0x000fe20000000a00 */
[----:B------:R-:W-:-:S02]  /*10f0*/  USHF.R.S32.HI UR19, URZ, 0x1f, UR13 ;  /* 0x0000001f3f137899 */ /* 0x000fc4000801140d */
[----:B------:R-:W-:Y:S01]  /*1100*/  UIMAD UR22, UR5, UR45, URZ ;  /* 0x0000002d051672a4 */ /* 0x000fe2000f8e023f */
[----:B-1----:R-:W-:Y:S01]  /*1110*/  IABS R7, R8 ;  /* 0x0000000800077213 */ /* 0x002fe20000000000 */
[----:B------:R-:W-:Y:S01]  /*1120*/  ULDC UR28, c[0x0][0x2dc] ;  /* 0x0000b700001c7ab9 */ /* 0x000fe20000000800 */
[----:B------:R-:W-:Y:S01]  /*1130*/  ULDC UR48, c[0x0][0x270] ;  /* 0x00009c0000307ab9 */ /* 0x000fe20000000800 */
[----:B------:R-:W-:Y:S01]  /*1140*/  @!UP0 UIMAD.WIDE.U32 UR36, UR50, UR6, URZ ;  /* 0x00000006322482a5 */ /* 0x000fe2000f8e003f */
[----:B------:R-:W1:Y:S01]  /*1150*/  I2F.RP R4, R7 ;  /* 0x0000000700047306 */ /* 0x000e620000209400 */
[----:B------:R-:W-:Y:S01]  /*1160*/  UIADD3 UR32, UR17, UR32, URZ ;  /* 0x0000002011207290 */ /* 0x000fe2000fffe03f */
[----:B------:R-:W-:Y:S01]  /*1170*/  ISETP.NE.AND P3, PT, R8, RZ, PT ;  /* 0x000000ff0800720c */ /* 0x000fe20003f65270 */
[----:B------:R-:W-:Y:S02]  /*1180*/  USHF.L.U64.HI UR18, UR50, 0x7, UR60 ;  /* 0x0000000732127899 */ /* 0x000fe4000801023c */
[----:B--2---:R-:W-:-:S02]  /*1190*/  UIMAD.WIDE.U32 UR30, UR10, UR8, URZ ;  /* 0x000000080a1e72a5 */ /* 0x004fc4000f8e003f */
[----:B------:R-:W-:Y:S02]  /*11a0*/  USEL UR34, UR18, URZ, UP2 ;  /* 0x0000003f12227287 */ /* 0x000fe40009000000 */
[----:B------:R-:W-:Y:S02]  /*11b0*/  UIMAD UR43, UR10, UR9, UR31 ;  /* 0x000000090a2b72a4 */ /* 0x000fe4000f8e021f */
[----:B------:R-:W-:Y:S01]  /*11c0*/  USHF.L.U32 UR10, UR50, 0x7, URZ ;  /* 0x00000007320a7899 */ /* 0x000fe2000800063f */
[----:B------:R-:W-:Y:S01]  /*11d0*/  @UP0 ULDC.64 UR8, c[0x0][0x420] ;  /* 0x0001080000080ab9 */ /* 0x000fe20000000a00 */
[----:B------:R-:W-:Y:S01]  /*11e0*/  ULEA.HI UR31, UR19, UR13, URZ, 0x7 ;  /* 0x0000000d131f7291 */ /* 0x000fe2000f8f383f */
[----:B-1----:R-:W1:Y:S01]  /*11f0*/  MUFU.RCP R4, R4 ;  /* 0x0000000400047308 */ /* 0x002e620000001000 */
[----:B------:R-:W-:Y:S02]  /*1200*/  USEL UR33, UR10, URZ, UP2 ;  /* 0x0000003f0a217287 */ /* 0x000fe40009000000 */
[----:B------:R-:W-:-:S02]  /*1210*/  UIMAD.WIDE.U32 UR10, UR5, UR44, URZ ;  /* 0x0000002c050a72a5 */ /* 0x000fc4000f8e003f */
[----:B------:R-:W-:Y:S02]  /*1220*/  @UP0 UIMAD.WIDE.U32 UR38, UR5, UR8, URZ ;  /* 0x00000008052602a5 */ /* 0x000fe4000f8e003f */
[----:B------:R-:W-:Y:S02]  /*1230*/  @!UP0 UIMAD UR8, UR60, UR6, URZ ;  /* 0x000000063c0882a4 */ /* 0x000fe4000f8e023f */
[----:B------:R-:W-:Y:S02]  /*1240*/  USEL UR57, UR16, UR10, !UP0 ;  /* 0x0000000a10397287 */ /* 0x000fe4000c000000 */
[----:B------:R-:W-:Y:S02]  /*1250*/  UIMAD UR10, UR40, UR50, URZ ;  /* 0x00000032280a72a4 */ /* 0x000fe4000f8e023f */
[----:B------:R-:W-:Y:S02]  /*1260*/  @UP0 UIMAD UR53, UR5, UR9, UR39 ;  /* 0x00000009053502a4 */ /* 0x000fe4000f8e0227 */
[----:B------:R-:W-:Y:S01]  /*1270*/  @!UP0 UIMAD UR35, UR50, UR7, UR8 ;  /* 0x00000007322382a4 */ /* 0x000fe2000f8e0208 */
[----:B-1----:R-:W-:Y:S01]  /*1280*/  VIADD R4, R4, 0xffffffe ;  /* 0x0ffffffe04047836 */ /* 0x002fe20000000000 */
[----:B------:R-:W-:-:S02]  /*1290*/  UIMAD.WIDE UR6, UR28, UR48, URZ ;  /* 0x000000301c0672a5 */ /* 0x000fc4000f8e023f */
[----:B------:R-:W-:Y:S01]  /*12a0*/  UIMAD.WIDE.U32 UR8, UR50, UR61, URZ ;  /* 0x0000003d320872a5 */ /* 0x000fe2000f8e003f */
[----:B------:R-:W1:Y:S01]  /*12b0*/  F2I.FTZ.U32.TRUNC.NTZ R5, R4 ;  /* 0x0000000400057305 */ /* 0x000e62000021f000 */
[----:B------:R-:W-:Y:S02]  /*12c0*/  UIMAD UR10, UR60, UR61, UR10 ;  /* 0x0000003d3c0a72a4 */ /* 0x000fe4000f8e020a */
[----:B------:R-:W-:Y:S02]  /*12d0*/  @UP0 UIADD3 UR32, UR11, UR22, URZ ;  /* 0x000000160b200290 */ /* 0x000fe4000fffe03f */
[----:B------:R-:W-:Y:S02]  /*12e0*/  ULOP3.LUT UR11, UR31, 0xffffff80, URZ, 0xc0, !UPT ;  /* 0xffffff801f0b7892 */ /* 0x000fe4000f8ec03f */
[----:B------:R-:W-:Y:S02]  /*12f0*/  UIMAD UR13, UR7, UR8, URZ ;  /* 0x00000008070d72a4 */ /* 0x000fe4000f8e023f */
[----:B------:R-:W-:Y:S01]  /*1300*/  UIADD3 UR10, UR9, UR10, URZ ;  /* 0x0000000a090a7290 */ /* 0x000fe2000fffe03f */
[----:B------:R-:W-:Y:S01]  /*1310*/  ULDC.U8 UR26, c[0x0][0x3d8] ;  /* 0x0000f600001a7ab9 */ /* 0x000fe20000000000 */
[----:B------:R-:W-:-:S02]  /*1320*/  UIADD3 UR18, UR11, -0x80, URZ ;  /* 0xffffff800b127890 */ /* 0x000fc4000fffe03f */
[----:B------:R-:W-:Y:S01]  /*1330*/  UISETP.NE.AND UP3, UPT, UR26, URZ, UPT ;  /* 0x0000003f1a00728c */ /* 0x000fe2000bf65270 */
[--C-:B-1----:R-:W-:Y:S01]  /*1340*/  IMAD.MOV R0, RZ, RZ, -R5.reuse ;  /* 0x000000ffff007224 */ /* 0x102fe200078e0a05 */
[----:B------:R-:W-:Y:S01]  /*1350*/  UIMAD.WIDE.U32 UR16, UR6, UR8, URZ ;  /* 0x00000008061072a5 */ /* 0x000fe2000f8e003f */
[----:B------:R-:W-:Y:S01]  /*1360*/  IMAD.MOV.U32 R4, RZ, RZ, RZ ;  /* 0x000000ffff047224 */ /* 0x000fe200078e00ff */
[----:B------:R-:W-:Y:S01]  /*1370*/  UIMAD.WIDE.U32 UR8, UR6, UR5, URZ ;  /* 0x00000005060872a5 */ /* 0x000fe2000f8e003f */
[----:B------:R-:W-:Y:S01]  /*1380*/  IMAD R3, R0, R7, RZ ;  /* 0x0000000700037224 */ /* 0x000fe200078e02ff */
[----:B------:R-:W-:Y:S01]  /*1390*/  MOV R0, R6 ;  /* 0x0000000600007202 */ /* 0x000fe20000000f00 */
[----:B------:R-:W-:Y:S02]  /*13a0*/  UIMAD UR10, UR6, UR10, UR13 ;  /* 0x0000000a060a72a4 */ /* 0x000fe4000f8e020d */
[----:B------:R-:W-:Y:S01]  /*13b0*/  IMAD.HI.U32 R3, R5, R3, R4 ;  /* 0x0000000305037227 */ /* 0x000fe200078e0004 */
[----:B------:R-:W-:-:S02]  /*13c0*/  USHF.R.S32.HI UR22, URZ, 0x1f, UR18 ;  /* 0x0000001f3f167899 */ /* 0x000fc40008011412 */
[----:B------:R-:W-:Y:S02]  /*13d0*/  UIADD3 UR13, UP2, UR18, UR33, URZ ;  /* 0x00000021120d7290 */ /* 0x000fe4000ff5e03f */
[----:B------:R-:W-:Y:S01]  /*13e0*/  UISETP.NE.AND UP1, UPT, UR42, -0x1, UPT ;  /* 0xffffffff2a00788c */ /* 0x000fe2000bf25270 */
[----:B------:R-:W-:Y:S01]  /*13f0*/  IMAD.HI.U32 R3, R3, R0, RZ ;  /* 0x0000000003037227 */ /* 0x000fe200078e00ff */
[----:B------:R-:W-:Y:S02]  /*1400*/  UIMAD UR19, UR7, UR5, URZ ;  /* 0x00000005071372a4 */ /* 0x000fe4000f8e023f */
[----:B------:R-:W-:Y:S01]  /*1410*/  USEL UR58, UR16, UR8, !UP0 ;  /* 0x00000008103a7287 */ /* 0x000fe2000c000000 */
[----:B------:R-:W-:Y:S01]  /*1420*/  IMAD.MOV R4, RZ, RZ, -R3 ;  /* 0x000000ffff047224 */ /* 0x000fe200078e0a03 */
[----:B------:R-:W-:Y:S02]  /*1430*/  UIADD3.X UR8, UR22, UR34, URZ, UP2, !UPT ;  /* 0x0000002216087290 */ /* 0x000fe400097fe43f */
[----:B------:R-:W-:Y:S01]  /*1440*/  UIMAD UR7, UR7, UR13, URZ ;  /* 0x0000000d070772a4 */ /* 0x000fe2000f8e023f */
[----:B------:R-:W-:Y:S01]  /*1450*/  IMAD R0, R7, R4, R0 ;  /* 0x0000000407007224 */ /* 0x000fe200078e0200 */
[----:B------:R-:W-:Y:S01]  /*1460*/  ULDC UR47, c[0x0][0x2c4] ;  /* 0x0000b100002f7ab9 */ /* 0x000fe20000000800 */
[----:B------:R-:W-:-:S02]  /*1470*/  @!UP0 UIADD3 UR53, UR37, UR35, URZ ;  /* 0x0000002325358290 */ /* 0x000fc4000fffe03f */
[----:B------:R-:W-:Y:S01]  /*1480*/  UIMAD UR16, UR6, UR8, UR7 ;  /* 0x00000008061072a4 */ /* 0x000fe2000f8e0207 */
[----:B------:R-:W-:Y:S01]  /*1490*/  ISETP.GT.U32.AND P1, PT, R7, R0, PT ;  /* 0x000000000700720c */ /* 0x000fe20003f24070 */
[----:B------:R-:W-:Y:S02]  /*14a0*/  UIMAD.WIDE.U32 UR34, UR6, UR13, URZ ;  /* 0x0000000d062272a5 */ /* 0x000fe4000f8e003f */
[----:B------:R-:W-:Y:S01]  /*14b0*/  @UP3 UIMAD UR6, UR50, UR47, URZ ;  /* 0x0000002f320632a4 */ /* 0x000fe2000f8e023f */
[----:B------:R-:W-:Y:S01]  /*14c0*/  ULDC.U8 UR27, c[0x0][0x480] ;  /* 0x00012000001b7ab9 */ /* 0x000fe20000000000 */
[----:B------:R-:W-:Y:S02]  /*14d0*/  @UP1 UIADD3 UR21, UR41, UR42, URZ ;  /* 0x0000002a29151290 */ /* 0x000fe4000fffe03f */
[----:B------:R-:W-:Y:S02]  /*14e0*/  @UP1 UIADD3 UR24, UR41, UR42, URZ ;  /* 0x0000002a29181290 */ /* 0x000fe4000fffe03f */
[----:B------:R-:W-:-:S02]  /*14f0*/  UIMAD UR52, UR59, UR28, URZ ;  /* 0x0000001c3b3472a4 */ /* 0x000fc4000f8e023f */
[----:B------:R-:W-:Y:S02]  /*1500*/  UISETP.NE.AND UP4, UPT, UR27, URZ, UPT ;  /* 0x0000003f1b00728c */ /* 0x000fe4000bf85270 */
[----:B------:R-:W-:Y:S01]  /*1510*/  @!P1 IMAD.IADD R0, R0, 0x1, -R7 ;  /* 0x0000000100009824 */ /* 0x000fe200078e0a07 */
[----:B------:R-:W-:Y:S01]  /*1520*/  @!P1 IADD3 R3, R3, 0x1, RZ ;  /* 0x0000000103039810 */ /* 0x000fe20007ffe0ff */
[----:B------:R-:W-:Y:S01]  /*1530*/  @UP3 USEL UR7, UR6, UR5, !UP0 ;  /* 0x0000000506073287 */ /* 0x000fe2000c000000 */
[----:B------:R-:W-:Y:S01]  /*1540*/  PLOP3.LUT P1, PT, PT, PT, UP1, 0x80, 0x0 ;  /* 0x000000000000781c */ /* 0x000fe20003f2f018 */
[----:B------:R-:W-:Y:S01]  /*1550*/  @UP1 ULDC.64 UR28, c[0x0][0x248] ;  /* 0x00009200001c1ab9 */ /* 0x000fe20000000a00 */
[----:B------:R-:W-:Y:S01]  /*1560*/  ISETP.GE.U32.AND P0, PT, R0, R7, PT ;  /* 0x000000070000720c */ /* 0x000fe20003f06070 */
[----:B------:R-:W-:Y:S01]  /*1570*/  @UP1 ULDC.64 UR26, c[0x0][0x250] ;  /* 0x00009400001a1ab9 */ /* 0x000fe20000000a00 */
[----:B------:R-:W-:Y:S01]  /*1580*/  LOP3.LUT R0, R8, UR59, RZ, 0x3c, !PT ;  /* 0x0000003b08007c12 */ /* 0x000fe2000f8e3cff */
[----:B------:R-:W-:-:S02]  /*1590*/  UIADD3 UR51, UR17, UR10, URZ ;  /* 0x0000000a11337290 */ /* 0x000fc4000fffe03f */
[----:B------:R-:W-:Y:S01]  /*15a0*/  @UP0 UIADD3 UR51, UR9, UR19, URZ ;  /* 0x0000001309330290 */ /* 0x000fe2000fffe03f */
[----:B------:R-:W-:Y:S01]  /*15b0*/  ISETP.GE.AND P2, PT, R0, RZ, PT ;  /* 0x000000ff0000720c */ /* 0x000fe20003f46270 */
[----:B------:R-:W-:Y:S01]  /*15c0*/  @UP3 ULDC UR6, c[0x0][0x2e4] ;  /* 0x0000b90000063ab9 */ /* 0x000fe20000000800 */
[----:B------:R-:W-:Y:S02]  /*15d0*/  @UP1 UIMAD.WIDE.U32 UR10, UR21, UR28, URZ ;  /* 0x0000001c150a12a5 */ /* 0x000fe4000f8e003f */
[----:B------:R-:W-:Y:S02]  /*15e0*/  @UP1 UIMAD.WIDE.U32 UR8, UR24, UR26, URZ ;  /* 0x0000001a180812a5 */ /* 0x000fe4000f8e003f */
[----:B------:R-:W-:Y:S01]  /*15f0*/  @UP3 UIMAD UR17, UR59, UR6, UR7 ;  /* 0x000000063b1132a4 */ /* 0x000fe2000f8e0207 */
[----:B------:R-:W-:Y:S01]  /*1600*/  @P0 VIADD R3, R3, 0x1 ;  /* 0x0000000103030836 */ /* 0x000fe20000000000 */
[----:B------:R-:W-:Y:S01]  /*1610*/  @!UP3 UIMAD UR6, UR50, UR48, UR59 ;  /* 0x000000303206b2a4 */ /* 0x000fe2000f8e023b */
[----:B------:R-:W-:Y:S01]  /*1620*/  PLOP3.LUT P0, PT, PT, PT, UP3, 0x80, 0x0 ;  /* 0x000000000000781c */ /* 0x000fe20003f0f038 */
[----:B------:R-:W-:-:S02]  /*1630*/  @UP1 UIMAD UR21, UR21, UR29, URZ ;  /* 0x0000001d151512a4 */ /* 0x000fc4000f8e023f */
[----:B------:R-:W-:Y:S01]  /*1640*/  @UP1 UIMAD UR13, UR24, UR27, URZ ;  /* 0x0000001b180d12a4 */ /* 0x000fe2000f8e023f */
[----:B------:R-:W-:Y:S01]  /*1650*/  @!P2 IADD3 R3, -R3, RZ, RZ ;  /* 0x000000ff0303a210 */ /* 0x000fe20007ffe1ff */
[----:B------:R-:W-:Y:S01]  /*1660*/  USEL UR54, UR43, URZ, UP4 ;  /* 0x0000003f2b367287 */ /* 0x000fe2000a000000 */
[----:B------:R-:W-:Y:S01]  /*1670*/  @!P3 LOP3.LUT R3, RZ, R8, RZ, 0x33, !PT ;  /* 0x00000008ff03b212 */ /* 0x000fe200078e33ff */
[----:B------:R-:W-:Y:S02]  /*1680*/  @!UP3 UIMAD UR17, UR6, UR47, URZ ;  /* 0x0000002f0611b2a4 */ /* 0x000fe4000f8e023f */
[----:B------:R-:W-:Y:S02]  /*1690*/  USHF.R.S32.HI UR46, URZ, 0x1f, UR25 ;  /* 0x0000001f3f2e7899 */ /* 0x000fe40008011419 */
[----:B------:R-:W-:Y:S02]  /*16a0*/  USHF.R.S32.HI UR55, URZ, 0x1f, UR52 ;  /* 0x0000001f3f377899 */ /* 0x000fe40008011434 */
[----:B------:R-:W-:-:S02]  /*16b0*/  USEL UR56, UR30, URZ, UP4 ;  /* 0x0000003f1e387287 */ /* 0x000fc4000a000000 */
        /* <DEDUP_REMOVED lines=8> */
[----:B------:R-:W-:-:S03]  /*1740*/  ULDC.64 UR28, c[0x0][0x248] ;  /* 0x00009200001c7ab9 */ /* 0x000fc60000000a00 */
[----:B------:R-:W-:Y:S02]  /*1750*/  UIMAD UR8, UR6, UR28, URZ ;  /* 0x0000001c060872a4 */ /* 0x000fe4000f8e023f */
[----:B------:R-:W-:Y:S02]  /*1760*/  UIMAD.WIDE.U32 UR6, UR41, UR28, URZ ;  /* 0x0000001c290672a5 */ /* 0x000fe4000f8e003f */
[----:B------:R-:W-:-:S03]  /*1770*/  UIMAD UR10, UR41, UR29, UR8 ;  /* 0x0000001d290a72a4 */ /* 0x000fc6000f8e0208 */
[----:B------:R-:W-:Y:S01]  /*1780*/  ULDC.64 UR8, c[0x0][0x230] ;  /* 0x00008c0000087ab9 */ /* 0x000fe20000000a00 */
[----:B------:R-:W-:Y:S02]  /*1790*/  UIADD3 UR7, UR7, UR10, URZ ;  /* 0x0000000a07077290 */ /* 0x000fe4000fffe03f */
[----:B------:R-:W-:Y:S02]  /*17a0*/  UIMAD UR10, UR60, UR8, URZ ;  /* 0x000000083c0a72a4 */ /* 0x000fe4000f8e023f */
[----:B------:R-:W-:Y:S02]  /*17b0*/  UIMAD.WIDE.U32 UR6, UR50, UR8, UR6 ;  /* 0x00000008320672a5 */ /* 0x000fe4000f8e0006 */
[----:B------:R-:W-:-:S04]  /*17c0*/  UIMAD UR9, UR50, UR9, UR10 ;  /* 0x00000009320972a4 */ /* 0x000fc8000f8e020a */
[----:B------:R-:W-:Y:S01]  /*17d0*/  UIADD3 UR47, UR7, UR9, URZ ;  /* 0x00000009072f7290 */ /* 0x000fe2000fffe03f */
[----:B------:R-:W-:-:S11]  /*17e0*/  UMOV UR43, UR6 ;  /* 0x00000006002b7c82 */ /* 0x000fd60008000000 */
.L_x_253:
[----:B------:R-:W-:Y:S05]  /*17f0*/  @P1 BRA `(.L_x_254) ;  /* 0x0000000000301947 */ /* 0x000fea0003800000 */
        /* <DEDUP_REMOVED lines=12> */
.L_x_254:
        /* <DEDUP_REMOVED lines=11> */
.L_x_255:
[----:B------:R-:W-:Y:S02]  /*1970*/  ULDC UR5, c[0x0][0x270] ;  /* 0x00009c0000057ab9 */ /* 0x000fe40000000800 */
[----:B------:R-:W-:-:S04]  /*1980*/  UIMAD UR5, UR50, UR5, UR59 ;  /* 0x00000005320572a4 */ /* 0x000fc8000f8e023b */
[----:B------:R-:W-:-:S12]  /*1990*/  UIMAD UR5, UR5, UR61, URZ ;  /* 0x0000003d050572a4 */ /* 0x000fd8000f8e023f */
.L_x_256:
[----:B------:R-:W1:Y:S01]  /*19a0*/  S2R R16, SR_TID.X ;  /* 0x0000000000107919 */ /* 0x000e620000002100 */
[----:B------:R-:W2:Y:S01]  /*19b0*/  LDC.64 R12, c[0x0][0x420] ;  /* 0x00010800ff0c7b82 */ /* 0x000ea20000000a00 */
[----:B------:R-:W-:Y:S01]  /*19c0*/  ULDC UR6, c[0x0][0x2dc] ;  /* 0x0000b70000067ab9 */ /* 0x000fe20000000800 */
[----:B------:R-:W-:Y:S01]  /*19d0*/  ULDC UR8, c[0x0][0x270] ;  /* 0x00009c0000087ab9 */ /* 0x000fe20000000800 */
[----:B------:R-:W-:Y:S01]  /*19e0*/  UIADD3 UR21, UR18, UR5, URZ ;  /* 0x0000000512157290 */ /* 0x000fe2000fffe03f */
[----:B------:R-:W-:Y:S01]  /*19f0*/  BSSY B1, `(.L_x_252) ;  /* 0x0000836000017945 */ /* 0x000fe20003800000 */
[----:B------:R-:W-:Y:S02]  /*1a00*/  UIMAD UR5, UR6, UR8, URZ ;  /* 0x00000008060572a4 */ /* 0x000fe4000f8e023f */
[----:B------:R-:W-:Y:S01]  /*1a10*/  UIADD3 UR6, -UR12, UR23, UR25 ;  /* 0x000000170c067290 */ /* 0x000fe2000fffe119 */
[----:B------:R-:W-:Y:S01]  /*1a20*/  ULDC UR10, c[0x0][0x398] ;  /* 0x0000e600000a7ab9 */ /* 0x000fe20000000800 */
[----:B------:R-:W-:Y:S01]  /*1a30*/  USHF.R.S32.HI UR61, URZ, 0x1f, UR59 ;  /* 0x0000001f3f3d7899 */ /* 0x000fe2000801143b */
[----:B------:R-:W-:Y:S01]  /*1a40*/  ULDC.64 UR8, c[0x0][0x428] ;  /* 0x00010a0000087ab9 */ /* 0x000fe20000000a00 */
[----:B------:R-:W-:Y:S01]  /*1a50*/  UIADD3 UR6, UR6, -UR10, URZ ;  /* 0x8000000a06067290 */ /* 0x000fe2000fffe03f */
[----:B------:R-:W-:Y:S01]  /*1a60*/  IMAD.U32 R14, RZ, RZ, UR8 ;  /* 0x00000008ff0e7e24 */ /* 0x000fe2000f8e00ff */
[----:B------:R-:W-:-:S02]  /*1a70*/  UIMAD UR11, UR61, UR8, URZ ;  /* 0x000000083d0b72a4 */ /* 0x000fc4000f8e023f */
[----:B------:R-:W-:Y:S02]  /*1a80*/  USHF.R.S32.HI UR24, URZ, 0x1f, UR6 ;  /* 0x0000001f3f187899 */ /* 0x000fe40008011406 */
[----:B------:R-:W-:Y:S02]  /*1a90*/  UIMAD UR13, UR59, UR9, UR11 ;  /* 0x000000093b0d72a4 */ /* 0x000fe4000f8e020b */
[----:B------:R-:W-:Y:S02]  /*1aa0*/  USHF.L.U32 UR11, UR5, 0x7, URZ ;  /* 0x00000007050b7899 */ /* 0x000fe4000800063f */
[----:B------:R-:W-:Y:S01]  /*1ab0*/  ULEA.HI UR24, UR24, UR6, URZ, 0x7 ;  /* 0x0000000618187291 */ /* 0x000fe2000f8f383f */
[----:B--2---:R-:W-:Y:S01]  /*1ac0*/  IMAD R10, R12, UR22, RZ ;  /* 0x000000160c0a7c24 */ /* 0x004fe2000f8e02ff */
[----:B------:R-:W-:Y:S02]  /*1ad0*/  UIADD3 UR9, UP2, UP0, UR34, UR11, UR52 ;  /* 0x0000000b22097290 */ /* 0x000fe4000f85e034 */
[----:B------:R-:W-:Y:S01]  /*1ae0*/  USHF.R.S32.HI UR24, URZ, 0x7, UR24 ;  /* 0x000000073f187899 */ /* 0x000fe20008011418 */
[----:B------:R-:W-:Y:S01]  /*1af0*/  IMAD R10, R13, UR18, R10 ;  /* 0x000000120d0a7c24 */ /* 0x000fe2000f8e020a */
[----:B------:R-:W-:Y:S01]  /*1b00*/  UIADD3 UR35, UR18, UR17, URZ ;  /* 0x0000001112237290 */ /* 0x000fe2000fffe03f */
[----:B-1----:R-:W-:-:S02]  /*1b10*/  SHF.R.S32.HI R11, RZ, 0x1f, R16 ;  /* 0x0000001fff0b7819 */ /* 0x002fc40000011410 */
[----:B------:R-:W-:Y:S01]  /*1b20*/  ULDC.64 UR16, c[0x0][0x258] ;  /* 0x0000960000107ab9 */ /* 0x000fe20000000a00 */
[----:B------:R-:W-:Y:S01]  /*1b30*/  ULDC.64 UR36, c[0x0][0x478] ;  /* 0x00011e0000247ab9 */ /* 0x000fe20000000a00 */
[----:B------:R-:W-:Y:S01]  /*1b40*/  ULDC.64 UR30, c[0x0][0x3e0] ;  /* 0x0000f800001e7ab9 */ /* 0x000fe20000000a00 */
[CC--:B------:R-:W-:Y:S01]  /*1b50*/  LEA.HI R0, R11.reuse, R16.reuse, RZ, 0x2 ;  /* 0x000000100b007211 */ /* 0x0c0fe200078f10ff */
[----:B------:R-:W-:Y:S01]  /*1b60*/  ULDC.64 UR38, c[0x0][0x2b0] ;  /* 0x0000ac0000267ab9 */ /* 0x000fe20000000a00 */
[----:B------:R-:W-:Y:S01]  /*1b70*/  LEA.HI R11, R11, R16, RZ, 0x5 ;  /* 0x000000100b0b7211 */ /* 0x000fe200078f28ff */
[----:B------:R-:W-:Y:S01]  /*1b80*/  UIADD3 UR10, UR48, -0x1, URZ ;  /* 0xffffffff300a7890 */ /* 0x000fe2000fffe03f */
[----:B------:R-:W-:Y:S02]  /*1b90*/  LOP3.LUT R4, R0, 0xfffffffc, RZ, 0xc0, !PT ;  /* 0xfffffffc00047812 */ /* 0x000fe400078ec0ff */
[----:B------:R-:W-:Y:S02]  /*1ba0*/  SHF.R.S32.HI R0, RZ, 0x2, R0 ;  /* 0x00000002ff007819 */ /* 0x000fe40000011400 */
[----:B------:R-:W-:Y:S01]  /*1bb0*/  LOP3.LUT R22, R11, 0xffffffe0, RZ, 0xc0, !PT ;  /* 0xffffffe00b167812 */ /* 0x000fe200078ec0ff */
[----:B------:R-:W-:Y:S01]  /*1bc0*/  IMAD.IADD R4, R16, 0x1, -R4 ;  /* 0x0000000110047824 */ /* 0x000fe200078e0a04 */
[----:B------:R-:W-:-:S02]  /*1bd0*/  SHF.R.S32.HI R19, RZ, 0x1f, R0 ;  /* 0x0000001fff137819 */ /* 0x000fc40000011400 */
[----:B------:R-:W-:Y:S01]  /*1be0*/  IADD3 R8, P0, R0, UR18, RZ ;  /* 0x0000001200087c10 */ /* 0x000fe2000ff1e0ff */
[----:B------:R-:W-:Y:S01]  /*1bf0*/  IMAD.SHL.U32 R4, R4, 0x8, RZ ;  /* 0x0000000804047824 */ /* 0x000fe200078e00ff */
[----:B------:R-:W-:Y:S01]  /*1c00*/  SHF.R.S32.HI R11, RZ, 0x5, R11 ;  /* 0x00000005ff0b7819 */ /* 0x000fe2000001140b */
[----:B------:R-:W-:Y:S01]  /*1c10*/  IMAD.IADD R22, R16, 0x1, -R22 ;  /* 0x0000000110167824 */ /* 0x000fe200078e0a16 */
[----:B------:R-:W-:Y:S02]  /*1c20*/  IADD3.X R6, R19, UR22, RZ, P0, !PT ;  /* 0x0000001613067c10 */ /* 0x000fe400087fe4ff */
[----:B------:R-:W-:Y:S01]  /*1c30*/  SHF.R.S32.HI R5, RZ, 0x1f, R4 ;  /* 0x0000001fff057819 */ /* 0x000fe20000011404 */
[----:B------:R-:W-:Y:S02]  /*1c40*/  IMAD R11, R11, UR5, R22 ;  /* 0x000000050b0b7c24 */ /* 0x000fe4000f8e0216 */
[----:B------:R-:W-:Y:S02]  /*1c50*/  IMAD R9, R6, UR44, RZ ;  /* 0x0000002c06097c24 */ /* 0x000fe4000f8e02ff */
[----:B------:R-:W-:-:S04]  /*1c60*/  IMAD.WIDE.U32 R6, R8, UR44, R4 ;  /* 0x0000002c08067c25 */ /* 0x000fc8000f8e0004 */
[----:B------:R-:W-:Y:S01]  /*1c70*/  IMAD R9, R8, UR45, R9 ;  /* 0x0000002d08097c24 */ /* 0x000fe2000f8e0209 */
[----:B------:R-:W-:-:S04]  /*1c80*/  IADD3 R8, P0, R6, UR57, RZ ;  /* 0x0000003906087c10 */ /* 0x000fc8000ff1e0ff */
[----:B------:R-:W-:Y:S01]  /*1c90*/  IADD3.X R9, R7, UR32, R9, P0, !PT ;  /* 0x0000002007097c10 */ /* 0x000fe200087fe409 */
[----:B------:R-:W-:Y:S01]  /*1ca0*/  ULDC.64 UR32, c[0x0][0x210] ;  /* 0x0000840000207ab9 */ /* 0x000fe20000000a00 */
[----:B------:R-:W-:Y:S01]  /*1cb0*/  IADD3 R6, P0, R4, UR7, RZ ;  /* 0x0000000704067c10 */ /* 0x000fe2000ff1e0ff */
[----:B------:R-:W-:-:S03]  /*1cc0*/  USHF.R.S32.HI UR7, URZ, 0x1f, UR11 ;  /* 0x0000001f3f077899 */ /* 0x000fc6000801140b */
[----:B------:R-:W-:Y:S01]  /*1cd0*/  IADD3.X R7, R5, UR53, RZ, P0, !PT ;  /* 0x0000003505077c10 */ /* 0x000fe200087fe4ff */
[----:B------:R-:W-:Y:S02]  /*1ce0*/  UIADD3.X UR8, UR19, UR7, UR55, UP2, UP0 ;  /* 0x0000000713087290 */ /* 0x000fe400097e0437 */
[----:B------:R-:W-:Y:S01]  /*1cf0*/  UISETP.LT.AND UP0, UPT, URZ, UR24, UPT ;  /* 0x000000183f00728c */ /* 0x000fe2000bf01270 */
[----:B------:R-:W-:Y:S01]  /*1d00*/  IMAD.WIDE.U32 R6, R12, UR18, R6 ;  /* 0x000000120c067c25 */ /* 0x000fe2000f8e0006 */
[----:B------:R-:W-:Y:S02]  /*1d10*/  UIADD3 UR9, UP3, UP2, UR56, UR9, UR58 ;  /* 0x0000000938097290 */ /* 0x000fe4000fa7e03a */
[----:B------:R-:W-:Y:S01]  /*1d20*/  USEL UR24, URZ, UR24, !UP0 ;  /* 0x000000183f187287 */ /* 0x000fe2000c000000 */
[----:B------:R-:W-:Y:S01]  /*1d30*/  IMAD.IADD R7, R7, 0x1, R10 ;  /* 0x0000000107077824 */ /* 0x000fe200078e020a */
[----:B------:R-:W-:Y:S01]  /*1d40*/  UIADD3.X UR8, UR54, UR8, UR51, UP3, UP2 ;  /* 0x0000000836087290 */ /* 0x000fe20009fe4433 */
[----:B------:R-:W-:Y:S01]  /*1d50*/  IMAD.U32 R10, RZ, RZ, UR16 ;  /* 0x00000010ff0a7e24 */ /* 0x000fe2000f8e00ff */
[----:B------:R-:W-:Y:S01]  /*1d60*/  UISETP.GT.AND UP0, UPT, UR48, UR24, UPT ;  /* 0x000000183000728c */ /* 0x000fe2000bf04270 */
[----:B------:R-:W-:Y:S01]  /*1d70*/  IMAD.WIDE.U32 R6, R14, UR59, R6 ;  /* 0x0000003b0e067c25 */ /* 0x000fe2000f8e0006 */
[----:B------:R-:W-:Y:S01]  /*1d80*/  UIMAD UR7, UR61, UR16, URZ ;  /* 0x000000103d0772a4 */ /* 0x000fe2000f8e023f */
[----:B------:R-:W-:-:S02]  /*1d90*/  ULDC.64 UR18, c[0x0][0x400] ;  /* 0x0001000000127ab9 */ /* 0x000fc40000000a00 */
[----:B------:R-:W-:Y:S01]  /*1da0*/  IMAD.WIDE.U32 R8, R10, UR59, R8 ;  /* 0x0000003b0a087c25 */ /* 0x000fe2000f8e0008 */
[----:B------:R-:W-:Y:S01]  /*1db0*/  IADD3 R10, P0, R11, UR9, RZ ;  /* 0x000000090b0a7c10 */ /* 0x000fe2000ff1e0ff */
[----:B------:R-:W-:Y:S02]  /*1dc0*/  UIMAD UR17, UR59, UR17, UR7 ;  /* 0x000000113b1172a4 */ /* 0x000fe4000f8e0207 */
[----:B------:R-:W-:Y:S01]  /*1dd0*/  VIADD R7, R7, UR13 ;  /* 0x0000000d07077c36 */ /* 0x000fe20008000000 */
[----:B------:R-:W-:Y:S01]  /*1de0*/  LEA.HI.X.SX32 R11, R11, UR8, 0x1, P0 ;  /* 0x000000080b0b7c11 */ /* 0x000fe200080f0eff */
[-C--:B------:R-:W-:Y:S01]  /*1df0*/  IMAD R14, R19, R12.reuse, RZ ;  /* 0x0000000c130e7224 */ /* 0x080fe200078e02ff */
[----:B------:R-:W-:Y:S01]  /*1e00*/  PLOP3.LUT P0, PT, PT, PT, UP0, 0x80, 0x0 ;  /* 0x000000000000781c */ /* 0x000fe20003f0f008 */
[----:B------:R-:W-:Y:S01]  /*1e10*/  IMAD.WIDE.U32 R6, R0, R12, R6 ;  /* 0x0000000c00067225 */ /* 0x000fe200078e0006 */
[----:B------:R-:W-:Y:S01]  /*1e20*/  UIMAD.WIDE UR6, UR21, 0x4, UR36 ;  /* 0x00000004150678a5 */ /* 0x000fe2000f8e0224 */
[----:B------:R-:W-:-:S02]  /*1e30*/  LEA R234, P2, R10, UR18, 0x2 ;  /* 0x000000120aea7c11 */ /* 0x000fc4000f8410ff */
[----:B------:R-:W-:Y:S01]  /*1e40*/  IMAD R14, R0, R13, R14 ;  /* 0x0000000d000e7224 */ /* 0x000fe200078e020e */
[----:B------:R-:W-:Y:S01]  /*1e50*/  LEA R230, P4, R8, UR32, 0x1 ;  /* 0x0000002008e67c11 */ /* 0x000fe2000f8808ff */
[----:B------:R-:W-:Y:S01]  /*1e60*/  VIADD R9, R9, UR17 ;  /* 0x0000001109097c36 */ /* 0x000fe20008000000 */
[----:B------:R-:W-:Y:S01]  /*1e70*/  LEA R228, P3, R6, UR30, 0x1 ;  /* 0x0000001e06e47c11 */ /* 0x000fe2000f8608ff */
[----:B------:R-:W-:Y:S01]  /*1e80*/  IMAD.IADD R7, R7, 0x1, R14 ;  /* 0x0000000107077824 */ /* 0x000fe200078e020e */
[----:B------:R-:W-:Y:S01]  /*1e90*/  UIMAD.WIDE UR16, UR35, 0x4, UR38 ;  /* 0x00000004231078a5 */ /* 0x000fe2000f8e0226 */
[----:B------:R-:W-:Y:S01]  /*1ea0*/  LEA.HI.X R233, R10, UR19, R11, 0x2, P2 ;  /* 0x000000130ae97c11 */ /* 0x000fe200090f140b */
[----:B------:R-:W-:Y:S01]  /*1eb0*/  UMOV UR22, UR6 ;  /* 0x0000000600167c82 */ /* 0x000fe20008000000 */
[----:B------:R-:W-:Y:S01]  /*1ec0*/  LEA.HI.X R231, R8, UR33, R9, 0x1, P4 ;  /* 0x0000002108e77c11 */ /* 0x000fe2000a0f0c09 */
[----:B------:R-:W-:Y:S01]  /*1ed0*/  UMOV UR21, UR7 ;  /* 0x0000000700157c82 */ /* 0x000fe20008000000 */
        /* <DEDUP_REMOVED lines=21> */
.L_x_258:
        /* <DEDUP_REMOVED lines=19> */
.L_x_259:
        /* <DEDUP_REMOVED lines=30> */
.L_x_261:
[----:B------:R-:W-:Y:S05]  /*2340*/  BSYNC B0 ;  /* 0x0000000000007941 */ /* 0x000fea0003800000 */
.L_x_260:
        /* <DEDUP_REMOVED lines=14> */
.L_x_263:
[----:B------:R-:W-:Y:S05]  /*2430*/  BSYNC B0 ;  /* 0x0000000000007941 */ /* 0x000fea0003800000 */
.L_x_262:
        /* <DEDUP_REMOVED lines=26> */
.L_x_265:
[----:B------:R-:W-:Y:S05]  /*25e0*/  BSYNC B0 ;  /* 0x0000000000007941 */ /* 0x000fea0003800000 */
.L_x_264:
        /* <DEDUP_REMOVED lines=14> */
.L_x_257:
[----:B------:R-:W-:Y:S01]  /*26d0*/  UIMAD UR9, UR46, UR28, URZ ;  /* 0x0000001c2e0972a4 */ /* 0x000fe2000f8e023f */
[----:B------:R-:W-:Y:S01]  /*26e0*/  IMAD.U32 R6, RZ, RZ, UR26 ;  /* 0x0000001aff067e24 */ /* 0x000fe2000f8e00ff */
[----:B------:R-:W-:Y:S01]  /*26f0*/  UIMAD UR6, UR10, -0x80, UR23 ;  /* 0xffffff800a0678a4 */ /* 0x000fe2000f8e0217 */
[----:B------:R-:W-:Y:S01]  /*2700*/  IMAD.U32 R8, RZ, RZ, UR28 ;  /* 0x0000001cff087e24 */ /* 0x000fe2000f8e00ff */
[----:B------:R-:W-:Y:S01]  /*2710*/  UIMAD UR7, UR20, -0x80, UR12 ;  /* 0xffffff80140778a4 */ /* 0x000fe2000f8e020c */
[----:B------:R-:W-:Y:S01]  /*2720*/  VIADD R9, R0, 0x40 ;  /* 0x0000004000097836 */ /* 0x000fe20000000000 */
[----:B------:R-:W-:Y:S01]  /*2730*/  UIMAD UR9, UR25, UR29, UR9 ;  /* 0x0000001d190972a4 */ /* 0x000fe2000f8e0209 */
[--C-:B------:R-:W-:Y:S01]  /*2740*/  IMAD.WIDE.U32 R6, R6, UR25, R4.reuse ;  /* 0x0000001906067c25 */ /* 0x100fe2000f8e0004 */
[----:B------:R-:W-:Y:S02]  /*2750*/  UIMAD UR8, UR46, UR26, URZ ;  /* 0x0000001a2e0872a4 */ /* 0x000fe4000f8e023f */
[C---:B------:R-:W-:Y:S01]  /*2760*/  ISETP.GE.AND P1, PT, R9.reuse, UR6, PT ;  /* 0x0000000609007c0c */ /* 0x040fe2000bf26270 */
[----:B------:R-:W-:Y:S01]  /*2770*/  IMAD.WIDE.U32 R4, R8, UR25, R4 ;  /* 0x0000001908047c25 */ /* 0x000fe2000f8e0004 */
[----:B------:R-:W-:Y:S01]  /*2780*/  UIMAD UR8, UR25, UR27, UR8 ;  /* 0x0000001b190872a4 */ /* 0x000fe2000f8e0208 */
[----:B------:R-:W-:Y:S01]  /*2790*/  ISETP.GE.AND P3, PT, R9, UR7, PT ;  /* 0x0000000709007c0c */ /* 0x000fe2000bf66270 */
[----:B------:R-:W-:Y:S01]  /*27a0*/  ULDC.64 UR18, c[0x0][0x268] ;  /* 0x00009a0000127ab9 */ /* 0x000fe20000000a00 */
[----:B------:R-:W-:Y:S01]  /*27b0*/  IMAD.U32 R10, RZ, RZ, UR9 ;  /* 0x00000009ff0a7e24 */ /* 0x000fe2000f8e00ff */
[----:B------:R-:W-:Y:S01]  /*27c0*/  IADD3 R4, P0, R4, UR43, RZ ;  /* 0x0000002b04047c10 */ /* 0x000fe2000ff1e0ff */
[----:B------:R-:W-:Y:S01]  /*27d0*/  IMAD R9, R15, UR18, RZ ;  /* 0x000000120f097c24 */ /* 0x000fe2000f8e02ff */
[----:B------:R-:W-:Y:S01]  /*27e0*/  IADD3 R6, P2, R6, UR40, RZ ;  /* 0x0000002806067c10 */ /* 0x000fe2000ff5e0ff */
[----:B------:R-:W-:Y:S01]  /*27f0*/  IMAD.U32 R8, RZ, RZ, UR8 ;  /* 0x00000008ff087e24 */ /* 0x000fe2000f8e00ff */
[----:B------:R-:W-:Y:S01]  /*2800*/  IADD3.X R5, R5, UR47, R10, P0, !PT ;  /* 0x0000002f05057c10 */ /* 0x000fe200087fe40a */
[----:B------:R-:W-:Y:S01]  /*2810*/  IMAD.WIDE.U32 R10, R12, 0x80, RZ ;  /* 0x000000800c0a7825 */ /* 0x000fe200078e00ff */
[----:B------:R-:W-:Y:S01]  /*2820*/  ULDC.64 UR8, c[0x0][0x260] ;  /* 0x0000980000087ab9 */ /* 0x000fe20000000a00 */
[----:B------:R-:W-:Y:S01]  /*2830*/  ISETP.GE.AND P4, PT, R0, UR7, PT ;  /* 0x0000000700007c0c */ /* 0x000fe2000bf86270 */
[----:B------:R-:W-:Y:S01]  /*2840*/  ULEA.HI UR7, UR10, UR10, URZ, 0x1 ;  /* 0x0000000a0a077291 */ /* 0x000fe2000f8f083f */
[----:B------:R-:W-:Y:S01]  /*2850*/  IADD3.X R7, R7, UR49, R8, P2, !PT ;  /* 0x0000003107077c10 */ /* 0x000fe200097fe408 */
[----:B------:R-:W-:Y:S01]  /*2860*/  IMAD R8, R15, UR8, RZ ;  /* 0x000000080f087c24 */ /* 0x000fe2000f8e02ff */
[----:B------:R-:W-:Y:S01]  /*2870*/  @!P1 IADD3 R14, P2, R228, R10, RZ ;  /* 0x0000000ae40e9210 */ /* 0x000fe20007f5e0ff */
[C---:B------:R-:W-:Y:S01]  /*2880*/  IMAD R9, R3.reuse, UR19, R9 ;  /* 0x0000001303097c24 */ /* 0x040fe2000f8e0209 */
[----:B------:R-:W-:Y:S01]  /*2890*/  @!P3 IADD3 R10, P0, R0, 0x40, RZ ;  /* 0x00000040000ab810 */ /* 0x000fe20007f1e0ff */
[----:B------:R-:W-:Y:S01]  /*28a0*/  IMAD.WIDE.U32 R6, R3, UR18, R6 ;  /* 0x0000001203067c25 */ /* 0x000fe2000f8e0006 */
[----:B------:R-:W1:Y:S01]  /*28b0*/  @!P3 LDC.64 R24, c[0x0][0x220] ;  /* 0x00008800ff18bb82 */ /* 0x000e620000000a00 */
[----:B------:R-:W-:-:S02]  /*28c0*/  ULOP3.LUT UR7, UR7, 0xfffffffe, URZ, 0xc0, !UPT ;  /* 0xfffffffe07077892 */ /* 0x000fc4000f8ec03f */
[C---:B------:R-:W-:Y:S01]  /*28d0*/  IMAD R8, R3.reuse, UR9, R8 ;  /* 0x0000000903087c24 */ /* 0x040fe2000f8e0208 */
[----:B------:R-:W-:Y:S01]  /*28e0*/  USHF.L.U32 UR13, UR45, 0x7, URZ ;  /* 0x000000072d0d7899 */ /* 0x000fe2000800063f */
[----:B------:R-:W-:Y:S01]  /*28f0*/  IMAD.WIDE.U32 R4, R3, UR8, R4 ;  /* 0x0000000803047c25 */ /* 0x000fe2000f8e0004 */
[----:B------:R-:W-:Y:S02]  /*2900*/  UIADD3 UR7, UR10, -UR7, URZ ;  /* 0x800000070a077290 */ /* 0x000fe4000fffe03f */
[----:B------:R-:W2:Y:S01]  /*2910*/  @!P4 LDC.64 R20, c[0x0][0x220] ;  /* 0x00008800ff14cb82 */ /* 0x000ea20000000a00 */
[----:B------:R-:W-:Y:S01]  /*2920*/  @!P3 IMAD.X R3, RZ, RZ, R19, P0 ;  /* 0x000000ffff03b224 */ /* 0x000fe200000e0613 */
[----:B------:R-:W-:Y:S01]  /*2930*/  UISETP.NE.AND UP0, UPT, UR7, 0x1, UPT ;  /* 0x000000010700788c */ /* 0x000fe2000bf05270 */
[----:B------:R-:W-:Y:S01]  /*2940*/  @!P4 IMAD R12, R19, UR28, RZ ;  /* 0x0000001c130ccc24 */ /* 0x000fe2000f8e02ff */
[----:B------:R-:W-:Y:S01]  /*2950*/  UIMAD.WIDE.U32 UR8, UR44, 0x80, URZ ;  /* 0x000000802c0878a5 */ /* 0x000fe2000f8e003f */
[----:B------:R-:W-:Y:S01]  /*2960*/  @!P3 IMAD R3, R3, UR26, RZ ;  /* 0x0000001a0303bc24 */ /* 0x000fe2000f8e02ff */
[----:B------:R-:W-:Y:S01]  /*2970*/  ULDC UR30, c[0x0][0x270] ;  /* 0x00009c00001e7ab9 */ /* 0x000fe20000000800 */
[----:B------:R-:W-:-:S02]  /*2980*/  @!P4 IMAD R23, R0, UR29, R12 ;  /* 0x0000001d0017cc24 */ /* 0x000fc4000f8e020c */
[----:B------:R-:W-:Y:S01]  /*2990*/  @!P3 IMAD R18, R10, UR27, R3 ;  /* 0x0000001b0a12bc24 */ /* 0x000fe2000f8e0203 */
[C---:B------:R-:W-:Y:S01]  /*29a0*/  @!P3 IADD3 R3, P0, R0.reuse, 0x40, RZ ;  /* 0x000000400003b810 */ /* 0x040fe20007f1e0ff */
[----:B------:R-:W-:Y:S02]  /*29b0*/  IMAD.SHL.U32 R13, R13, 0x80, RZ ;  /* 0x000000800d0d7824 */ /* 0x000fe400078e00ff */
[----:B------:R-:W-:Y:S02]  /*29c0*/  IMAD.IADD R7, R7, 0x1, R9 ;  /* 0x0000000107077824 */ /* 0x000fe400078e0209 */
[----:B------:R-:W-:Y:S01]  /*29d0*/  @!P3 IMAD.X R12, RZ, RZ, R19, P0 ;  /* 0x000000ffff0cb224 */ /* 0x000fe200000e0613 */
[----:B------:R-:W-:Y:S01]  /*29e0*/  PLOP3.LUT P0, PT, PT, PT, UP4, 0x80, 0x0 ;  /* 0x000000000000781c */ /* 0x000fe20003f0f048 */
[----:B------:R-:W-:Y:S01]  /*29f0*/  IMAD.IADD R5, R5, 0x1, R8 ;  /* 0x0000000105057824 */ /* 0x000fe200078e0208 */
[----:B------:R-:W-:Y:S01]  /*2a00*/  @!P1 IADD3.X R15, R229, R11, R13, P2, !PT ;  /* 0x0000000be50f9210 */ /* 0x000fe200017fe40d */
[----:B------:R-:W-:Y:S01]  /*2a10*/  @!P3 IMAD.MOV.U32 R8, RZ, RZ, R6 ;  /* 0x000000ffff08b224 */ /* 0x000fe200078e0006 */
[----:B------:R-:W-:Y:S01]  /*2a20*/  ISETP.GE.AND P2, PT, R0, UR6, PT ;  /* 0x0000000600007c0c */ /* 0x000fe2000bf46270 */
[----:B------:R-:W-:Y:S01]  /*2a30*/  @!P3 IMAD.MOV.U32 R9, RZ, RZ, R7 ;  /* 0x000000ffff09b224 */ /* 0x000fe200078e0007 */
[----:B------:R-:W-:Y:S01]  /*2a40*/  @!P3 MOV R17, R5 ;  /* 0x000000050011b202 */ /* 0x000fe20000000f00 */
[----:B------:R-:W-:-:S02]  /*2a50*/  @!P4 IMAD R13, R19, UR26, RZ ;  /* 0x0000001a130dcc24 */ /* 0x000fc4000f8e02ff */
[----:B------:R-:W-:-:S04]  /*2a60*/  @!P3 IMAD.WIDE.U32 R10, R10, UR26, R8 ;  /* 0x0000001a0a0abc25 */ /* 0x000fc8000f8e0008 */
[----:B------:R-:W-:Y:S01]  /*2a70*/  @P0 BAR.SYNC.DEFER_BLOCKING 0x0 ;  /* 0x0000000000000b1d */ /* 0x000fe20000010000 */
[----:B------:R-:W-:Y:S01]  /*2a80*/  @!P3 IMAD.MOV.U32 R16, RZ, RZ, R4 ;  /* 0x000000ffff10b224 */ /* 0x000fe200078e0004 */
[----:B------:R-:W-:Y:S01]  /*2a90*/  PLOP3.LUT P0, PT, PT, PT, UP0, 0x80, 0x0 ;  /* 0x000000000000781c */ /* 0x000fe20003f0f008 */
[----:B------:R-:W-:-:S04]  /*2aa0*/  @!P4 IMAD.WIDE.U32 R8, R0, UR26, R6 ;  /* 0x0000001a0008cc25 */ /* 0x000fc8000f8e0006 */
[C---:B------:R-:W-:Y:S02]  /*2ab0*/  @!P4 IMAD R13, R0.reuse, UR27, R13 ;  /* 0x0000001b000dcc24 */ /* 0x040fe4000f8e020d */
[----:B------:R-:W-:-:S04]  /*2ac0*/  @!P4 IMAD.WIDE.U32 R6, R0, UR28, R4 ;  /* 0x0000001c0006cc25 */ /* 0x000fc8000f8e0004 */
[----:B------:R-:W-:Y:S01]  /*2ad0*/  @!P3 IMAD R0, R12, UR28, RZ ;  /* 0x0000001c0c00bc24 */ /* 0x000fe2000f8e02ff */
[----:B--2---:R-:W-:Y:S01]  /*2ae0*/  @!P4 LEA R12, P5, R8, R20, 0x1 ;  /* 0x00000014080cc211 */ /* 0x004fe200078a08ff */
[C---:B------:R-:W-:Y:S02]  /*2af0*/  @!P3 IMAD.WIDE.U32 R4, R3.reuse, UR28, R16 ;  /* 0x0000001c0304bc25 */ /* 0x040fe4000f8e0010 */
[----:B------:R-:W2:Y:S02]  /*2b00*/  @!P4 LDC.64 R16, c[0x0][0x218] ;  /* 0x00008600ff10cb82 */ /* 0x000ea40000000a00 */
[----:B------:R-:W-:Y:S01]  /*2b10*/  @!P3 IMAD R20, R3, UR29, R0 ;  /* 0x0000001d0314bc24 */ /* 0x000fe2000f8e0200 */
[----:B------:R-:W-:Y:S01]  /*2b20*/  LEA R0, R244, UR4, 0x1 ;  /* 0x00000004f4007c11 */ /* 0x000fe2000f8e08ff */
[----:B------:R-:W-:Y:S02]  /*2b30*/  @!P3 IMAD.IADD R3, R11, 0x1, R18 ;  /* 0x000000010b03b824 */ /* 0x000fe400078e0212 */
[----:B------:R-:W-:-:S02]  /*2b40*/  @!P4 IMAD.IADD R9, R9, 0x1, R13 ;  /* 0x000000010909c824 */ /* 0x000fc400078e020d */
[----:B------:R-:W3:Y:S01]  /*2b50*/  @!P3 LDC.64 R18, c[0x0][0x218] ;  /* 0x00008600ff12bb82 */ /* 0x000ee20000000a00 */
[----:B------:R-:W-:Y:S01]  /*2b60*/  @P4 STS [R0+0x8000], RZ ;  /* 0x008000ff00004388 */ /* 0x000fe20000000800 */
[----:B------:R-:W-:Y:S01]  /*2b70*/  @!P3 IMAD.IADD R5, R5, 0x1, R20 ;  /* 0x000000010505b824 */ /* 0x000fe200078e0214 */
[----:B------:R-:W-:Y:S01]  /*2b80*/  @!P4 LEA.HI.X R13, R8, R21, R9, 0x1, P5 ;  /* 0x00000015080dc211 */ /* 0x000fe200028f0c09 */
[----:B------:R-:W-:Y:S01]  /*2b90*/  IMAD.MOV.U32 R238, RZ, RZ, 0x7f800000 ;  /* 0x7f800000ffee7424 */ /* 0x000fe200078e00ff */
[C---:B-1----:R-:W-:Y:S01]  /*2ba0*/  @!P3 LEA R8, P5, R10.reuse, R24, 0x1 ;  /* 0x000000180a08b211 */ /* 0x042fe200078a08ff */
[----:B------:R-:W-:Y:S01]  /*2bb0*/  @P4 STS [R0+0x8004], RZ ;  /* 0x008004ff00004388 */ /* 0x000fe20000000800 */
[----:B------:R-:W-:Y:S02]  /*2bc0*/  IMAD.MOV.U32 R239, RZ, RZ, 0x7f800000 ;  /* 0x7f800000ffef7424 */ /* 0x000fe400078e00ff */
[----:B------:R-:W-:Y:S01]  /*2bd0*/  @!P3 LEA.HI.X R9, R10, R25, R3, 0x1, P5 ;  /* 0x000000190a09b211 */ /* 0x000fe200028f0c03 */
[----:B------:R-:W-:Y:S01]  /*2be0*/  VIADD R10, R244, 0x1000 ;  /* 0x00001000f40a7836 */ /* 0x000fe20000000000 */
[----:B------:R-:W-:Y:S01]  /*2bf0*/  @P4 STS.64 [R0+0x8008], RZ ;  /* 0x008008ff00004388 */ /* 0x000fe20000000a00 */
[----:B------:R-:W-:-:S02]  /*2c00*/  IMAD.U32 R3, RZ, RZ, UR13 ;  /* 0x0000000dff037e24 */ /* 0x000fc4000f8e00ff */
[----:B------:R-:W-:Y:S01]  /*2c10*/  IMAD.MOV.U32 R236, RZ, RZ, 0x7f800000 ;  /* 0x7f800000ffec7424 */ /* 0x000fe200078e00ff */
[----:B------:R-:W-:Y:S01]  /*2c20*/  @!PT LDS RZ, [RZ] ;  /* 0x00000000fffff984 */ /* 0x000fe20000000800 */
[----:B------:R-:W-:Y:S01]  /*2c30*/  @!PT LDS RZ, [RZ] ;  /* 0x00000000fffff984 */ /* 0x000fe20000000800 */
[----:B------:R-:W-:Y:S01]  /*2c40*/  @!PT LDS RZ, [RZ] ;  /* 0x00000000fffff984 */ /* 0x000fe20000000800 */
[----:B------:R1:W-:Y:S01]  /*2c50*/  @!P4 LDGSTS.E.BYPASS.LTC128B.128 [R0+0x8000], desc[UR14][R12.64] ;  /* 0x080000000c00cfae */ /* 0x0003e2000b901d4e */
[----:B------:R-:W-:Y:S01]  /*2c60*/  SEL R10, R10, R244, !P0 ;  /* 0x000000f40a0a7207 */ /* 0x000fe20004000000 */
[----:B------:R-:W-:Y:S02]  /*2c70*/  IMAD.MOV.U32 R237, RZ, RZ, 0x7f800000 ;  /* 0x7f800000ffed7424 */ /* 0x000fe400078e00ff */
[----:B------:R-:W-:Y:S01]  /*2c80*/  @P3 STS.128 [R0+0x9000], RZ ;  /* 0x009000ff00003388 */ /* 0x000fe20000000c00 */
[----:B------:R-:W-:Y:S02]  /*2c90*/  LEA R232, R10, UR4, 0x1 ;  /* 0x000000040ae87c11 */ /* 0x000fe4000f8e08ff */
[----:B--2---:R-:W-:Y:S01]  /*2ca0*/  @!P4 LEA R10, P6, R6, R16, 0x1 ;  /* 0x00000010060ac211 */ /* 0x004fe200078c08ff */
        /* <DEDUP_REMOVED lines=8> */
[----:B-1----:R-:W-:-:S03]  /*2d30*/  @!P1 IADD3 R12, P5, R230, UR8, RZ ;  /* 0x00000008e60c9c10 */ /* 0x002fc6000ffbe0ff */
[----:B------:R-:W-:Y:S01]  /*2d40*/  @!PT LDS RZ, [RZ] ;  /* 0x00000000fffff984 */ /* 0x000fe20000000800 */
[----:B------:R-:W-:Y:S01]  /*2d50*/  @!PT LDS RZ, [RZ] ;  /* 0x00000000fffff984 */ /* 0x000fe20000000800 */
[----:B------:R-:W-:Y:S01]  /*2d60*/  @!PT LDS RZ, [RZ] ;  /* 0x00000000fffff984 */ /* 0x000fe20000000800 */
[----:B------:R-:W-:Y:S01]  /*2d70*/  @!P2 LDGSTS.E.BYPASS.LTC128B.128 [R0+0x4000], desc[UR14][R228.64] ;  /* 0x04000000e400afae */ /* 0x000fe2000b901d4e */
[----:B------:R-:W-:Y:S01]  /*2d80*/  LEA R128, R156, UR4, 0x1 ;  /* 0x000000049c807c11 */ /* 0x000fe2000f8e08ff */
[----:B------:R-:W-:Y:S01]  /*2d90*/  UIADD3 UR26, -UR11, URZ, URZ ;  /* 0x0000003f0b1a7290 */ /* 0x000fe2000fffe13f */
[----:B------:R-:W-:Y:S01]  /*2da0*/  @!P1 IADD3.X R13, R231, UR9, R3, P5, !PT ;  /* 0x00000009e70d9c10 */ /* 0x000fe2000affe403 */
[----:B------:R-:W-:Y:S01]  /*2db0*/  @!P4 IMAD.IADD R3, R7, 0x1, R23 ;  /* 0x000000010703c824 */ /* 0x000fe200078e0217 */
[----:B------:R-:W-:Y:S01]  /*2dc0*/  @P1 STS.128 [R0+0x5000], RZ ;  /* 0x005000ff00001388 */ /* 0x000fe20000000c00 */
[----:B------:R-:W-:Y:S01]  /*2dd0*/  IMAD.MOV.U32 R252, RZ, RZ, 0x8 ;  /* 0x00000008fffc7424 */ /* 0x000fe200078e00ff */
[----:B---3--:R-:W-:Y:S01]  /*2de0*/  @!P3 LEA R8, P5, R4, R18, 0x1 ;  /* 0x000000120408b211 */ /* 0x008fe200078a08ff */
[----:B------:R-:W-:Y:S01]  /*2df0*/  IMAD.MOV.U32 R251, RZ, RZ, 0x40 ;  /* 0x00000040fffb7424 */ /* 0x000fe200078e00ff */
[----:B------:R-:W-:Y:S01]  /*2e00*/  @!PT LDS RZ, [RZ] ;  /* 0x00000000fffff984 */ /* 0x000fe20000000800 */
[----:B------:R-:W-:Y:S01]  /*2e10*/  @!PT LDS RZ, [RZ] ;  /* 0x00000000fffff984 */ /* 0x000fe20000000800 */
[----:B------:R-:W-:Y:S01]  /*2e20*/  @!PT LDS RZ, [RZ] ;  /* 0x00000000fffff984 */ /* 0x000fe20000000800 */
[----:B------:R-:W-:Y:S01]  /*2e30*/  @!P1 LDGSTS.E.BYPASS.LTC128B.128 [R0+0x5000], desc[UR14][R14.64] ;  /* 0x050000000e009fae */ /* 0x000fe2000b901d4e */
[----:B------:R-:W-:Y:S01]  /*2e40*/  @!P4 LEA.HI.X R11, R6, R17, R3, 0x1, P6 ;  /* 0x00000011060bc211 */ /* 0x000fe200030f0c03 */
[----:B------:R-:W-:Y:S01]  /*2e50*/  IMAD.MOV.U32 R6, RZ, RZ, 0x4 ;  /* 0x00000004ff067424 */ /* 0x000fe200078e00ff */
[----:B------:R-:W-:Y:S01]  /*2e60*/  @!P3 LEA.HI.X R9, R4, R19, R5, 0x1, P5 ;  /* 0x000000130409b211 */ /* 0x000fe200028f0c05 */
[----:B------:R-:W-:Y:S01]  /*2e70*/  @P2 STS [R232], RZ ;  /* 0x000000ffe8002388 */ /* 0x000fe20000000800 */
[C---:B------:R-:W-:Y:S01]  /*2e80*/  IADD3 R3, R235.reuse, 0x48, RZ ;  /* 0x00000048eb037810 */ /* 0x040fe20007ffe0ff */
[----:B------:R-:W-:Y:S01]  /*2e90*/  VIADD R4, R235, 0x8 ;  /* 0x00000008eb047836 */ /* 0x000fe20000000000 */
[----:B------:R-:W-:Y:S01]  /*2ea0*/  CS2R R94, SRZ ;  /* 0x00000000005e7805 */ /* 0x000fe2000001ff00 */
[----:B------:R-:W-:Y:S01]  /*2eb0*/  @P2 STS [R232+0x4], RZ ;  /* 0x000004ffe8002388 */ /* 0x000fe20000000800 */
[----:B------:R-:W-:Y:S01]  /*2ec0*/  IMAD.MOV.U32 R250, RZ, RZ, 0x48 ;  /* 0x00000048fffa7424 */ /* 0x000fe200078e00ff */
[----:B------:R-:W-:Y:S01]  /*2ed0*/  CS2R R92, SRZ ;  /* 0x00000000005c7805 */ /* 0x000fe2000001ff00 */
[----:B------:R-:W-:Y:S01]  /*2ee0*/  IMAD.SHL.U32 R153, R161, 0x2, RZ ;  /* 0x00000002a1997824 */ /* 0x000fe200078e00ff */
[----:B------:R-:W-:Y:S01]  /*2ef0*/  @P2 STS [R232+0x8], RZ ;  /* 0x000008ffe8002388 */ /* 0x000fe20000000800 */
[----:B------:R-:W-:Y:S01]  /*2f00*/  IMAD.MOV.U32 R249, RZ, RZ, 0x4 ;  /* 0x00000004fff97424 */ /* 0x000fe200078e00ff */
[----:B------:R-:W-:-:S02]  /*2f10*/  CS2R R98, SRZ ;  /* 0x0000000000627805 */ /* 0x000fc4000001ff00 */
[----:B------:R-:W-:Y:S01]  /*2f20*/  CS2R R96, SRZ ;  /* 0x0000000000607805 */ /* 0x000fe2000001ff00 */
[----:B------:R-:W-:Y:S01]  /*2f30*/  @P2 STS [R232+0xc], RZ ;  /* 0x00000cffe8002388 */ /* 0x000fe20000000800 */
[----:B------:R-:W-:Y:S02]  /*2f40*/  CS2R R90, SRZ ;  /* 0x00000000005a7805 */ /* 0x000fe4000001ff00 */
[----:B------:R-:W-:Y:S02]  /*2f50*/  CS2R R88, SRZ ;  /* 0x0000000000587805 */ /* 0x000fe4000001ff00 */
[----:B------:R-:W-:Y:S01]  /*2f60*/  CS2R R86, SRZ ;  /* 0x0000000000567805 */ /* 0x000fe2000001ff00 */
[----:B------:R-:W-:Y:S01]  /*2f70*/  @!PT LDS RZ, [RZ] ;  /* 0x00000000fffff984 */ /* 0x000fe20000000800 */
[----:B------:R-:W-:Y:S01]  /*2f80*/  @!PT LDS RZ, [RZ] ;  /* 0x00000000fffff984 */ /* 0x000fe20000000800 */
[----:B------:R-:W-:Y:S01]  /*2f90*/  @!PT LDS RZ, [RZ] ;  /* 0x00000000fffff984 */ /* 0x000fe20000000800 */
[----:B------:R-:W-:Y:S01]  /*2fa0*/  @!P2 LDGSTS.E.BYPASS.LTC128B.128 [R232], desc[UR14][R230.64] ;  /* 0x00000000e6e8afae */ /* 0x000fe2000b901d4e */
[----:B------:R-:W-:Y:S02]  /*2fb0*/  CS2R R84, SRZ ;  /* 0x0000000000547805 */ /* 0x000fe4000001ff00 */
[----:B------:R-:W-:-:S02]  /*2fc0*/  CS2R R78, SRZ ;  /* 0x00000000004e7805 */ /* 0x000fc4000001ff00 */
[----:B------:R-:W-:Y:S01]  /*2fd0*/  CS2R R76, SRZ ;  /* 0x00000000004c7805 */ /* 0x000fe2000001ff00 */
[----:B------:R-:W-:Y:S01]  /*2fe0*/  @P1 STS [R232+0x1000], RZ ;  /* 0x001000ffe8001388 */ /* 0x000fe20000000800 */
[----:B------:R-:W-:Y:S02]  /*2ff0*/  CS2R R82, SRZ ;  /* 0x0000000000527805 */ /* 0x000fe4000001ff00 */
[----:B------:R-:W-:Y:S02]  /*3000*/  CS2R R80, SRZ ;  /* 0x0000000000507805 */ /* 0x000fe4000001ff00 */
[----:B------:R-:W-:Y:S01]  /*3010*/  CS2R R74, SRZ ;  /* 0x00000000004a7805 */ /* 0x000fe2000001ff00 */
[----:B------:R-:W-:Y:S01]  /*3020*/  @P1 STS [R232+0x1004], RZ ;  /* 0x001004ffe8001388 */ /* 0x000fe20000000800 */
[----:B------:R-:W-:Y:S02]  /*3030*/  CS2R R72, SRZ ;  /* 0x0000000000487805 */ /* 0x000fe4000001ff00 */
[----:B------:R-:W-:-:S02]  /*3040*/  CS2R R70, SRZ ;  /* 0x0000000000467805 */ /* 0x000fc4000001ff00 */
[----:B------:R-:W-:Y:S01]  /*3050*/  CS2R R68, SRZ ;  /* 0x0000000000447805 */ /* 0x000fe2000001ff00 */
[----:B------:R-:W-:Y:S01]  /*3060*/  @P1 STS [R232+0x1008], RZ ;  /* 0x001008ffe8001388 */ /* 0x000fe20000000800 */
[----:B------:R-:W-:Y:S02]  /*3070*/  USHF.L.U32 UR40, UR5, 0x3, URZ ;  /* 0x0000000305287899 */ /* 0x000fe4000800063f */
[----:B------:R-:W-:Y:S01]  /*3080*/  USHF.L.U32 UR39, UR5, 0x4, URZ ;  /* 0x0000000405277899 */ /* 0x000fe2000800063f */
[----:B------:R-:W-:Y:S01]  /*3090*/  @P1 STS [R232+0x100c], RZ ;  /* 0x00100cffe8001388 */ /* 0x000fe20000000800 */
[----:B------:R-:W-:Y:S02]  /*30a0*/  UIMAD UR38, UR5, 0x18, URZ ;  /* 0x00000018052678a4 */ /* 0x000fe4000f8e023f */
[----:B------:R-:W-:Y:S01]  /*30b0*/  USHF.L.U32 UR37, UR5, 0x5, URZ ;  /* 0x0000000505257899 */ /* 0x000fe2000800063f */
[----:B------:R-:W-:Y:S01]  /*30c0*/  @!PT LDS RZ, [RZ] ;  /* 0x00000000fffff984 */ /* 0x000fe20000000800 */
[----:B------:R-:W-:Y:S01]  /*30d0*/  @!PT LDS RZ, [RZ] ;  /* 0x00000000fffff984 */ /* 0x000fe20000000800 */
[----:B------:R-:W-:Y:S01]  /*30e0*/  @!PT LDS RZ, [RZ] ;  /* 0x00000000fffff984 */ /* 0x000fe20000000800 */
[----:B------:R-:W-:Y:S01]  /*30f0*/  @!P1 LDGSTS.E.BYPASS.LTC128B.128 [R232+0x1000], desc[UR14][R12.64] ;  /* 0x010000000ce89fae */ /* 0x000fe2000b901d4e */
[----:B------:R-:W-:Y:S01]  /*3100*/  ISETP.GE.AND P1, PT, R3, UR6, PT ;  /* 0x0000000603007c0c */ /* 0x000fe2000bf26270 */
[----:B------:R-:W-:-:S02]  /*3110*/  UIMAD UR36, UR5, 0x28, URZ ;  /* 0x00000028052478a4 */ /* 0x000fc4000f8e023f */
[----:B------:R-:W-:Y:S01]  /*3120*/  @P4 STS [R0+0x6000], RZ ;  /* 0x006000ff00004388 */ /* 0x000fe20000000800 */
[----:B------:R-:W-:Y:S02]  /*3130*/  UIMAD UR35, UR5, 0x30, URZ ;  /* 0x00000030052378a4 */ /* 0x000fe4000f8e023f */
[----:B------:R-:W-:Y:S01]  /*3140*/  UIMAD UR34, UR5, 0x38, URZ ;  /* 0x00000038052278a4 */ /* 0x000fe2000f8e023f */
[----:B------:R-:W-:Y:S01]  /*3150*/  @P4 STS [R0+0x6004], RZ ;  /* 0x006004ff00004388 */ /* 0x000fe20000000800 */
[----:B------:R-:W-:Y:S02]  /*3160*/  USHF.L.U32 UR33, UR5, 0x6, URZ ;  /* 0x0000000605217899 */ /* 0x000fe4000800063f */
[----:B------:R-:W-:Y:S01]  /*3170*/  UIMAD UR32, UR5, 0x48, URZ ;  /* 0x00000048052078a4 */ /* 0x000fe2000f8e023f */
[----:B------:R-:W-:Y:S01]  /*3180*/  @P4 STS.64 [R0+0x6008], RZ ;  /* 0x006008ff00004388 */ /* 0x000fe20000000a00 */
[----:B------:R-:W-:Y:S01]  /*3190*/  UIMAD UR31, UR5, 0x50, URZ ;  /* 0x00000050051f78a4 */ /* 0x000fe2000f8e023f */
[----:B------:R-:W-:Y:S01]  /*31a0*/  @!P1 IMAD.WIDE R6, R3, R6, UR16 ;  /* 0x0000001003069e25 */ /* 0x000fe2000f8e0206 */
[----:B------:R-:W-:Y:S01]  /*31b0*/  UIMAD UR29, UR5, 0x60, URZ ;  /* 0x00000060051d78a4 */ /* 0x000fe2000f8e023f */
[----:B------:R-:W-:Y:S01]  /*31c0*/  @!PT LDS RZ, [RZ] ;  /* 0x00000000fffff984 */ /* 0x000fe20000000800 */
[----:B------:R-:W-:Y:S01]  /*31d0*/  @!PT LDS RZ, [RZ] ;  /* 0x00000000fffff984 */ /* 0x000fe20000000800 */
[----:B------:R-:W-:Y:S01]  /*31e0*/  @!PT LDS RZ, [RZ] ;  /* 0x00000000fffff984 */ /* 0x000fe20000000800 */
[----:B------:R-:W-:Y:S01]  /*31f0*/  @!P4 LDGSTS.E.BYPASS.LTC128B.128 [R0+0x6000], desc[UR14][R10.64] ;  /* 0x060000000a00cfae */ /* 0x000fe2000b901d4e */
[----:B------:R-:W-:Y:S01]  /*3200*/  ISETP.GE.AND P4, PT, R235, UR6, PT ;  /* 0x00000006eb007c0c */ /* 0x000fe2000bf86270 */
[----:B------:R-:W-:-:S02]  /*3210*/  UIMAD UR28, UR5, 0x68, URZ ;  /* 0x00000068051c78a4 */ /* 0x000fc4000f8e023f */
[----:B------:R1:W-:Y:S01]  /*3220*/  @P3 STS.128 [R0+0x7000], RZ ;  /* 0x007000ff00003388 */ /* 0x0003e20000000c00 */
[----:B------:R-:W-:Y:S02]  /*3230*/  UIMAD UR27, UR5, 0x70, URZ ;  /* 0x00000070051b78a4 */ /* 0x000fe4000f8e023f */
[----:B------:R-:W-:Y:S01]  /*3240*/  UIMAD UR25, UR5, 0x78, URZ ;  /* 0x00000078051978a4 */ /* 0x000fe2000f8e023f */
[----:B------:R-:W-:Y:S01]  /*3250*/  @!PT LDS RZ, [RZ] ;  /* 0x00000000fffff984 */ /* 0x000fe20000000800 */
[----:B------:R-:W-:Y:S01]  /*3260*/  @!PT LDS RZ, [RZ] ;  /* 0x00000000fffff984 */ /* 0x000fe20000000800 */
[----:B------:R-:W-:Y:S01]  /*3270*/  @!PT LDS RZ, [RZ] ;  /* 0x00000000fffff984 */ /* 0x000fe20000000800 */
[----:B------:R1:W-:Y:S01]  /*3280*/  @!P3 LDGSTS.E.BYPASS.LTC128B.128 [R0+0x7000], desc[UR14][R8.64] ;  /* 0x070000000800bfae */ /* 0x0003e2000b901d4e */
[----:B------:R-:W-:Y:S01]  /*3290*/  ISETP.GE.AND P3, PT, R4, UR6, PT ;  /* 0x0000000604007c0c */ /* 0x000fe2000bf66270 */
[----:B------:R-:W-:Y:S01]  /*32a0*/  IMAD.MOV.U32 R4, RZ, RZ, 0x4 ;  /* 0x00000004ff047424 */ /* 0x000fe200078e00ff */
[----:B------:R-:W-:Y:S01]  /*32b0*/  ULDC.U8 UR9, c[0x0][0x388] ;  /* 0x0000e20000097ab9 */ /* 0x000fe20000000000 */
[----:B------:R-:W0:Y:S01]  /*32c0*/  LDGDEPBAR ;  /* 0x00000000000079af */ /* 0x000e220000000000 */
[----:B------:R-:W-:Y:S01]  /*32d0*/  ULDC UR8, c[0x0][0x2ec] ;  /* 0x0000bb0000087ab9 */ /* 0x000fe20000000800 */
[----:B------:R-:W-:-:S02]  /*32e0*/  IMAD.WIDE R4, R235, R4, UR16 ;  /* 0x00000010eb047e25 */ /* 0x000fc4000f8e0204 */
[----:B------:R2:W5:Y:S04]  /*32f0*/  @!P1 LDG.E R237, desc[UR14][R6.64] ;  /* 0x0000000e06ed9981 */ /* 0x000568000c1e1900 */
[----:B------:R2:W5:Y:S04]  /*3300*/  @!P4 LDG.E R238, desc[UR14][R4.64] ;  /* 0x0000000e04eec981 */ /* 0x000568000c1e1900 */
[----:B------:R2:W5:Y:S01]  /*3310*/  @!P3 LDG.E R239, desc[UR14][R4.64+0x20] ;  /* 0x0000200e04efb981 */ /* 0x000562000c1e1900 */
[----:B-1----:R-:W-:Y:S01]  /*3320*/  VIADD R0, R235, 0x40 ;  /* 0x00000040eb007836 */ /* 0x002fe20000000000 */
[----:B------:R-:W-:-:S04]  /*3330*/  DEPBAR.LE SB0, 0x1 ;  /* 0x000080400000791a */ /* 0x000fc80000000000 */
[----:B------:R-:W-:Y:S01]  /*3340*/  ISETP.GE.AND P2, PT, R0, UR6, PT ;  /* 0x0000000600007c0c */ /* 0x000fe2000bf46270 */
[----:B------:R-:W1:-:S12]  /*3350*/  LDC.64 R8, c[0x0][0x3b8] ;  /* 0x0000ee00ff087b82 */ /* 0x000e580000000a00 */
[----:B------:R2:W5:Y:S01]  /*3360*/  @!P2 LDG.E R236, desc[UR14][R4.64+0x100] ;  /* 0x0001000e04eca981 */ /* 0x000562000c1e1900 */
[----:B------:R-:W-:Y:S06]  /*3370*/  BAR.SYNC.DEFER_BLOCKING 0x0 ;  /* 0x0000000000007b1d */ /* 0x000fec0000010000 */
[----:B-1----:R-:W3:Y:S04]  /*3380*/  LDG.E.64 R4, desc[UR14][R8.64+0x8] ;  /* 0x0000080e08047981 */ /* 0x002ee8000c1e1b00 */
[----:B------:R-:W4:Y:S04]  /*3390*/  LDG.E.64 R6, desc[UR14][R8.64] ;  /* 0x0000000e08067981 */ /* 0x000f28000c1e1b00 */
[----:B------:R2:W1:Y:S04]  /*33a0*/  LDSM.16.M88.4 R116, [R128+0x8000] ;  /* 0x008000008074783b */ /* 0x0004680000000200 */
[----:B------:R2:W1:Y:S04]  /*33b0*/  LDSM.16.M88.4 R120, [R128+0x8400] ;  /* 0x008400008078783b */ /* 0x0004680000000200 */
[----:B------:R2:W1:Y:S04]  /*33c0*/  LDSM.16.M88.4 R124, [R128+0x8800] ;  /* 0x00880000807c783b */ /* 0x0004680000000200 */
[----:B------:R-:W1:Y:S04]  /*33d0*/  LDSM.16.M88.4 R128, [R128+0x8c00] ;  /* 0x008c00008080783b */ /* 0x000e680000000200 */
[----:B------:R2:W1:Y:S04]  /*33e0*/  LDSM.16.M88.4 R132, [R149] ;  /* 0x000000009584783b */ /* 0x0004680000000200 */
[----:B------:R2:W1:Y:S04]  /*33f0*/  LDSM.16.M88.4 R136, [R149+0x400] ;  /* 0x000400009588783b */ /* 0x0004680000000200 */
[----:B------:R2:W1:Y:S04]  /*3400*/  LDSM.16.M88.4 R140, [R149+0x800] ;  /* 0x00080000958c783b */ /* 0x0004680000000200 */
[----:B------:R2:W1:Y:S01]  /*3410*/  LDSM.16.M88.4 R144, [R149+0xc00] ;  /* 0x000c00009590783b */ /* 0x0004620000000200 */
[----:B------:R-:W-:-:S04]  /*3420*/  UIMAD UR6, UR50, UR30, UR59 ;  /* 0x0000001e320672a4 */ /* 0x000fc8000f8e023b */
[----:B------:R-:W-:Y:S01]  /*3430*/  USHF.L.U32 UR6, UR6, 0x5, URZ ;  /* 0x0000000506067899 */ /* 0x000fe2000800063f */
[----:B------:R-:W-:-:S03]  /*3440*/  SHF.R.S32.HI R0, RZ, 0x1f, R22 ;  /* 0x0000001fff007819 */ /* 0x000fc60000011416 */
[----:B------:R-:W-:Y:S01]  /*3450*/  USHF.R.S32.HI UR7, URZ, 0x1f, UR6 ;  /* 0x0000001f3f077899 */ /* 0x000fe20008011406 */
[----:B------:R-:W-:-:S05]  /*3460*/  VIADD R3, R155, 0x1000 ;  /* 0x000010009b037836 */ /* 0x000fca0000000000 */
[----:B------:R-:W-:Y:S01]  /*3470*/  SEL R3, R3, R155, !P0 ;  /* 0x0000009b03037207 */ /* 0x000fe20004000000 */
[----:B------:R-:W-:-:S03]  /*3480*/  UIMAD UR30, UR5, 0x58, URZ ;  /* 0x00000058051e78a4 */ /* 0x000fc6000f8e023f */
[----:B------:R-:W-:Y:S02]  /*3490*/  LEA R3, R3, UR4, 0x1 ;  /* 0x0000000403037c11 */ /* 0x000fe4000f8e08ff */
[----:B---3--:R-:W-:-:S04]  /*34a0*/  IADD3 R240, P2, P1, R4, UR6, R22 ;  /* 0x0000000604f07c10 */ /* 0x008fc8000f95e016 */
[----:B------:R-:W-:Y:S02]  /*34b0*/  IADD3.X R243, R5, UR7, R0, P2, P1 ;  /* 0x0000000705f37c10 */ /* 0x000fe400097e2400 */
[----:B----4-:R-:W-:Y:S02]  /*34c0*/  R2UR UR11, R7 ;  /* 0x00000000070b72ca */ /* 0x010fe400000e0000 */
[----:B------:R-:W-:Y:S02]  /*34d0*/  R2UR UR13, R6 ;  /* 0x00000000060d72ca */ /* 0x000fe400000e0000 */
[----:B------:R-:W-:-:S04]  /*34e0*/  IADD3 R0, R161, 0x1000, RZ ;  /* 0x00001000a1007810 */ /* 0x000fc80007ffe0ff */
[----:B------:R-:W-:Y:S01]  /*34f0*/  SEL R0, R0, R161, !P0 ;  /* 0x000000a100007207 */ /* 0x000fe20004000000 */
[----:B------:R-:W-:-:S03]  /*3500*/  IMAD.WIDE.U32 R240, R240, -0x2daee0ad, RZ ;  /* 0xd2511f53f0f07825 */ /* 0x000fc600078e00ff */
[----:B-12---:R-:W-:-:S07]  /*3510*/  LEA R148, R0, UR4, 0x1 ;  /* 0x0000000400947c11 */ /* 0x006fce000f8e08ff */
.L_x_269:
        /* <DEDUP_REMOVED lines=13> */
[----:B------:R-:W-:Y:S01]  /*35f0*/  IMAD R12, R12, 0x8, R245 ;  /* 0x000000080c0c7824 */ /* 0x000fe200078e02f5 */
[----:B------:R-:W-:Y:S01]  /*3600*/  UIADD3 UR18, UR18, -UR12, URZ ;  /* 0x8000000c12127290 */ /* 0x000fe2000fffe03f */
[----:B------:R-:W-:Y:S01]  /*3610*/  VIADD R4, R0, 0x1 ;  /* 0x0000000100047836 */ /* 0x000fe20000000000 */
[C---:B------:R-:W-:Y:S01]  /*3620*/  LOP3.LUT R30, R241.reuse, UR11, R0, 0x96, !PT ;  /* 0x0000000bf11e7c12 */ /* 0x040fe2000f8e9600 */
[----:B------:R-:W-:Y:S01]  /*3630*/  IMAD.IADD R112, R154, 0x1, R148 ;  /* 0x000000019a707824 */ /* 0x000fe200078e0294 */
[----:B------:R-:W-:Y:S01]  /*3640*/  UISETP.GE.AND UP0, UPT, UR7, UR18, UPT ;  /* 0x000000120700728c */ /* 0x000fe2000bf06270 */
[C---:B------:R-:W-:Y:S01]  /*3650*/  VIADD R20, R12.reuse, 0x4 ;  /* 0x000000040c147836 */ /* 0x040fe20000000000 */
[----:B------:R-:W-:Y:S01]  /*3660*/  LOP3.LUT R28, R241, UR11, R4, 0x96, !PT ;  /* 0x0000000bf11c7c12 */ /* 0x000fe2000f8e9604 */
[----:B------:R-:W-:Y:S01]  /*3670*/  UIADD3 UR5, UR13, -0x61c88647, URZ ;  /* 0x9e3779b90d057890 */ /* 0x000fe2000fffe03f */
[----:B------:R-:W-:Y:S01]  /*3680*/  IMAD.WIDE.U32 R12, R12, -0x326172a9, RZ ;  /* 0xcd9e8d570c0c7825 */ /* 0x000fe200078e00ff */
[----:B------:R-:W-:Y:S01]  /*3690*/  UISETP.LT.AND UP0, UPT, UR6, UR12, UP0 ;  /* 0x0000000c0600728c */ /* 0x000fe20008701270 */
[----:B------:R-:W-:Y:S05]  /*36a0*/  DEPBAR.LE SB0, 0x0 ;  /* 0x000080000000791a */ /* 0x000fea0000000000 */
[----:B------:R-:W-:Y:S01]  /*36b0*/  PLOP3.LUT P3, PT, PT, PT, UP0, 0x80, 0x0 ;  /* 0x000000000000781c */ /* 0x000fe20003f6f008 */
[----:B------:R-:W-:Y:S01]  /*36c0*/  BAR.SYNC.DEFER_BLOCKING 0x0 ;  /* 0x0000000000007b1d */ /* 0x000fe20000010000 */
[-C--:B------:R-:W-:Y:S01]  /*36d0*/  LOP3.LUT R38, R13, R14.reuse, RZ, 0x3c, !PT ;  /* 0x0000000e0d267212 */ /* 0x080fe200078e3cff */
[----:B------:R-:W-:Y:S01]  /*36e0*/  IMAD.WIDE.U32 R20, R20, -0x326172a9, RZ ;  /* 0xcd9e8d5714147825 */ /* 0x000fe200078e00ff */
[----:B------:R-:W-:Y:S02]  /*36f0*/  UIADD3 UR6, UR13, 0x78dde6e4, URZ ;  /* 0x78dde6e40d067890 */ /* 0x000fe4000fffe03f */
[----:B------:R-:W-:Y:S01]  /*3700*/  UIADD3 UR19, UR11, -0x4498517b, URZ ;  /* 0xbb67ae850b137890 */ /* 0x000fe2000fffe03f */
[----:B------:R-:W-:Y:S01]  /*3710*/  IMAD.WIDE.U32 R30, R30, -0x326172a9, RZ ;  /* 0xcd9e8d571e1e7825 */ /* 0x000fe200078e00ff */
[----:B------:R-:W-:Y:S01]  /*3720*/  LOP3.LUT R36, R21, R14, RZ, 0x3c, !PT ;  /* 0x0000000e15247212 */ /* 0x000fe200078e3cff */
[----:B------:R-:W-:Y:S02]  /*3730*/  UISETP.GT.AND UP3, UPT, UR10, UR24, UPT ;  /* 0x000000180a00728c */ /* 0x000fe4000bf64270 */
[----:B------:R-:W-:Y:S01]  /*3740*/  IMAD.WIDE.U32 R28, R28, -0x326172a9, RZ ;  /* 0xcd9e8d571c1c7825 */ /* 0x000fe200078e00ff */
[--C-:B------:R-:W-:Y:S02]  /*3750*/  LOP3.LUT R54, R31, UR5, R12.reuse, 0x96, !PT ;  /* 0x000000051f367c12 */ /* 0x100fe4000f8e960c */
[----:B------:R-:W-:Y:S01]  /*3760*/  LOP3.LUT R0, R240, UR19, RZ, 0x3c, !PT ;  /* 0x00000013f0007c12 */ /* 0x000fe2000f8e3cff */
[----:B------:R-:W-:Y:S01]  /*3770*/  IMAD.WIDE.U32 R38, R38, -0x2daee0ad, RZ ;  /* 0xd2511f5326267825 */ /* 0x000fe200078e00ff */
[----:B------:R-:W-:Y:S02]  /*3780*/  LOP3.LUT R52, R29, UR5, R12, 0x96, !PT ;  /* 0x000000051d347c12 */ /* 0x000fe4000f8e960c */
[--C-:B------:R-:W-:Y:S01]  /*3790*/  LOP3.LUT R58, R31, UR5, R20.reuse, 0x96, !PT ;  /* 0x000000051f3a7c12 */ /* 0x100fe2000f8e9614 */
[----:B------:R-:W-:Y:S01]  /*37a0*/  IMAD.WIDE.U32 R36, R36, -0x2daee0ad, RZ ;  /* 0xd2511f5324247825 */ /* 0x000fe200078e00ff */
[----:B------:R-:W-:Y:S01]  /*37b0*/  LOP3.LUT R168, R29, UR5, R20, 0x96, !PT ;  /* 0x000000051da87c12 */ /* 0x000fe2000f8e9614 */
[----:B------:R-:W-:Y:S01]  /*37c0*/  UIADD3 UR5, UR13, 0x3c6ef372, URZ ;  /* 0x3c6ef3720d057890 */ /* 0x000fe2000fffe03f */
[C---:B------:R-:W-:Y:S01]  /*37d0*/  LOP3.LUT R56, R0.reuse, R39, RZ, 0x3c, !PT ;  /* 0x0000002700387212 */ /* 0x040fe200078e3cff */
[----:B------:R-:W-:Y:S01]  /*37e0*/  IMAD.U32 R24, RZ, RZ, UR23 ;  /* 0x00000017ff187e24 */ /* 0x000fe2000f8e00ff */
[----:B------:R-:W-:Y:S01]  /*37f0*/  LOP3.LUT R162, R0, R37, RZ, 0x3c, !PT ;  /* 0x0000002500a27212 */ /* 0x000fe200078e3cff */
[----:B------:R-:W-:Y:S01]  /*3800*/  LDSM.16.M88.4 R64, [R148] ;  /* 0x000000009440783b */ /* 0x000fe20000000200 */
[----:B------:R-:W-:Y:S01]  /*3810*/  IMAD.U32 R166, RZ, RZ, UR7 ;  /* 0x00000007ffa67e24 */ /* 0x000fe2000f8e00ff */
[----:B------:R-:W-:Y:S01]  /*3820*/  UIADD3 UR7, UR13, -0x255992d5, URZ ;  /* 0xdaa66d2b0d077890 */ /* 0x000fe2000fffe03f */
[----:B------:R-:W-:Y:S01]  /*3830*/  @!P3 IADD3 R24, -R24, 0x1, R235 ;  /* 0x000000011818b810 */ /* 0x000fe20007ffe1eb */
[----:B------:R-:W-:Y:S03]  /*3840*/  IMAD.WIDE.U32 R56, R56, -0x326172a9, RZ ;  /* 0xcd9e8d5738387825 */ /* 0x000fe600078e00ff */
[----:B------:R-:W-:Y:S01]  /*3850*/  @!P3 IADD3 R166, R166, UR12, R24 ;  /* 0x0000000ca6a6bc10 */ /* 0x000fe2000fffe018 */
[----:B------:R-:W1:Y:S01]  /*3860*/  LDSM.16.M88.4 R16, [R100+0x6000] ;  /* 0x006000006410783b */ /* 0x000e620000000200 */
[C---:B------:R-:W-:Y:S01]  /*3870*/  LOP3.LUT R174, R57.reuse, UR5, R30, 0x96, !PT ;  /* 0x0000000539ae7c12 */ /* 0x040fe2000f8e961e */
[----:B------:R-:W-:Y:S01]  /*3880*/  IMAD.WIDE.U32 R162, R162, -0x326172a9, RZ ;  /* 0xcd9e8d57a2a27825 */ /* 0x000fe200078e00ff */
[----:B------:R-:W-:Y:S03]  /*3890*/  LOP3.LUT R44, R57, UR5, R28, 0x96, !PT ;  /* 0x00000005392c7c12 */ /* 0x000fe6000f8e961c */
[----:B------:R-:W-:Y:S01]  /*38a0*/  IMAD.WIDE.U32 R54, R54, -0x2daee0ad, RZ ;  /* 0xd2511f5336367825 */ /* 0x000fe200078e00ff */
[C---:B------:R-:W-:Y:S01]  /*38b0*/  LOP3.LUT R172, R163.reuse, UR5, R30, 0x96, !PT ;  /* 0x00000005a3ac7c12 */ /* 0x040fe2000f8e961e */
[----:B------:R-:W2:Y:S01]  /*38c0*/  LDSM.16.M88.4 R60, [R148+0x1000] ;  /* 0x00100000943c783b */ /* 0x000ea20000000200 */
[----:B------:R-:W-:Y:S01]  /*38d0*/  LOP3.LUT R57, R163, UR5, R28, 0x96, !PT ;  /* 0x00000005a3397c12 */ /* 0x000fe2000f8e961c */
[----:B------:R-:W-:Y:S01]  /*38e0*/  UIADD3 UR5, UR11, 0x76cf5d0a, URZ ;  /* 0x76cf5d0a0b057890 */ /* 0x000fe2000fffe03f */
[----:B------:R-:W-:Y:S04]  /*38f0*/  IMAD.WIDE.U32 R52, R52, -0x2daee0ad, RZ ;  /* 0xd2511f5334347825 */ /* 0x000fe800078e00ff */
[----:B------:R-:W-:Y:S01]  /*3900*/  IMAD.WIDE.U32 R58, R58, -0x2daee0ad, RZ ;  /* 0xd2511f533a3a7825 */ /* 0x000fe200078e00ff */
[--C-:B------:R-:W-:Y:S01]  /*3910*/  LOP3.LUT R164, R55, UR5, R38.reuse, 0x96, !PT ;  /* 0x0000000537a47c12 */ /* 0x100fe2000f8e9626 */
[----:B------:R-:W3:Y:S01]  /*3920*/  LDSM.16.M88.4 R32, [R100+0x6400] ;  /* 0x006400006420783b */ /* 0x000ee20000000200 */
[----:B------:R-:W-:Y:S01]  /*3930*/  LOP3.LUT R170, R53, UR5, R38, 0x96, !PT ;  /* 0x0000000535aa7c12 */ /* 0x000fe2000f8e9626 */
[----:B------:R-:W-:Y:S01]  /*3940*/  IMAD.WIDE.U32 R168, R168, -0x2daee0ad, RZ ;  /* 0xd2511f53a8a87825 */ /* 0x000fe200078e00ff */
[--C-:B------:R-:W-:Y:S03]  /*3950*/  LOP3.LUT R55, R59, UR5, R36.reuse, 0x96, !PT ;  /* 0x000000053b377c12 */ /* 0x100fe6000f8e9624 */
[----:B------:R-:W-:Y:S01]  /*3960*/  IMAD.U32 R53, RZ, RZ, UR20 ;  /* 0x00000014ff357e24 */ /* 0x000fe2000f8e00ff */
[----:B------:R-:W-:Y:S01]  /*3970*/  LOP3.LUT R178, R169, UR5, R36, 0x96, !PT ;  /* 0x00000005a9b27c12 */ /* 0x000fe2000f8e9624 */
[----:B------:R-:W4:Y:S01]  /*3980*/  LDSM.16.M88.4 R48, [R100+0x6800] ;  /* 0x006800006430783b */ /* 0x000f220000000200 */
[----:B------:R-:W-:Y:S01]  /*3990*/  IMAD.WIDE.U32 R192, R44, -0x2daee0ad, RZ ;  /* 0xd2511f532cc07825 */ /* 0x000fe200078e00ff */
[----:B------:R-:W-:Y:S03]  /*39a0*/  UIADD3 UR5, UR11, 0x32370b8f, URZ ;  /* 0x32370b8f0b057890 */ /* 0x000fe6000fffe03f */
[----:B------:R-:W-:Y:S03]  /*39b0*/  IMAD.WIDE.U32 R174, R174, -0x2daee0ad, RZ ;  /* 0xd2511f53aeae7825 */ /* 0x000fe600078e00ff */
[----:B------:R-:W-:Y:S01]  /*39c0*/  LOP3.LUT R169, R193, UR5, R52, 0x96, !PT ;  /* 0x00000005c1a97c12 */ /* 0x000fe2000f8e9634 */
[----:B------:R-:W4:Y:S01]  /*39d0*/  @!P3 S2R R40, SR_TID.X ;  /* 0x000000000028b919 */ /* 0x000f220000002100 */
[----:B------:R-:W-:Y:S01]  /*39e0*/  LOP3.LUT R167, R175, UR5, R54, 0x96, !PT ;  /* 0x00000005afa77c12 */ /* 0x000fe2000f8e9636 */
[----:B------:R-:W-:Y:S01]  /*39f0*/  IMAD.WIDE.U32 R176, R55, -0x326172a9, RZ ;  /* 0xcd9e8d5737b07825 */ /* 0x000fe200078e00ff */
[----:B------:R-:W4:Y:S01]  /*3a00*/  LDSM.16.M88.4 R100, [R100+0x6c00] ;  /* 0x006c00006464783b */ /* 0x000f220000000200 */
[-C--:B-1----:R-:W-:Y:S03]  /*3a10*/  HMMA.16816.F32.BF16 R4, R64, R16.reuse, RZ ;  /* 0x000000104004723c */ /* 0x082fe600000418ff */
[----:B------:R-:W-:Y:S01]  /*3a20*/  LOP3.LUT R163, R177, UR7, R162, 0x96, !PT ;  /* 0x00000007b1a37c12 */ /* 0x000fe2000f8e96a2 */
[----:B------:R-:W-:Y:S03]  /*3a30*/  IMAD.WIDE.U32 R172, R172, -0x2daee0ad, RZ ;  /* 0xd2511f53acac7825 */ /* 0x000fe600078e00ff */
[----:B------:R-:W-:Y:S01]  /*3a40*/  LDSM.16.M88.4 R104, [R112] ;  /* 0x000000007068783b */ /* 0x000fe20000000200 */
[C---:B--2---:R-:W-:Y:S03]  /*3a50*/  HMMA.16816.F32.BF16 R8, R60.reuse, R16, RZ ;  /* 0x000000103c08723c */ /* 0x044fe600000418ff */
[----:B------:R-:W-:Y:S01]  /*3a60*/  LOP3.LUT R191, R173, UR5, R58, 0x96, !PT ;  /* 0x00000005adbf7c12 */ /* 0x000fe2000f8e963a */
[----:B------:R-:W-:Y:S02]  /*3a70*/  IMAD.WIDE.U32 R164, R164, -0x326172a9, RZ ;  /* 0xcd9e8d57a4a47825 */ /* 0x000fe400078e00ff */
[-C--:B------:R-:W-:Y:S01]  /*3a80*/  HMMA.16816.F32.BF16 R12, R60, R18.reuse, RZ ;  /* 0x000000123c0c723c */ /* 0x080fe200000418ff */
[----:B------:R-:W1:Y:S04]  /*3a90*/  LDSM.16.M88.4 R108, [R149+-0x2000] ;  /* 0xffe00000956c783b */ /* 0x000e680000000200 */
[--C-:B------:R-:W-:Y:S01]  /*3aa0*/  LOP3.LUT R165, R165, UR7, R56.reuse, 0x96, !PT ;  /* 0x00000007a5a57c12 */ /* 0x100fe2000f8e9638 */
[C---:B------:R-:W-:Y:S03]  /*3ab0*/  HMMA.16816.F32.BF16 R16, R64.reuse, R18, RZ ;  /* 0x000000124010723c */ /* 0x040fe600000418ff */
[----:B------:R-:W2:Y:S02]  /*3ac0*/  LDSM.16.M88.4 R112, [R112+0x1000] ;  /* 0x001000007070783b */ /* 0x000ea40000000200 */
[----:B------:R-:W-:Y:S01]  /*3ad0*/  IMAD.WIDE.U32 R170, R170, -0x326172a9, RZ ;  /* 0xcd9e8d57aaaa7825 */ /* 0x000fe200078e00ff */
[-C--:B---3--:R-:W-:Y:S05]  /*3ae0*/  HMMA.16816.F32.BF16 R20, R64, R32.reuse, RZ ;  /* 0x000000204014723c */ /* 0x088fea00000418ff */
[----:B------:R-:W-:Y:S01]  /*3af0*/  LOP3.LUT R190, R171, UR7, R56, 0x96, !PT ;  /* 0x00000007abbe7c12 */ /* 0x000fe2000f8e9638 */
[C---:B------:R-:W-:Y:S02]  /*3b00*/  HMMA.16816.F32.BF16 R24, R60.reuse, R32, RZ ;  /* 0x000000203c18723c */ /* 0x040fe400000418ff */
[----:B----4-:R-:W-:Y:S03]  /*3b10*/  @!P3 IMAD.SHL.U32 R0, R40, 0x2, RZ ;  /* 0x000000022800b824 */ /* 0x010fe600078e00ff */
[----:B------:R-:W-:Y:S01]  /*3b20*/  IMAD.WIDE.U32 R184, R57, -0x2daee0ad, RZ ;  /* 0xd2511f5339b87825 */ /* 0x000fe200078e00ff */
[-C--:B------:R-:W-:Y:S02]  /*3b30*/  HMMA.16816.F32.BF16 R28, R60, R34.reuse, RZ ;  /* 0x000000223c1c723c */ /* 0x080fe400000418ff */
[----:B------:R-:W-:Y:S03]  /*3b40*/  @!P3 LOP3.LUT R0, R0, 0x6, RZ, 0xc0, !PT ;  /* 0x000000060000b812 */ /* 0x000fe600078ec0ff */
[----:B------:R-:W-:Y:S01]  /*3b50*/  LOP3.LUT R185, R185, UR5, R168, 0x96, !PT ;  /* 0x00000005b9b97c12 */ /* 0x000fe2000f8e96a8 */
[C---:B------:R-:W-:Y:S01]  /*3b60*/  HMMA.16816.F32.BF16 R32, R64.reuse, R34, RZ ;  /* 0x000000224020723c */ /* 0x040fe200000418ff */
[----:B------:R-:W-:Y:S01]  /*3b70*/  UIADD3 UR5, UR11, -0x126145ec, URZ ;  /* 0xed9eba140b057890 */ /* 0x000fe2000fffe03f */
[----:B------:R-:W-:Y:S03]  /*3b80*/  @!P3 VIADDMNMX R168, R166, R252, UR12, PT ;  /* 0x0000000ca6a8be46 */ /* 0x000fe6000b8001fc */
[----:B------:R-:W-:Y:S01]  /*3b90*/  @!P3 IMAD R0, R242, 0x40, R0 ;  /* 0x00000040f200b824 */ /* 0x000fe200078e0200 */
[-C--:B------:R-:W-:Y:S05]  /*3ba0*/  HMMA.16816.F32.BF16 R36, R64, R48.reuse, RZ ;  /* 0x000000304024723c */ /* 0x080fea00000418ff */
[----:B------:R-:W-:Y:S01]  /*3bb0*/  @!P3 IMAD R0, R53, 0x80, R0 ;  /* 0x000000803500b824 */ /* 0x000fe200078e0200 */
[C---:B------:R-:W-:Y:S05]  /*3bc0*/  HMMA.16816.F32.BF16 R40, R60.reuse, R48, RZ ;  /* 0x000000303c28723c */ /* 0x040fea00000418ff */
[----:B------:R-:W-:Y:S01]  /*3bd0*/  IMAD.WIDE.U32 R178, R178, -0x326172a9, RZ ;  /* 0xcd9e8d57b2b27825 */ /* 0x000fe200078e00ff */
[-C--:B------:R-:W-:Y:S05]  /*3be0*/  HMMA.16816.F32.BF16 R44, R60, R50.reuse, RZ ;  /* 0x000000323c2c723c */ /* 0x080fea00000418ff */
        /* <DEDUP_REMOVED lines=20> */
[----:B------:R-:W-:Y:S01]  /*3d30*/  HMMA.16816.F32.BF16 R64, R64, R102, RZ ;  /* 0x000000664040723c */ /* 0x000fe200000418ff */
[----:B------:R-:W3:Y:S02]  /*3d40*/  LDSM.16.M88.4 R100, [R149+-0x1c00] ;  /* 0xffe400009564783b */ /* 0x000ee40000000200 */
[-C--:B------:R-:W-:Y:S01]  /*3d50*/  @!P3 ISETP.GE.AND P4, PT, R162, R169.reuse, PT ;  /* 0x000000a9a200b20c */ /* 0x080fe20003f86270 */
[----:B------:R-:W-:Y:S01]  /*3d60*/  IMAD.WIDE.U32 R186, R163, -0x2daee0ad, RZ ;  /* 0xd2511f53a3ba7825 */ /* 0x000fe200078e00ff */
[----:B------:R-:W-:Y:S01]  /*3d70*/  @!P3 VIADDMNMX R166, R166, R250, UR12, PT ;  /* 0x0000000ca6a6be46 */ /* 0x000fe2000b8001fa */
[-C--:B-1----:R-:W-:Y:S05]  /*3d80*/  HMMA.16816.F32.BF16 R4, R104, R108.reuse, R4 ;  /* 0x0000006c6804723c */ /* 0x082fea0000041804 */
[----:B------:R-:W-:Y:S01]  /*3d90*/  LOP3.LUT R175, R187, UR5, R172, 0x96, !PT ;  /* 0x00000005bbaf7c12 */ /* 0x000fe2000f8e96ac */
[C---:B--2---:R-:W-:Y:S04]  /*3da0*/  HMMA.16816.F32.BF16 R8, R112.reuse, R108, R8 ;  /* 0x0000006c7008723c */ /* 0x044fe80000041808 */
[----:B------:R-:W-:Y:S01]  /*3db0*/  @!P3 ISETP.GE.AND P6, PT, R162, R166, PT ;  /* 0x000000a6a200b20c */ /* 0x000fe20003fc6270 */
[----:B------:R-:W-:Y:S01]  /*3dc0*/  FMUL.FTZ R163, R236, 1.4426950216293334961 ;  /* 0x3fb8aa3beca37820 */ /* 0x000fe20000410000 */
[----:B------:R-:W-:Y:S01]  /*3dd0*/  FSEL R164, R164, RZ, P2 ;  /* 0x000000ffa4a47208 */ /* 0x000fe20001000000 */
[-C--:B------:R-:W-:Y:S03]  /*3de0*/  HMMA.16816.F32.BF16 R12, R112, R110.reuse, R12 ;  /* 0x0000006e700c723c */ /* 0x080fe6000004180c */
[----:B------:R-:W-:Y:S01]  /*3df0*/  FSETP.NEU.FTZ.AND P2, PT, R237, -INF , PT ;  /* 0xff800000ed00780b */ /* 0x000fe20003f5d000 */
[C---:B------:R-:W-:Y:S01]  /*3e00*/  @!P3 VIADD R108, R0.reuse, 0x8 ;  /* 0x00000008006cb836 */ /* 0x040fe20000000000 */
[----:B------:R-:W-:Y:S01]  /*3e10*/  FSEL R163, R163, RZ, P0 ;  /* 0x000000ffa3a37208 */ /* 0x000fe20000000000 */
[C---:B------:R-:W-:Y:S04]  /*3e20*/  HMMA.16816.F32.BF16 R16, R104.reuse, R110, R16 ;  /* 0x0000006e6810723c */ /* 0x040fe80000041810 */
[C---:B------:R-:W-:Y:S01]  /*3e30*/  @!P3 ISETP.GE.AND P0, PT, R0.reuse, R169, PT ;  /* 0x000000a90000b20c */ /* 0x040fe20003f06270 */
[----:B------:R-:W-:Y:S01]  /*3e40*/  FMUL.FTZ R162, R237, 1.4426950216293334961 ;  /* 0x3fb8aa3beda27820 */ /* 0x000fe20000410000 */
[----:B------:R-:W-:Y:S01]  /*3e50*/  LOP3.LUT R172, R189, UR6, R170, 0x96, !PT ;  /* 0x00000006bdac7c12 */ /* 0x000fe2000f8e96aa */
[----:B------:R-:W-:Y:S01]  /*3e60*/  @!P3 VIADD R170, R0, 0x9 ;  /* 0x0000000900aab836 */ /* 0x000fe20000000000 */
[----:B------:R-:W-:Y:S02]  /*3e70*/  @!P3 FSEL R4, R4, -INF , !P0 ;  /* 0xff8000000404b808 */ /* 0x000fe40004000000 */
[-C--:B------:R-:W-:Y:S02]  /*3e80*/  @!P3 ISETP.GE.AND P0, PT, R0, R167.reuse, PT ;  /* 0x000000a70000b20c */ /* 0x080fe40003f06270 */
[----:B------:R-:W-:Y:S02]  /*3e90*/  FSEL R162, R162, RZ, P2 ;  /* 0x000000ffa2a27208 */ /* 0x000fe40001000000 */
[C---:B------:R-:W-:Y:S02]  /*3ea0*/  @!P3 ISETP.GE.AND P2, PT, R0.reuse, R168, PT ;  /* 0x000000a80000b20c */ /* 0x040fe40003f46270 */
[----:B------:R-:W-:Y:S01]  /*3eb0*/  @!P3 FSEL R5, R5, -INF , !P4 ;  /* 0xff8000000505b808 */ /* 0x000fe20006000000 */
[-C--:B---3--:R-:W-:Y:S03]  /*3ec0*/  HMMA.16816.F32.BF16 R20, R104, R100.reuse, R20 ;  /* 0x000000646814723c */ /* 0x088fe60000041814 */
[-C--:B------:R-:W-:Y:S01]  /*3ed0*/  @!P3 ISETP.GE.AND P4, PT, R0, R166.reuse, PT ;  /* 0x000000a60000b20c */ /* 0x080fe20003f86270 */
        /* <DEDUP_REMOVED lines=10> */
[----:B------:R-:W-:Y:S01]  /*3f80*/  @!P3 FSEL R8, R8, -INF , !P0 ;  /* 0xff8000000808b808 */ /* 0x000fe20004000000 */
[C---:B------:R-:W-:Y:S01]  /*3f90*/  HMMA.16816.F32.BF16 R32, R104.reuse, R102, R32 ;  /* 0x000000666820723c */ /* 0x040fe20000041820 */
[----:B------:R-:W-:Y:S03]  /*3fa0*/  MUFU.EX2 R211, R6 ;  /* 0x0000000600d37308 */ /* 0x000fe60000000800 */
[----:B------:R-:W-:Y:S01]  /*3fb0*/  @!P3 ISETP.GE.AND P0, PT, R108, R169, PT ;  /* 0x000000a96c00b20c */ /* 0x000fe20003f06270 */
[----:B------:R-:W-:Y:S01]  /*3fc0*/  @!P3 VIADD R100, R0, 0x11 ;  /* 0x000000110064b836 */ /* 0x000fe20000000000 */
[----:B------:R-:W-:Y:S01]  /*3fd0*/  @!P3 FSEL R9, R9, -INF , !P5 ;  /* 0xff8000000909b808 */ /* 0x000fe20006800000 */
[----:B------:R-:W-:Y:S01]  /*3fe0*/  FFMA.FTZ R7, R7, UR8, -R164 ;  /* 0x0000000807077c23 */ /* 0x000fe200080108a4 */
[----:B------:R-:W-:Y:S02]  /*3ff0*/  @!P3 ISETP.GE.AND P5, PT, R108, R168, PT ;  /* 0x000000a86c00b20c */ /* 0x000fe40003fa6270 */
[----:B------:R-:W2:Y:S01]  /*4000*/  LDSM.16.M88.4 R108, [R149+-0x1800] ;  /* 0xffe80000956c783b */ /* 0x000ea20000000200 */
[----:B------:R-:W-:Y:S01]  /*4010*/  @!P3 FSEL R10, R10, -INF , !P4 ;  /* 0xff8000000a0ab808 */ /* 0x000fe20006000000 */
[--C-:B------:R-:W-:Y:S01]  /*4020*/  FFMA.FTZ R8, R8, UR8, -R163.reuse ;  /* 0x0000000808087c23 */ /* 0x100fe200080108a3 */
[----:B------:R-:W-:Y:S01]  /*4030*/  @!P3 ISETP.GE.AND P4, PT, R170, R167, PT ;  /* 0x000000a7aa00b20c */ /* 0x000fe20003f86270 */
[--C-:B------:R-:W-:Y:S01]  /*4040*/  FFMA.FTZ R9, R9, UR8, -R163.reuse ;  /* 0x0000000809097c23 */ /* 0x100fe200080108a3 */
[----:B------:R-:W-:Y:S01]  /*4050*/  @!P3 FSEL R11, R11, -INF , !P6 ;  /* 0xff8000000b0bb808 */ /* 0x000fe20007000000 */
[--C-:B------:R-:W-:Y:S01]  /*4060*/  FFMA.FTZ R10, R10, UR8, -R162.reuse ;  /* 0x000000080a0a7c23 */ /* 0x100fe200080108a2 */
[----:B------:R-:W-:Y:S01]  /*4070*/  @!P3 FSEL R12, R12, -INF , !P2 ;  /* 0xff8000000c0cb808 */ /* 0x000fe20005000000 */
[----:B------:R3:W-:Y:S01]  /*4080*/  MUFU.EX2 R210, R7 ;  /* 0x0000000700d27308 */ /* 0x0007e20000000800 */
[----:B------:R-:W-:Y:S01]  /*4090*/  @!P3 FSEL R13, R13, -INF , !P4 ;  /* 0xff8000000d0db808 */ /* 0x000fe20006000000 */
[--C-:B------:R-:W-:Y:S01]  /*40a0*/  FFMA.FTZ R11, R11, UR8, -R162.reuse ;  /* 0x000000080b0b7c23 */ /* 0x100fe200080108a2 */
[----:B------:R-:W-:Y:S01]  /*40b0*/  @!P3 ISETP.GE.AND P6, PT, R170, R166, PT ;  /* 0x000000a6aa00b20c */ /* 0x000fe20003fc6270 */
[--C-:B------:R-:W-:Y:S01]  /*40c0*/  FFMA.FTZ R12, R12, UR8, -R163.reuse ;  /* 0x000000080c0c7c23 */ /* 0x100fe200080108a3 */
[CC--:B------:R-:W-:Y:S01]  /*40d0*/  @!P3 ISETP.GE.AND P2, PT, R170.reuse, R169.reuse, PT ;  /* 0x000000a9aa00b20c */ /* 0x0c0fe20003f46270 */
[----:B------:R-:W-:Y:S01]  /*40e0*/  FFMA.FTZ R13, R13, UR8, -R163 ;  /* 0x000000080d0d7c23 */ /* 0x000fe200080108a3 */
[-C--:B------:R-:W-:Y:S01]  /*40f0*/  @!P3 ISETP.GE.AND P4, PT, R170, R168.reuse, PT ;  /* 0x000000a8aa00b20c */ /* 0x080fe20003f86270 */
[----:B------:R-:W-:Y:S01]  /*4100*/  @!P3 VIADD R170, R0, 0x10 ;  /* 0x0000001000aab836 */ /* 0x000fe20000000000 */
[----:B------:R-:W-:Y:S01]  /*4110*/  @!P3 FSEL R14, R14, -INF , !P1 ;  /* 0xff8000000e0eb808 */ /* 0x000fe20004800000 */
[----:B------:R-:W-:Y:S01]  /*4120*/  MUFU.EX2 R214, R8 ;  /* 0x0000000800d67308 */ /* 0x000fe20000000800 */
[----:B------:R-:W-:Y:S01]  /*4130*/  @!P3 FSEL R18, R18, -INF , !P5 ;  /* 0xff8000001212b808 */ /* 0x000fe20006800000 */
[----:B-1----:R-:W-:Y:S01]  /*4140*/  @!P3 VIADD R5, R0, 0x29 ;  /* 0x000000290005b836 */ /* 0x002fe20000000000 */
[-C--:B------:R-:W-:Y:S01]  /*4150*/  @!P3 ISETP.GE.AND P1, PT, R170, R169.reuse, PT ;  /* 0x000000a9aa00b20c */ /* 0x080fe20003f26270 */
[----:B------:R-:W-:Y:S01]  /*4160*/  FFMA.FTZ R14, R14, UR8, -R162 ;  /* 0x000000080e0e7c23 */ /* 0x000fe200080108a2 */
[----:B------:R-:W-:Y:S01]  /*4170*/  @!P3 ISETP.GE.AND P5, PT, R100, R169, PT ;  /* 0x000000a96400b20c */ /* 0x000fe20003fa6270 */
[--C-:B------:R-:W-:Y:S01]  /*4180*/  FFMA.FTZ R18, R18, UR8, -R164.reuse ;  /* 0x0000000812127c23 */ /* 0x100fe200080108a4 */
[----:B------:R-:W-:Y:S03]  /*4190*/  @!P3 FSEL R19, R19, -INF , !P4 ;  /* 0xff8000001313b808 */ /* 0x000fe60006000000 */
[----:B------:R1:W-:Y:S01]  /*41a0*/  MUFU.EX2 R215, R9 ;  /* 0x0000000900d77308 */ /* 0x0003e20000000800 */
[----:B------:R-:W-:Y:S01]  /*41b0*/  @!P3 FSEL R20, R20, -INF , !P1 ;  /* 0xff8000001414b808 */ /* 0x000fe20004800000 */
[----:B---3--:R-:W-:Y:S01]  /*41c0*/  IMAD.WIDE.U32 R6, R191, -0x326172a9, RZ ;  /* 0xcd9e8d57bf067825 */ /* 0x008fe200078e00ff */
[----:B------:R-:W-:Y:S02]  /*41d0*/  @!P3 FSEL R21, R21, -INF , !P5 ;  /* 0xff8000001515b808 */ /* 0x000fe40006800000 */
[----:B------:R-:W-:Y:S01]  /*41e0*/  @!P3 FSEL R15, R15, -INF , !P6 ;  /* 0xff8000000f0fb808 */ /* 0x000fe20007000000 */
[----:B------:R-:W-:Y:S01]  /*41f0*/  FFMA.FTZ R19, R19, UR8, -R164 ;  /* 0x0000000813137c23 */ /* 0x000fe200080108a4 */
[----:B------:R-:W-:Y:S01]  /*4200*/  @!P3 FSEL R17, R17, -INF , !P2 ;  /* 0xff8000001111b808 */ /* 0x000fe20005000000 */
[--C-:B------:R-:W-:Y:S01]  /*4210*/  FFMA.FTZ R21, R21, UR8, -R165.reuse ;  /* 0x0000000815157c23 */ /* 0x100fe200080108a5 */
[C---:B------:R-:W-:Y:S01]  /*4220*/  @!P3 ISETP.GE.AND P4, PT, R100.reuse, R168, PT ;  /* 0x000000a86400b20c */ /* 0x040fe20003f86270 */
[----:B------:R-:W-:Y:S01]  /*4230*/  FFMA.FTZ R15, R15, UR8, -R162 ;  /* 0x000000080f0f7c23 */ /* 0x000fe200080108a2 */
[-C--:B------:R-:W-:Y:S01]  /*4240*/  @!P3 ISETP.GE.AND P1, PT, R100, R167.reuse, PT ;  /* 0x000000a76400b20c */ /* 0x080fe20003f26270 */
[--C-:B------:R-:W-:Y:S01]  /*4250*/  FFMA.FTZ R20, R20, UR8, -R165.reuse ;  /* 0x0000000814147c23 */ /* 0x100fe200080108a5 */
[----:B------:R-:W-:Y:S01]  /*4260*/  @!P3 ISETP.GE.AND P5, PT, R100, R166, PT ;  /* 0x000000a66400b20c */ /* 0x000fe20003fa6270 */
[----:B------:R-:W-:Y:S01]  /*4270*/  @!P3 VIADD R100, R0, 0x19 ;  /* 0x000000190064b836 */ /* 0x000fe20000000000 */
[C---:B------:R-:W-:Y:S01]  /*4280*/  @!P3 ISETP.GE.AND P6, PT, R170.reuse, R168, PT ;  /* 0x000000a8aa00b20c */ /* 0x040fe20003fc6270 */
[-C--:B--2---:R-:W-:Y:S01]  /*4290*/  HMMA.16816.F32.BF16 R36, R104, R108.reuse, R36 ;  /* 0x0000006c6824723c */ /* 0x084fe20000041824 */
[----:B------:R-:W-:Y:S02]  /*42a0*/  MUFU.EX2 R203, R18 ;  /* 0x0000001200cb7308 */ /* 0x000fe40000000800 */
[-C--:B------:R-:W-:Y:S01]  /*42b0*/  @!P3 ISETP.GE.AND P2, PT, R170, R166.reuse, PT ;  /* 0x000000a6aa00b20c */ /* 0x080fe20003f46270 */
[----:B-1----:R-:W-:Y:S01]  /*42c0*/  IMAD.WIDE.U32 R8, R173, -0x2daee0ad, RZ ;  /* 0xd2511f53ad087825 */ /* 0x002fe200078e00ff */
[----:B------:R-:W-:Y:S01]  /*42d0*/  @!P3 FSEL R16, R16, -INF , !P0 ;  /* 0xff8000001010b808 */ /* 0x000fe20004000000 */
[C---:B------:R-:W-:Y:S05]  /*42e0*/  HMMA.16816.F32.BF16 R40, R112.reuse, R108, R40 ;  /* 0x0000006c7028723c */ /* 0x040fea0000041828 */
[----:B------:R-:W1:Y:S01]  /*42f0*/  MUFU.EX2 R200, R19 ;  /* 0x0000001300c87308 */ /* 0x000e620000000800 */
[-C--:B------:R-:W-:Y:S01]  /*4300*/  @!P3 ISETP.GE.AND P0, PT, R170, R167.reuse, PT ;  /* 0x000000a7aa00b20c */ /* 0x080fe20003f06270 */
[--C-:B------:R-:W-:Y:S01]  /*4310*/  FFMA.FTZ R16, R16, UR8, -R165.reuse ;  /* 0x0000000810107c23 */ /* 0x100fe200080108a5 */
[----:B------:R-:W-:Y:S01]  /*4320*/  @!P3 FSEL R22, R22, -INF , !P6 ;  /* 0xff8000001616b808 */ /* 0x000fe20007000000 */
[-C--:B------:R-:W-:Y:S03]  /*4330*/  HMMA.16816.F32.BF16 R44, R112, R110.reuse, R44 ;  /* 0x0000006e702c723c */ /* 0x080fe6000004182c */
[-C--:B------:R-:W-:Y:S01]  /*4340*/  @!P3 ISETP.GE.AND P6, PT, R101, R167.reuse, PT ;  /* 0x000000a76500b20c */ /* 0x080fe20003fc6270 */
[----:B------:R-:W-:Y:S01]  /*4350*/  FFMA.FTZ R109, R4, UR8, -R165 ;  /* 0x00000008046d7c23 */ /* 0x000fe200080108a5 */
[----:B------:R-:W-:Y:S01]  /*4360*/  @!P3 FSEL R26, R26, -INF , !P2 ;  /* 0xff8000001a1ab808 */ /* 0x000fe20005000000 */
[C---:B------:R-:W-:Y:S01]  /*4370*/  HMMA.16816.F32.BF16 R48, R104.reuse, R110, R48 ;  /* 0x0000006e6830723c */ /* 0x040fe20000041830 */
[----:B------:R-:W-:Y:S03]  /*4380*/  MUFU.EX2 R219, R10 ;  /* 0x0000000a00db7308 */ /* 0x000fe60000000800 */
[----:B------:R-:W-:Y:S01]  /*4390*/  @!P3 ISETP.GE.AND P2, PT, R100, R167, PT ;  /* 0x000000a76400b20c */ /* 0x000fe20003f46270 */
[----:B------:R-:W-:Y:S01]  /*43a0*/  FFMA.FTZ R22, R22, UR8, -R164 ;  /* 0x0000000816167c23 */ /* 0x000fe200080108a4 */
[----:B------:R-:W-:Y:S01]  /*43b0*/  @!P3 FSEL R23, R23, -INF , !P4 ;  /* 0xff8000001717b808 */ /* 0x000fe20006000000 */
[----:B------:R-:W-:Y:S01]  /*43c0*/  FFMA.FTZ R26, R26, UR8, -R162 ;  /* 0x000000081a1a7c23 */ /* 0x000fe200080108a2 */
[----:B------:R-:W-:Y:S03]  /*43d0*/  @!P3 FSEL R24, R24, -INF , !P0 ;  /* 0xff8000001818b808 */ /* 0x000fe60004000000 */
[----:B------:R-:W-:Y:S01]  /*43e0*/  MUFU.EX2 R204, R109 ;  /* 0x0000006d00cc7308 */ /* 0x000fe20000000800 */
[----:B------:R-:W-:Y:S01]  /*43f0*/  @!P3 ISETP.GE.AND P4, PT, R101, R166, PT ;  /* 0x000000a66500b20c */ /* 0x000fe20003f86270 */
[----:B------:R-:W-:Y:S01]  /*4400*/  FFMA.FTZ R23, R23, UR8, -R164 ;  /* 0x0000000817177c23 */ /* 0x000fe200080108a4 */
[----:B------:R-:W-:Y:S01]  /*4410*/  @!P3 FSEL R25, R25, -INF , !P1 ;  /* 0xff8000001919b808 */ /* 0x000fe20004800000 */
[--C-:B------:R-:W-:Y:S01]  /*4420*/  FFMA.FTZ R24, R24, UR8, -R163.reuse ;  /* 0x0000000818187c23 */ /* 0x100fe200080108a3 */
[----:B------:R-:W-:Y:S01]  /*4430*/  @!P3 FSEL R27, R27, -INF , !P5 ;  /* 0xff8000001b1bb808 */ /* 0x000fe20006800000 */
[----:B------:R-:W-:Y:S01]  /*4440*/  IMAD.WIDE.U32 R110, R172, -0x2daee0ad, RZ ;  /* 0xd2511f53ac6e7825 */ /* 0x000fe200078e00ff */
[----:B------:R-:W-:Y:S03]  /*4450*/  @!P3 FSEL R28, R28, -INF , !P6 ;  /* 0xff8000001c1cb808 */ /* 0x000fe60007000000 */
[----:B------:R2:W-:Y:S01]  /*4460*/  MUFU.EX2 R218, R11 ;  /* 0x0000000b00da7308 */ /* 0x0005e20000000800 */
        /* <DEDUP_REMOVED lines=13> */
[----:B------:R-:W3:Y:S01]  /*4540*/  LDSM.16.M88.4 R100, [R149+-0x1400] ;  /* 0xffec00009564783b */ /* 0x000ee20000000200 */
        /* <DEDUP_REMOVED lines=13> */
[----:B--2---:R-:W-:Y:S01]  /*4620*/  IMAD.WIDE.U32 R10, R185, -0x326172a9, RZ ;  /* 0xcd9e8d57b90a7825 */ /* 0x004fe200078e00ff */
[----:B------:R-:W-:Y:S02]  /*4630*/  @!P3 FSEL R34, R34, -INF , !P1 ;  /* 0xff8000002222b808 */ /* 0x000fe40004800000 */
[----:B------:R-:W-:Y:S01]  /*4640*/  @!P3 ISETP.GE.AND P1, PT, R108, R169, PT ;  /* 0x000000a96c00b20c */ /* 0x000fe20003f26270 */
[----:B------:R-:W-:Y:S01]  /*4650*/  @!P3 VIADD R4, R0, 0x28 ;  /* 0x000000280004b836 */ /* 0x000fe20000000000 */
[----:B------:R-:W-:Y:S01]  /*4660*/  @!P3 FSEL R35, R35, -INF , !P2 ;  /* 0xff8000002323b808 */ /* 0x000fe20005000000 */
[--C-:B------:R-:W-:Y:S01]  /*4670*/  FFMA.FTZ R34, R34, UR8, -R164.reuse ;  /* 0x0000000822227c23 */ /* 0x100fe200080108a4 */
[----:B------:R-:W-:Y:S01]  /*4680*/  @!P3 ISETP.GE.AND P2, PT, R108, R168, PT ;  /* 0x000000a86c00b20c */ /* 0x000fe20003f46270 */
[----:B------:R-:W-:Y:S01]  /*4690*/  MUFU.EX2 R208, R27 ;  /* 0x0000001b00d07308 */ /* 0x000fe20000000800 */
[----:B------:R-:W-:Y:S01]  /*46a0*/  @!P3 FSEL R36, R36, -INF , !P4 ;  /* 0xff8000002424b808 */ /* 0x000fe20006000000 */
[--C-:B------:R-:W-:Y:S01]  /*46b0*/  FFMA.FTZ R35, R35, UR8, -R164.reuse ;  /* 0x0000000823237c23 */ /* 0x100fe200080108a4 */
[-C--:B------:R-:W-:Y:S02]  /*46c0*/  @!P3 ISETP.GE.AND P4, PT, R108, R167.reuse, PT ;  /* 0x000000a76c00b20c */ /* 0x080fe40003f86270 */
[----:B------:R-:W-:Y:S01]  /*46d0*/  @!P3 FSEL R37, R37, -INF , !P1 ;  /* 0xff8000002525b808 */ /* 0x000fe20004800000 */
[--C-:B------:R-:W-:Y:S01]  /*46e0*/  FFMA.FTZ R36, R36, UR8, -R165.reuse ;  /* 0x0000000824247c23 */ /* 0x100fe200080108a5 */
[-C--:B------:R-:W-:Y:S03]  /*46f0*/  @!P3 ISETP.GE.AND P1, PT, R108, R166.reuse, PT ;  /* 0x000000a66c00b20c */ /* 0x080fe60003f26270 */
[----:B------:R-:W-:Y:S01]  /*4700*/  MUFU.EX2 R217, R14 ;  /* 0x0000000e00d97308 */ /* 0x000fe20000000800 */
[----:B------:R-:W-:Y:S01]  /*4710*/  @!P3 FSEL R38, R38, -INF , !P5 ;  /* 0xff8000002626b808 */ /* 0x000fe20006800000 */
[----:B------:R-:W-:Y:S01]  /*4720*/  FFMA.FTZ R37, R37, UR8, -R165 ;  /* 0x0000000825257c23 */ /* 0x000fe200080108a5 */
[----:B------:R-:W-:Y:S01]  /*4730*/  @!P3 ISETP.GE.AND P5, PT, R4, R167, PT ;  /* 0x000000a70400b20c */ /* 0x000fe20003fa6270 */
[----:B------:R-:W-:Y:S01]  /*4740*/  IMAD.WIDE.U32 R108, R175, -0x326172a9, RZ ;  /* 0xcd9e8d57af6c7825 */ /* 0x000fe200078e00ff */
[----:B------:R-:W-:Y:S02]  /*4750*/  @!P3 FSEL R39, R39, -INF , !P2 ;  /* 0xff8000002727b808 */ /* 0x000fe40005000000 */
[----:B------:R-:W-:Y:S01]  /*4760*/  @!P3 FSEL R40, R40, -INF , !P0 ;  /* 0xff8000002828b808 */ /* 0x000fe20004000000 */
[--C-:B------:R-:W-:Y:S01]  /*4770*/  FFMA.FTZ R38, R38, UR8, -R164.reuse ;  /* 0x0000000826267c23 */ /* 0x100fe200080108a4 */
[----:B------:R-:W-:Y:S01]  /*4780*/  @!P3 FSEL R41, R41, -INF , !P4 ;  /* 0xff8000002929b808 */ /* 0x000fe20006000000 */
[-C--:B---3--:R-:W-:Y:S01]  /*4790*/  HMMA.16816.F32.BF16 R52, R104, R100.reuse, R52 ;  /* 0x000000646834723c */ /* 0x088fe20000041834 */
[----:B------:R-:W2:Y:S02]  /*47a0*/  MUFU.EX2 R199, R28 ;  /* 0x0000001c00c77308 */ /* 0x000ea40000000800 */
[C---:B------:R-:W-:Y:S01]  /*47b0*/  @!P3 ISETP.GE.AND P2, PT, R4.reuse, R166, PT ;  /* 0x000000a60400b20c */ /* 0x040fe20003f46270 */
[----:B------:R-:W-:Y:S01]  /*47c0*/  FFMA.FTZ R39, R39, UR8, -R164 ;  /* 0x0000000827277c23 */ /* 0x000fe200080108a4 */
[CC--:B------:R-:W-:Y:S01]  /*47d0*/  @!P3 ISETP.GE.AND P0, PT, R4.reuse, R169.reuse, PT ;  /* 0x000000a90400b20c */ /* 0x0c0fe20003f06270 */
[C---:B------:R-:W-:Y:S05]  /*47e0*/  HMMA.16816.F32.BF16 R56, R112.reuse, R100, R56 ;  /* 0x000000647038723c */ /* 0x040fea0000041838 */
[----:B------:R-:W3:Y:S01]  /*47f0*/  MUFU.EX2 R213, R12 ;  /* 0x0000000c00d57308 */ /* 0x000ee20000000800 */
        /* <DEDUP_REMOVED lines=32> */
[----:B------:R-:W-:Y:S01]  /*4a00*/  IMAD.U32 R104, RZ, RZ, UR4 ;  /* 0x00000004ff687e24 */ /* 0x000fe2000f8e00ff */
[----:B------:R-:W-:Y:S01]  /*4a10*/  @!P3 FSEL R45, R45, -INF , !P6 ;  /* 0xff8000002d2db808 */ /* 0x000fe20007000000 */
[----:B----4-:R-:W-:Y:S01]  /*4a20*/  IMAD.WIDE.U32 R12, R174, -0x326172a9, RZ ;  /* 0xcd9e8d57ae0c7825 */ /* 0x010fe200078e00ff */
[-C--:B------:R-:W-:Y:S03]  /*4a30*/  @!P3 ISETP.GE.AND P6, PT, R5, R168.reuse, PT ;  /* 0x000000a80500b20c */ /* 0x080fe60003fc6270 */
[----:B------:R-:W4:Y:S01]  /*4a40*/  MUFU.EX2 R216, R15 ;  /* 0x0000000f00d87308 */ /* 0x000f220000000800 */
[----:B------:R-:W-:Y:S01]  /*4a50*/  @!P3 ISETP.GE.AND P4, PT, R4, R169, PT ;  /* 0x000000a90400b20c */ /* 0x000fe20003f86270 */
[--C-:B------:R-:W-:Y:S01]  /*4a60*/  FFMA.FTZ R50, R50, UR8, -R164.reuse ;  /* 0x0000000832327c23 */ /* 0x100fe200080108a4 */
[----:B------:R-:W-:Y:S01]  /*4a70*/  @!P3 FSEL R51, R51, -INF , !P6 ;  /* 0xff8000003333b808 */ /* 0x000fe20007000000 */
[----:B------:R-:W-:Y:S01]  /*4a80*/  FFMA.FTZ R45, R45, UR8, -R163 ;  /* 0x000000082d2d7c23 */ /* 0x000fe200080108a3 */
[----:B------:R-:W-:Y:S02]  /*4a90*/  @!P3 FSEL R52, R52, -INF , !P2 ;  /* 0xff8000003434b808 */ /* 0x000fe40005000000 */
        /* <DEDUP_REMOVED lines=18> */
[----:B------:R-:W-:Y:S01]  /*4bc0*/  MUFU.EX2 R189, R20 ;  /* 0x0000001400bd7308 */ /* 0x000fe20000000800 */
        /* <DEDUP_REMOVED lines=8> */
[----:B------:R-:W4:Y:S01]  /*4c50*/  MUFU.EX2 R206, R31 ;  /* 0x0000001f00ce7308 */ /* 0x000f220000000800 */
[----:B------:R-:W-:Y:S01]  /*4c60*/  @!P3 FSEL R58, R58, -INF , !P5 ;  /* 0xff8000003a3ab808 */ /* 0x000fe20006800000 */
[----:B------:R-:W-:Y:S01]  /*4c70*/  IMAD.WIDE.U32 R16, R171, -0x2daee0ad, RZ ;  /* 0xd2511f53ab107825 */ /* 0x000fe200078e00ff */
[----:B------:R-:W-:Y:S02]  /*4c80*/  @!P3 FSEL R60, R60, -INF , !P1 ;  /* 0xff8000003c3cb808 */ /* 0x000fe40004800000 */
[----:B------:R-:W-:Y:S01]  /*4c90*/  @!P3 ISETP.GE.AND P0, PT, R4, R166, PT ;  /* 0x000000a60400b20c */ /* 0x000fe20003f06270 */
[----:B------:R-:W-:Y:S01]  /*4ca0*/  FFMA.FTZ R58, R58, UR8, -R162 ;  /* 0x000000083a3a7c23 */ /* 0x000fe200080108a2 */
[----:B------:R-:W-:Y:S01]  /*4cb0*/  @!P3 ISETP.GE.AND P5, PT, R4, R169, PT ;  /* 0x000000a90400b20c */ /* 0x000fe20003fa6270 */
[--C-:B------:R-:W-:Y:S01]  /*4cc0*/  FFMA.FTZ R60, R60, UR8, -R163.reuse ;  /* 0x000000083c3c7c23 */ /* 0x100fe200080108a3 */
[----:B------:R-:W-:Y:S01]  /*4cd0*/  @!P3 ISETP.GE.AND P1, PT, R4, R168, PT ;  /* 0x000000a80400b20c */ /* 0x000fe20003f26270 */
[----:B------:R-:W-:Y:S01]  /*4ce0*/  IMAD.WIDE.U32 R4, R190, -0x2daee0ad, RZ ;  /* 0xd2511f53be047825 */ /* 0x000fe200078e00ff */
[----:B------:R-:W-:Y:S01]  /*4cf0*/  LOP3.LUT R100, R9, UR5, R184, 0x96, !PT ;  /* 0x0000000509647c12 */ /* 0x000fe2000f8e96b8 */
[----:B------:R1:W4:Y:S01]  /*4d00*/  MUFU.EX2 R190, R0 ;  /* 0x0000000000be7308 */ /* 0x0003220000000800 */
[----:B------:R-:W-:Y:S01]  /*4d10*/  LOP3.LUT R14, R7, UR6, R176, 0x96, !PT ;  /* 0x00000006070e7c12 */ /* 0x000fe2000f8e96b0 */
[--C-:B------:R-:W-:Y:S01]  /*4d20*/  FFMA.FTZ R56, R56, UR8, -R163.reuse ;  /* 0x0000000838387c23 */ /* 0x100fe200080108a3 */
[----:B------:R-:W-:Y:S01]  /*4d30*/  LOP3.LUT R112, R11, UR6, R178, 0x96, !PT ;  /* 0x000000060b707c12 */ /* 0x000fe2000f8e96b2 */
[----:B------:R-:W-:Y:S01]  /*4d40*/  IMAD.WIDE.U32 R100, R100, -0x326172a9, RZ ;  /* 0xcd9e8d5764647825 */ /* 0x000fe200078e00ff */
[----:B------:R-:W-:Y:S01]  /*4d50*/  LOP3.LUT R7, R17, UR7, R180, 0x96, !PT ;  /* 0x0000000711077c12 */ /* 0x000fe2000f8e96b4 */
[----:B------:R-:W-:Y:S01]  /*4d60*/  UIADD3 UR6, UR13, -0x4ab325aa, URZ ;  /* 0xb54cda560d067890 */ /* 0x000fe2000fffe03f */
[----:B------:R-:W-:Y:S01]  /*4d70*/  @!P3 FSEL R65, R65, -INF , !P4 ;  /* 0xff8000004141b808 */ /* 0x000fe20006000000 */
[----:B------:R-:W-:Y:S01]  /*4d80*/  FFMA.FTZ R163, R61, UR8, -R163 ;  /* 0x000000083da37c23 */ /* 0x000fe200080108a3 */
[----:B------:R-:W-:Y:S01]  /*4d90*/  @!P3 FSEL R66, R66, -INF , !P1 ;  /* 0xff8000004242b808 */ /* 0x000fe20004800000 */
[----:B------:R-:W-:Y:S01]  /*4da0*/  IMAD.WIDE.U32 R112, R112, -0x2daee0ad, RZ ;  /* 0xd2511f5370707825 */ /* 0x000fe200078e00ff */
[----:B------:R-:W-:Y:S01]  /*4db0*/  @!P3 FSEL R62, R62, -INF , !P0 ;  /* 0xff8000003e3eb808 */ /* 0x000fe20004000000 */
[----:B------:R-:W-:Y:S01]  /*4dc0*/  MUFU.EX2 R176, R36 ;  /* 0x0000002400b07308 */ /* 0x000fe20000000800 */
[----:B------:R-:W-:Y:S01]  /*4dd0*/  @!P3 FSEL R63, R63, -INF , !P2 ;  /* 0xff8000003f3fb808 */ /* 0x000fe20005000000 */
[----:B------:R-:W-:Y:S01]  /*4de0*/  FFMA.FTZ R66, R66, UR8, -R164 ;  /* 0x0000000842427c23 */ /* 0x000fe200080108a4 */
[----:B------:R-:W-:Y:S01]  /*4df0*/  LOP3.LUT R113, R113, UR7, R8, 0x96, !PT ;  /* 0x0000000771717c12 */ /* 0x000fe2000f8e9608 */
[----:B------:R-:W-:Y:S01]  /*4e00*/  FFMA.FTZ R62, R62, UR8, -R162 ;  /* 0x000000083e3e7c23 */ /* 0x000fe200080108a2 */
[----:B-1----:R-:W-:Y:S01]  /*4e10*/  LOP3.LUT R0, R5, UR5, R192, 0x96, !PT ;  /* 0x0000000505007c12 */ /* 0x002fe2000f8e96c0 */
[----:B------:R-:W-:Y:S01]  /*4e20*/  UIADD3 UR5, UR13, 0x1715609d, URZ ;  /* 0x1715609d0d057890 */ /* 0x000fe2000fffe03f */
[----:B------:R-:W-:Y:S03]  /*4e30*/  @!P3 FSEL R64, R64, -INF , !P5 ;  /* 0xff8000004040b808 */ /* 0x000fe60006800000 */
[----:B------:R-:W-:Y:S01]  /*4e40*/  MUFU.EX2 R195, R22 ;  /* 0x0000001600c37308 */ /* 0x000fe20000000800 */
[----:B------:R-:W-:Y:S01]  /*4e50*/  @!P3 FSEL R67, R67, -INF , !P6 ;  /* 0xff8000004343b808 */ /* 0x000fe20007000000 */
[----:B------:R-:W-:Y:S01]  /*4e60*/  IMAD.WIDE.U32 R18, R0, -0x326172a9, RZ ;  /* 0xcd9e8d5700127825 */ /* 0x000fe200078e00ff */
[----:B------:R-:W-:Y:S02]  /*4e70*/  IADD3 R104, R153, 0x4000, R104 ;  /* 0x0000400099687810 */ /* 0x000fe40007ffe068 */
[----:B------:R-:W-:Y:S01]  /*4e80*/  LOP3.LUT R5, R109, UR5, R6, 0x96, !PT ;  /* 0x000000056d057c12 */ /* 0x000fe2000f8e9606 */
[--C-:B------:R-:W-:Y:S01]  /*4e90*/  FFMA.FTZ R64, R64, UR8, -R165.reuse ;  /* 0x0000000840407c23 */ /* 0x100fe200080108a5 */
[----:B------:R-:W-:Y:S01]  /*4ea0*/  LOP3.LUT R109, R111, UR7, R4, 0x96, !PT ;  /* 0x000000076f6d7c12 */ /* 0x000fe2000f8e9604 */
[----:B------:R-:W-:Y:S01]  /*4eb0*/  IMAD.IADD R104, R104, 0x1, R154 ;  /* 0x0000000168687824 */ /* 0x000fe200078e029a */
[----:B------:R-:W-:Y:S01]  /*4ec0*/  LOP3.LUT R166, R19, UR5, R188, 0x96, !PT ;  /* 0x0000000513a67c12 */ /* 0x000fe2000f8e96bc */
[----:B------:R-:W-:Y:S01]  /*4ed0*/  MUFU.EX2 R192, R23 ;  /* 0x0000001700c07308 */ /* 0x000fe20000000800 */
[----:B------:R-:W-:Y:S01]  /*4ee0*/  LOP3.LUT R9, R13, UR5, R182, 0x96, !PT ;  /* 0x000000050d097c12 */ /* 0x000fe2000f8e96b6 */
[----:B------:R-:W-:Y:S01]  /*4ef0*/  IMAD.WIDE.U32 R14, R14, -0x2daee0ad, RZ ;  /* 0xd2511f530e0e7825 */ /* 0x000fe200078e00ff */
[----:B------:R-:W-:Y:S01]  /*4f00*/  LOP3.LUT R167, R101, UR5, R10, 0x96, !PT ;  /* 0x0000000565a77c12 */ /* 0x000fe2000f8e960a */
[----:B------:R-:W-:Y:S02]  /*4f10*/  UIADD3 UR5, UR11, 0x646e171e, URZ ;  /* 0x646e171e0b057890 */ /* 0x000fe4000fffe03f */
[----:B------:R-:W-:Y:S01]  /*4f20*/  FFMA.FTZ R165, R65, UR8, -R165 ;  /* 0x0000000841a57c23 */ /* 0x000fe200080108a5 */
[----:B------:R-:W-:Y:S01]  /*4f30*/  IMAD.WIDE.U32 R6, R7, -0x326172a9, RZ ;  /* 0xcd9e8d5707067825 */ /* 0x000fe200078e00ff */
[----:B------:R-:W-:Y:S02]  /*4f40*/  LOP3.LUT R111, R15, UR7, R186, 0x96, !PT ;  /* 0x000000070f6f7c12 */ /* 0x000fe4000f8e96ba */
[----:B------:R1:W-:Y:S01]  /*4f50*/  MUFU.EX2 R188, R21 ;  /* 0x0000001500bc7308 */ /* 0x0003e20000000800 */
[----:B------:R-:W-:Y:S01]  /*4f60*/  FFMA.FTZ R164, R67, UR8, -R164 ;  /* 0x0000000843a47c23 */ /* 0x000fe200080108a4 */
[----:B------:R-:W-:Y:S01]  /*4f70*/  IMAD.WIDE.U32 R4, R5, -0x2daee0ad, RZ ;  /* 0xd2511f5305047825 */ /* 0x000fe200078e00ff */
[----:B------:R-:W-:Y:S02]  /*4f80*/  LOP3.LUT R12, R7, UR6, R12, 0x96, !PT ;  /* 0x00000006070c7c12 */ /* 0x000fe4000f8e960c */
[----:B------:R-:W-:Y:S01]  /*4f90*/  LOP3.LUT R17, R6, 0xff, RZ, 0xc0, !PT ;  /* 0x000000ff06117812 */ /* 0x000fe200078ec0ff */
[----:B------:R-:W-:Y:S01]  /*4fa0*/  FFMA.FTZ R162, R63, UR8, -R162 ;  /* 0x000000083fa27c23 */ /* 0x000fe200080108a2 */
[--C-:B------:R-:W-:Y:S03]  /*4fb0*/  SHF.R.U32.HI R15, RZ, 0x18, R6.reuse ;  /* 0x00000018ff0f7819 */ /* 0x100fe60000011606 */
[----:B------:R-:W-:Y:S01]  /*4fc0*/  MUFU.EX2 R173, R62 ;  /* 0x0000003e00ad7308 */ /* 0x000fe20000000800 */
[----:B------:R-:W-:Y:S01]  /*4fd0*/  SHF.R.U32.HI R101, RZ, 0x10, R6 ;  /* 0x00000010ff657819 */ /* 0x000fe20000011606 */
[----:B------:R-:W-:Y:S01]  /*4fe0*/  IMAD.WIDE.U32 R8, R9, -0x2daee0ad, RZ ;  /* 0xd2511f5309087825 */ /* 0x000fe200078e00ff */
[----:B------:R-:W-:Y:S02]  /*4ff0*/  ISETP.LE.U32.AND P2, PT, R15, UR9, PT ;  /* 0x000000090f007c0c */ /* 0x000fe4000bf43070 */
[----:B------:R-:W-:Y:S02]  /*5000*/  LOP3.LUT R13, R5, UR5, R14, 0x96, !PT ;  /* 0x00000005050d7c12 */ /* 0x000fe4000f8e960e */
[----:B------:R-:W-:Y:S03]  /*5010*/  LOP3.LUT R14, R4, 0xff, RZ, 0xc0, !PT ;  /* 0x000000ff040e7812 */ /* 0x000fe600078ec0ff */
[----:B------:R-:W-:Y:S01]  /*5020*/  MUFU.EX2 R175, R37 ;  /* 0x0000002500af7308 */ /* 0x000fe20000000800 */
[----:B-1----:R-:W-:Y:S01]  /*5030*/  LOP3.LUT R21, R6, 0xffff, RZ, 0xc0, !PT ;  /* 0x0000ffff06157812 */ /* 0x002fe200078ec0ff */
[----:B------:R-:W-:Y:S01]  /*5040*/  IMAD.WIDE.U32 R6, R109, -0x326172a9, RZ ;  /* 0xcd9e8d576d067825 */ /* 0x000fe200078e00ff */
[----:B------:R-:W-:Y:S02]  /*5050*/  ISETP.LE.U32.AND P5, PT, R14, UR9, PT ;  /* 0x000000090e007c0c */ /* 0x000fe4000bfa3070 */
[----:B------:R-:W-:Y:S01]  /*5060*/  SHF.R.U32.HI R20, RZ, 0x18, R4 ;  /* 0x00000018ff147819 */ /* 0x000fe20000011604 */
[----:B------:R-:W-:Y:S01]  /*5070*/  IMAD.U32 R109, RZ, RZ, UR21 ;  /* 0x00000015ff6d7e24 */ /* 0x000fe2000f8e00ff */
[----:B------:R-:W-:Y:S01]  /*5080*/  LOP3.LUT R10, R7, UR6, R18, 0x96, !PT ;  /* 0x00000006070a7c12 */ /* 0x000fe2000f8e9612 */
[----:B------:R-:W-:Y:S01]  /*5090*/  @!P2 FADD.FTZ R200, -R200, -RZ ;  /* 0x800000ffc8c8a221 */ /* 0x000fe20000010100 */
[----:B------:R-:W-:Y:S01]  /*50a0*/  LOP3.LUT R114, R4, 0xffff, RZ, 0xc0, !PT ;  /* 0x0000ffff04727812 */ /* 0x000fe200078ec0ff */
[----:B------:R-:W1:Y:S01]  /*50b0*/  MUFU.EX2 R180, R32 ;  /* 0x0000002000b47308 */ /* 0x000e620000000800 */
[----:B------:R-:W-:Y:S02]  /*50c0*/  SHF.R.U32.HI R22, RZ, 0x18, R6 ;  /* 0x00000018ff167819 */ /* 0x000fe40000011606 */
[----:B------:R-:W-:Y:S01]  /*50d0*/  SHF.R.U32.HI R115, RZ, 0x10, R4 ;  /* 0x00000010ff737819 */ /* 0x000fe20000011604 */
[----:B------:R-:W-:Y:S01]  /*50e0*/  IMAD.WIDE.U32 R4, R111, -0x326172a9, RZ ;  /* 0xcd9e8d576f047825 */ /* 0x000fe200078e00ff */
[----:B------:R-:W-:Y:S02]  /*50f0*/  SHF.R.U32.HI R24, RZ, 0x10, R6 ;  /* 0x00000010ff187819 */ /* 0x000fe40000011606 */
[----:B------:R-:W-:Y:S03]  /*5100*/  LOP3.LUT R11, R9, UR5, R16, 0x96, !PT ;  /* 0x00000005090b7c12 */ /* 0x000fe6000f8e9610 */
[----:B------:R-:W-:Y:S01]  /*5110*/  MUFU.EX2 R111, R60 ;  /* 0x0000003c006f7308 */ /* 0x000fe20000000800 */
[----:B------:R-:W-:Y:S01]  /*5120*/  LOP3.LUT R0, R5, UR6, R108, 0x96, !PT ;  /* 0x0000000605007c12 */ /* 0x000fe2000f8e966c */
[----:B------:R-:W-:Y:S01]  /*5130*/  IMAD.U32 R108, RZ, RZ, UR22 ;  /* 0x00000016ff6c7e24 */ /* 0x000fe2000f8e00ff */
[C---:B------:R-:W-:Y:S01]  /*5140*/  LOP3.LUT R16, R8.reuse, 0xff, RZ, 0xc0, !PT ;  /* 0x000000ff08107812 */ /* 0x040fe200078ec0ff */
[----:B--2---:R-:W-:Y:S01]  /*5150*/  @!P5 FADD.FTZ R199, -R199, -RZ ;  /* 0x800000ffc7c7d221 */ /* 0x004fe20000010100 */
[--C-:B------:R-:W-:Y:S02]  /*5160*/  SHF.R.U32.HI R19, RZ, 0x18, R8.reuse ;  /* 0x00000018ff137819 */ /* 0x100fe40000011608 */
[----:B------:R-:W-:Y:S03]  /*5170*/  LOP3.LUT R23, R8, 0xffff, RZ, 0xc0, !PT ;  /* 0x0000ffff08177812 */ /* 0x000fe600078ec0ff */
[----:B------:R-:W-:Y:S01]  /*5180*/  MUFU.EX2 R177, R38 ;  /* 0x0000002600b17308 */ /* 0x000fe20000000800 */
[----:B------:R-:W-:Y:S02]  /*5190*/  SHF.R.U32.HI R102, RZ, 0x10, R8 ;  /* 0x00000010ff667819 */ /* 0x000fe40000011608 */
[C---:B------:R-:W-:Y:S02]  /*51a0*/  LOP3.LUT R18, R6.reuse, 0xff, RZ, 0xc0, !PT ;  /* 0x000000ff06127812 */ /* 0x040fe400078ec0ff */
[----:B------:R-:W-:Y:S02]  /*51b0*/  LOP3.LUT R103, R6, 0xffff, RZ, 0xc0, !PT ;  /* 0x0000ffff06677812 */ /* 0x000fe400078ec0ff */
[----:B------:R-:W-:Y:S03]  /*51c0*/  LOP3.LUT R6, R4, 0xffff, RZ, 0xc0, !PT ;  /* 0x0000ffff04067812 */ /* 0x000fe600078ec0ff */
[----:B------:R-:W-:Y:S01]  /*51d0*/  MUFU.EX2 R182, R34 ;  /* 0x0000002200b67308 */ /* 0x000fe20000000800 */
[----:B------:R-:W-:Y:S02]  /*51e0*/  LOP3.LUT R5, R12, 0xff, RZ, 0xc0, !PT ;  /* 0x000000ff0c057812 */ /* 0x000fe400078ec0ff */
[----:B------:R-:W-:Y:S02]  /*51f0*/  LOP3.LUT R7, R4, 0xff, RZ, 0xc0, !PT ;  /* 0x000000ff04077812 */ /* 0x000fe400078ec0ff */
[--C-:B------:R-:W-:Y:S02]  /*5200*/  SHF.R.U32.HI R9, RZ, 0x10, R4.reuse ;  /* 0x00000010ff097819 */ /* 0x100fe40000011604 */
[----:B------:R-:W-:Y:S03]  /*5210*/  SHF.R.U32.HI R8, RZ, 0x18, R4 ;  /* 0x00000018ff087819 */ /* 0x000fe60000011604 */
[----:B------:R-:W-:Y:S01]  /*5220*/  MUFU.EX2 R174, R39 ;  /* 0x0000002700ae7308 */ /* 0x000fe20000000800 */
[----:B------:R-:W-:Y:S02]  /*5230*/  LOP3.LUT R4, R12, 0xffff, RZ, 0xc0, !PT ;  /* 0x0000ffff0c047812 */ /* 0x000fe400078ec0ff */
[----:B------:R-:W-:Y:S02]  /*5240*/  ISETP.LE.U32.AND P4, PT, R5, UR9, PT ;  /* 0x0000000905007c0c */ /* 0x000fe4000bf83070 */
[----:B------:R-:W-:Y:S02]  /*5250*/  SHF.R.U32.HI R5, RZ, 0x10, R12 ;  /* 0x00000010ff057819 */ /* 0x000fe4000001160c */
[----:B------:R-:W-:Y:S03]  /*5260*/  SHF.R.U32.HI R4, RZ, 0x8, R4 ;  /* 0x00000008ff047819 */ /* 0x000fe60000011604 */
[----:B------:R-:W2:Y:S01]  /*5270*/  MUFU.EX2 R181, R35 ;  /* 0x0000002300b57308 */ /* 0x000ea20000000800 */
[----:B------:R-:W-:Y:S02]  /*5280*/  SHF.R.U32.HI R12, RZ, 0x18, R12 ;  /* 0x00000018ff0c7819 */ /* 0x000fe4000001160c */
[----:B------:R-:W-:Y:S02]  /*5290*/  LOP3.LUT R4, R4, 0xffff, RZ, 0xc0, !PT ;  /* 0x0000ffff04047812 */ /* 0x000fe400078ec0ff */
[----:B------:R-:W-:Y:S02]  /*52a0*/  ISETP.LE.U32.AND P6, PT, R12, UR9, PT ;  /* 0x000000090c007c0c */ /* 0x000fe4000bfc3070 */
[----:B------:R-:W-:Y:S01]  /*52b0*/  LOP3.LUT R5, R5, 0xff, RZ, 0xc0, !PT ;  /* 0x000000ff05057812 */ /* 0x000fe200078ec0ff */
[----:B------:R-:W-:Y:S01]  /*52c0*/  @!P4 FADD.FTZ R204, -R204, -RZ ;  /* 0x800000ffccccc221 */ /* 0x000fe20000010100 */
[----:B------:R-:W-:Y:S01]  /*52d0*/  ISETP.LE.U32.AND P1, PT, R4, UR9, PT ;  /* 0x0000000904007c0c */ /* 0x000fe2000bf23070 */
[----:B------:R-:W-:Y:S01]  /*52e0*/  MUFU.EX2 R186, R41 ;  /* 0x0000002900ba7308 */ /* 0x000fe20000000800 */
[----:B------:R-:W-:Y:S02]  /*52f0*/  ISETP.LE.U32.AND P3, PT, R5, UR9, PT ;  /* 0x0000000905007c0c */ /* 0x000fe4000bf63070 */
[C---:B------:R-:W-:Y:S02]  /*5300*/  LOP3.LUT R4, R0.reuse, 0xffff, RZ, 0xc0, !PT ;  /* 0x0000ffff00047812 */ /* 0x040fe400078ec0ff */
[----:B------:R-:W-:Y:S02]  /*5310*/  LOP3.LUT R5, R0, 0xff, RZ, 0xc0, !PT ;  /* 0x000000ff00057812 */ /* 0x000fe400078ec0ff */
[----:B------:R-:W-:Y:S01]  /*5320*/  SHF.R.U32.HI R4, RZ, 0x8, R4 ;  /* 0x00000008ff047819 */ /* 0x000fe20000011604 */
[----:B------:R-:W-:Y:S01]  /*5330*/  @!P6 FADD.FTZ R210, -R210, -RZ ;  /* 0x800000ffd2d2e221 */ /* 0x000fe20000010100 */
[----:B------:R-:W-:Y:S01]  /*5340*/  ISETP.LE.U32.AND P4, PT, R5, UR9, PT ;  /* 0x0000000905007c0c */ /* 0x000fe2000bf83070 */
[----:B------:R-:W-:Y:S01]  /*5350*/  MUFU.EX2 R171, R48 ;  /* 0x0000003000ab7308 */ /* 0x000fe20000000800 */
[--C-:B------:R-:W-:Y:S01]  /*5360*/  SHF.R.U32.HI R5, RZ, 0x10, R0.reuse ;  /* 0x00000010ff057819 */ /* 0x100fe20000011600 */
[----:B------:R-:W-:Y:S01]  /*5370*/  @!P1 FADD.FTZ R205, -R205, -RZ ;  /* 0x800000ffcdcd9221 */ /* 0x000fe20000010100 */
[----:B------:R-:W-:Y:S01]  /*5380*/  LOP3.LUT R4, R4, 0xffff, RZ, 0xc0, !PT ;  /* 0x0000ffff04047812 */ /* 0x000fe200078ec0ff */
[----:B------:R-:W-:Y:S01]  /*5390*/  @!P3 FADD.FTZ R211, -R211, -RZ ;  /* 0x800000ffd3d3b221 */ /* 0x000fe20000010100 */
[----:B------:R-:W-:Y:S02]  /*53a0*/  LOP3.LUT R5, R5, 0xff, RZ, 0xc0, !PT ;  /* 0x000000ff05057812 */ /* 0x000fe400078ec0ff */
[----:B------:R-:W-:Y:S03]  /*53b0*/  ISETP.LE.U32.AND P1, PT, R4, UR9, PT ;  /* 0x0000000904007c0c */ /* 0x000fe6000bf23070 */
[----:B------:R-:W-:Y:S01]  /*53c0*/  MUFU.EX2 R197, R42 ;  /* 0x0000002a00c57308 */ /* 0x000fe20000000800 */
[----:B------:R-:W-:Y:S02]  /*53d0*/  SHF.R.U32.HI R0, RZ, 0x18, R0 ;  /* 0x00000018ff007819 */ /* 0x000fe40000011600 */
[----:B------:R-:W-:Y:S01]  /*53e0*/  ISETP.LE.U32.AND P3, PT, R5, UR9, PT ;  /* 0x0000000905007c0c */ /* 0x000fe2000bf63070 */
[----:B------:R-:W-:Y:S01]  /*53f0*/  @!P4 FADD.FTZ R214, -R214, -RZ ;  /* 0x800000ffd6d6c221 */ /* 0x000fe20000010100 */
[----:B------:R-:W-:Y:S02]  /*5400*/  ISETP.LE.U32.AND P6, PT, R0, UR9, PT ;  /* 0x0000000900007c0c */ /* 0x000fe4000bfc3070 */
[----:B------:R-:W-:Y:S03]  /*5410*/  SHF.R.U32.HI R0, RZ, 0x8, R6 ;  /* 0x00000008ff007819 */ /* 0x000fe60000011606 */
[----:B------:R-:W-:Y:S01]  /*5420*/  MUFU.EX2 R170, R49 ;  /* 0x0000003100aa7308 */ /* 0x000fe20000000800 */
[----:B------:R-:W-:Y:S02]  /*5430*/  LOP3.LUT R4, R9, 0xff, RZ, 0xc0, !PT ;  /* 0x000000ff09047812 */ /* 0x000fe400078ec0ff */
[----:B------:R-:W-:Y:S01]  /*5440*/  LOP3.LUT R0, R0, 0xffff, RZ, 0xc0, !PT ;  /* 0x0000ffff00007812 */ /* 0x000fe200078ec0ff */
[----:B------:R-:W-:Y:S01]  /*5450*/  @!P1 FADD.FTZ R215, -R215, -RZ ;  /* 0x800000ffd7d79221 */ /* 0x000fe20000010100 */
[----:B------:R-:W-:Y:S02]  /*5460*/  ISETP.LE.U32.AND P4, PT, R7, UR9, PT ;  /* 0x0000000907007c0c */ /* 0x000fe4000bf83070 */
[----:B------:R-:W-:Y:S01]  /*5470*/  ISETP.LE.U32.AND P1, PT, R0, UR9, PT ;  /* 0x0000000900007c0c */ /* 0x000fe2000bf23070 */
[----:B------:R-:W-:Y:S01]  /*5480*/  @!P3 FADD.FTZ R219, -R219, -RZ ;  /* 0x800000ffdbdbb221 */ /* 0x000fe20000010100 */
[----:B------:R-:W-:Y:S01]  /*5490*/  SHF.R.U32.HI R0, RZ, 0x8, R21 ;  /* 0x00000008ff007819 */ /* 0x000fe20000011615 */
[----:B------:R-:W-:Y:S01]  /*54a0*/  @!P6 FADD.FTZ R218, -R218, -RZ ;  /* 0x800000ffdadae221 */ /* 0x000fe20000010100 */
[----:B------:R-:W-:Y:S01]  /*54b0*/  ISETP.LE.U32.AND P3, PT, R4, UR9, PT ;  /* 0x0000000904007c0c */ /* 0x000fe2000bf63070 */
[----:B------:R-:W-:Y:S01]  /*54c0*/  MUFU.EX2 R187, R40 ;  /* 0x0000002800bb7308 */ /* 0x000fe20000000800 */
[----:B------:R-:W-:Y:S02]  /*54d0*/  LOP3.LUT R4, R101, 0xff, RZ, 0xc0, !PT ;  /* 0x000000ff65047812 */ /* 0x000fe400078ec0ff */
[----:B------:R-:W-:Y:S02]  /*54e0*/  LOP3.LUT R0, R0, 0xffff, RZ, 0xc0, !PT ;  /* 0x0000ffff00007812 */ /* 0x000fe400078ec0ff */
[----:B------:R-:W-:Y:S01]  /*54f0*/  ISETP.LE.U32.AND P6, PT, R8, UR9, PT ;  /* 0x0000000908007c0c */ /* 0x000fe2000bfc3070 */
[----:B---3--:R-:W-:Y:S01]  /*5500*/  @!P4 FADD.FTZ R213, -R213, -RZ ;  /* 0x800000ffd5d5c221 */ /* 0x008fe20000010100 */
[----:B------:R-:W-:Y:S01]  /*5510*/  ISETP.LE.U32.AND P4, PT, R20, UR9, PT ;  /* 0x0000000914007c0c */ /* 0x000fe2000bf83070 */
[----:B------:R-:W-:Y:S01]  /*5520*/  @!P1 FADD.FTZ R212, -R212, -RZ ;  /* 0x800000ffd4d49221 */ /* 0x000fe20000010100 */
[----:B------:R-:W-:Y:S01]  /*5530*/  ISETP.LE.U32.AND P1, PT, R4, UR9, PT ;  /* 0x0000000904007c0c */ /* 0x000fe2000bf23070 */
[----:B------:R-:W-:Y:S01]  /*5540*/  IMAD.WIDE.U32 R4, R113, -0x326172a9, RZ ;  /* 0xcd9e8d5771047825 */ /* 0x000fe200078e00ff */
[----:B------:R-:W-:Y:S01]  /*5550*/  LOP3.LUT R6, R11, 0xff, RZ, 0xc0, !PT ;  /* 0x000000ff0b067812 */ /* 0x000fe200078ec0ff */
[----:B------:R-:W-:Y:S01]  /*5560*/  MUFU.EX2 R169, R50 ;  /* 0x0000003200a97308 */ /* 0x000fe20000000800 */
[----:B------:R-:W-:Y:S01]  /*5570*/  ISETP.LE.U32.AND P0, PT, R17, UR9, PT ;  /* 0x0000000911007c0c */ /* 0x000fe2000bf03070 */
[----:B------:R-:W-:Y:S01]  /*5580*/  @!P3 FADD.FTZ R217, -R217, -RZ ;  /* 0x800000ffd9d9b221 */ /* 0x000fe20000010100 */
[----:B------:R-:W-:Y:S02]  /*5590*/  LOP3.LUT R14, R4, 0xff, RZ, 0xc0, !PT ;  /* 0x000000ff040e7812 */ /* 0x000fe400078ec0ff */
[----:B------:R-:W-:Y:S01]  /*55a0*/  ISETP.LE.U32.AND P3, PT, R0, UR9, PT ;  /* 0x0000000900007c0c */ /* 0x000fe2000bf63070 */
[----:B----4-:R-:W-:Y:S01]  /*55b0*/  @!P6 FADD.FTZ R216, -R216, -RZ ;  /* 0x800000ffd8d8e221 */ /* 0x010fe20000010100 */
[----:B------:R-:W-:Y:S01]  /*55c0*/  LOP3.LUT R15, R4, 0xffff, RZ, 0xc0, !PT ;  /* 0x0000ffff040f7812 */ /* 0x000fe200078ec0ff */
[----:B------:R-:W-:Y:S01]  /*55d0*/  @!P4 FADD.FTZ R206, -R206, -RZ ;  /* 0x800000ffcecec221 */ /* 0x000fe20000010100 */
[----:B------:R-:W-:Y:S01]  /*55e0*/  LOP3.LUT R0, R11, 0xffff, RZ, 0xc0, !PT ;  /* 0x0000ffff0b007812 */ /* 0x000fe200078ec0ff */
[----:B------:R-:W-:Y:S01]  /*55f0*/  @!P1 FADD.FTZ R203, -R203, -RZ ;  /* 0x800000ffcbcb9221 */ /* 0x000fe20000010100 */
[----:B------:R-:W-:Y:S01]  /*5600*/  SHF.R.U32.HI R20, RZ, 0x18, R4 ;  /* 0x00000018ff147819 */ /* 0x000fe20000011604 */
[----:B------:R-:W-:Y:S01]  /*5610*/  MUFU.EX2 R196, R43 ;  /* 0x0000002b00c47308 */ /* 0x000fe20000000800 */
[----:B------:R-:W-:Y:S01]  /*5620*/  SHF.R.U32.HI R0, RZ, 0x8, R0 ;  /* 0x00000008ff007819 */ /* 0x000fe20000011600 */
[----:B------:R-:W-:Y:S01]  /*5630*/  @!P0 FADD.FTZ R191, -R191, -RZ ;  /* 0x800000ffbfbf8221 */ /* 0x000fe20000010100 */
[----:B------:R-:W-:Y:S02]  /*5640*/  ISETP.LE.U32.AND P6, PT, R16, UR9, PT ;  /* 0x0000000910007c0c */ /* 0x000fe4000bfc3070 */
[----:B------:R-:W-:Y:S01]  /*5650*/  LOP3.LUT R0, R0, 0xffff, RZ, 0xc0, !PT ;  /* 0x0000ffff00007812 */ /* 0x000fe200078ec0ff */
[----:B------:R-:W-:Y:S01]  /*5660*/  @!P3 FADD.FTZ R190, -R190, -RZ ;  /* 0x800000ffbebeb221 */ /* 0x000fe20000010100 */
[----:B------:R-:W-:Y:S03]  /*5670*/  SHF.R.U32.HI R16, RZ, 0x10, R4 ;  /* 0x00000010ff107819 */ /* 0x000fe60000011604 */
[----:B------:R-:W-:Y:S01]  /*5680*/  MUFU.EX2 R168, R51 ;  /* 0x0000003300a87308 */ /* 0x000fe20000000800 */
[----:B------:R-:W-:Y:S02]  /*5690*/  ISETP.LE.U32.AND P1, PT, R0, UR9, PT ;  /* 0x0000000900007c0c */ /* 0x000fe4000bf23070 */
[C---:B------:R-:W-:Y:S02]  /*56a0*/  LOP3.LUT R4, R13.reuse, 0xff, RZ, 0xc0, !PT ;  /* 0x000000ff0d047812 */ /* 0x040fe400078ec0ff */
[--C-:B------:R-:W-:Y:S02]  /*56b0*/  SHF.R.U32.HI R0, RZ, 0x10, R11.reuse ;  /* 0x00000010ff007819 */ /* 0x100fe4000001160b */
[----:B------:R-:W-:Y:S01]  /*56c0*/  ISETP.LE.U32.AND P3, PT, R6, UR9, PT ;  /* 0x0000000906007c0c */ /* 0x000fe2000bf63070 */
[----:B-1----:R-:W-:Y:S01]  /*56d0*/  @!P6 FADD.FTZ R180, -R180, -RZ ;  /* 0x800000ffb4b4e221 */ /* 0x002fe20000010100 */
[----:B------:R-:W-:Y:S01]  /*56e0*/  LOP3.LUT R0, R0, 0xff, RZ, 0xc0, !PT ;  /* 0x000000ff00007812 */ /* 0x000fe200078ec0ff */
[----:B------:R-:W-:Y:S01]  /*56f0*/  MUFU.EX2 R194, R46 ;  /* 0x0000002e00c27308 */ /* 0x000fe20000000800 */
[----:B------:R-:W-:Y:S01]  /*5700*/  SHF.R.U32.HI R11, RZ, 0x18, R11 ;  /* 0x00000018ff0b7819 */ /* 0x000fe2000001160b */
[----:B------:R-:W-:Y:S01]  /*5710*/  IMAD.WIDE.U32 R6, R166, -0x2daee0ad, RZ ;  /* 0xd2511f53a6067825 */ /* 0x000fe200078e00ff */
[----:B------:R-:W-:Y:S02]  /*5720*/  ISETP.LE.U32.AND P2, PT, R0, UR9, PT ;  /* 0x0000000900007c0c */ /* 0x000fe4000bf43070 */
[----:B------:R-:W-:Y:S01]  /*5730*/  LOP3.LUT R0, R13, 0xffff, RZ, 0xc0, !PT ;  /* 0x0000ffff0d007812 */ /* 0x000fe200078ec0ff */
[----:B------:R-:W-:Y:S01]  /*5740*/  @!P1 FADD.FTZ R188, -R188, -RZ ;  /* 0x800000ffbcbc9221 */ /* 0x000fe20000010100 */
[----:B------:R-:W-:Y:S03]  /*5750*/  ISETP.LE.U32.AND P1, PT, R4, UR9, PT ;  /* 0x0000000904007c0c */ /* 0x000fe6000bf23070 */
[----:B------:R-:W-:Y:S01]  /*5760*/  MUFU.EX2 R179, R33 ;  /* 0x0000002100b37308 */ /* 0x000fe20000000800 */
[----:B------:R-:W-:Y:S01]  /*5770*/  LOP3.LUT R12, R6, 0xff, RZ, 0xc0, !PT ;  /* 0x000000ff060c7812 */ /* 0x000fe200078ec0ff */
[----:B------:R-:W-:Y:S01]  /*5780*/  @!P3 FADD.FTZ R189, -R189, -RZ ;  /* 0x800000ffbdbdb221 */ /* 0x000fe20000010100 */
[--C-:B------:R-:W-:Y:S02]  /*5790*/  SHF.R.U32.HI R4, RZ, 0x10, R13.reuse ;  /* 0x00000010ff047819 */ /* 0x100fe4000001160d */
[----:B------:R-:W-:Y:S02]  /*57a0*/  SHF.R.U32.HI R13, RZ, 0x18, R13 ;  /* 0x00000018ff0d7819 */ /* 0x000fe4000001160d */
[----:B------:R-:W-:Y:S01]  /*57b0*/  ISETP.LE.U32.AND P3, PT, R11, UR9, PT ;  /* 0x000000090b007c0c */ /* 0x000fe2000bf63070 */
[----:B------:R-:W-:Y:S01]  /*57c0*/  @!P2 FADD.FTZ R195, -R195, -RZ ;  /* 0x800000ffc3c3a221 */ /* 0x000fe20000010100 */
[----:B------:R-:W-:Y:S01]  /*57d0*/  SHF.R.U32.HI R11, RZ, 0x8, R114 ;  /* 0x00000008ff0b7819 */ /* 0x000fe20000011672 */
[----:B------:R-:W-:Y:S01]  /*57e0*/  MUFU.EX2 R193, R47 ;  /* 0x0000002f00c17308 */ /* 0x000fe20000000800 */
[----:B------:R-:W-:Y:S01]  /*57f0*/  SHF.R.U32.HI R0, RZ, 0x8, R0 ;  /* 0x00000008ff007819 */ /* 0x000fe20000011600 */
[----:B------:R-:W-:Y:S01]  /*5800*/  @!P1 FADD.FTZ R201, -R201, -RZ ;  /* 0x800000ffc9c99221 */ /* 0x000fe20000010100 */
[----:B------:R-:W-:Y:S02]  /*5810*/  ISETP.LE.U32.AND P1, PT, R13, UR9, PT ;  /* 0x000000090d007c0c */ /* 0x000fe4000bf23070 */
[----:B------:R-:W-:Y:S02]  /*5820*/  LOP3.LUT R0, R0, 0xffff, RZ, 0xc0, !PT ;  /* 0x0000ffff00007812 */ /* 0x000fe400078ec0ff */
[--C-:B------:R-:W-:Y:S03]  /*5830*/  SHF.R.U32.HI R13, RZ, 0x18, R6.reuse ;  /* 0x00000018ff0d7819 */ /* 0x100fe60000011606 */
[----:B------:R-:W-:Y:S01]  /*5840*/  MUFU.EX2 R164, R164 ;  /* 0x000000a400a47308 */ /* 0x000fe20000000800 */
[----:B------:R-:W-:Y:S01]  /*5850*/  LOP3.LUT R11, R11, 0xffff, RZ, 0xc0, !PT ;  /* 0x0000ffff0b0b7812 */ /* 0x000fe200078ec0ff */
[----:B------:R-:W-:Y:S01]  /*5860*/  @!P3 FADD.FTZ R192, -R192, -RZ ;  /* 0x800000ffc0c0b221 */ /* 0x000fe20000010100 */
[----:B------:R-:W-:Y:S02]  /*5870*/  SHF.R.U32.HI R21, RZ, 0x10, R6 ;  /* 0x00000010ff157819 */ /* 0x000fe40000011606 */
[----:B------:R-:W-:Y:S02]  /*5880*/  ISETP.LE.U32.AND P2, PT, R0, UR9, PT ;  /* 0x0000000900007c0c */ /* 0x000fe4000bf43070 */
[----:B------:R-:W-:Y:S01]  /*5890*/  LOP3.LUT R9, R5, UR6, R100, 0x96, !PT ;  /* 0x0000000605097c12 */ /* 0x000fe2000f8e9664 */
[----:B------:R-:W-:Y:S01]  /*58a0*/  @!P1 FADD.FTZ R208, -R208, -RZ ;  /* 0x800000ffd0d09221 */ /* 0x000fe20000010100 */
[----:B------:R-:W-:Y:S01]  /*58b0*/  ISETP.LE.U32.AND P1, PT, R11, UR9, PT ;  /* 0x000000090b007c0c */ /* 0x000fe2000bf23070 */
[----:B------:R-:W1:Y:S01]  /*58c0*/  MUFU.EX2 R209, R26 ;  /* 0x0000001a00d17308 */ /* 0x000e620000000800 */
[----:B------:R-:W-:Y:S02]  /*58d0*/  LOP3.LUT R11, R115, 0xff, RZ, 0xc0, !PT ;  /* 0x000000ff730b7812 */ /* 0x000fe400078ec0ff */
[----:B------:R-:W-:Y:S01]  /*58e0*/  LOP3.LUT R0, R4, 0xff, RZ, 0xc0, !PT ;  /* 0x000000ff04007812 */ /* 0x000fe200078ec0ff */
[----:B------:R-:W-:Y:S01]  /*58f0*/  IMAD.WIDE.U32 R4, R167, -0x2daee0ad, RZ ;  /* 0xd2511f53a7047825 */ /* 0x000fe200078e00ff */
[----:B------:R-:W-:Y:S02]  /*5900*/  ISETP.LE.U32.AND P5, PT, R11, UR9, PT ;  /* 0x000000090b007c0c */ /* 0x000fe4000bfa3070 */
[----:B------:R-:W-:Y:S01]  /*5910*/  LOP3.LUT R17, R6, 0xffff, RZ, 0xc0, !PT ;  /* 0x0000ffff06117812 */ /* 0x000fe200078ec0ff */
[----:B------:R-:W-:Y:S01]  /*5920*/  @!P2 FADD.FTZ R202, -R202, -RZ ;  /* 0x800000ffcacaa221 */ /* 0x000fe20000010100 */
[----:B------:R-:W-:Y:S01]  /*5930*/  SHF.R.U32.HI R6, RZ, 0x8, R23 ;  /* 0x00000008ff067819 */ /* 0x000fe20000011617 */
[----:B------:R-:W-:Y:S01]  /*5940*/  MUFU.EX2 R163, R163 ;  /* 0x000000a300a37308 */ /* 0x000fe20000000800 */
[----:B------:R-:W-:Y:S01]  /*5950*/  ISETP.LE.U32.AND P0, PT, R19, UR9, PT ;  /* 0x0000000913007c0c */ /* 0x000fe2000bf03070 */
[----:B------:R-:W-:Y:S01]  /*5960*/  @!P1 FADD.FTZ R198, -R198, -RZ ;  /* 0x800000ffc6c69221 */ /* 0x000fe20000010100 */
[----:B------:R-:W-:Y:S02]  /*5970*/  ISETP.LE.U32.AND P3, PT, R0, UR9, PT ;  /* 0x0000000900007c0c */ /* 0x000fe4000bf63070 */
[----:B------:R-:W-:Y:S02]  /*5980*/  LOP3.LUT R8, R7, UR5, R110, 0x96, !PT ;  /* 0x0000000507087c12 */ /* 0x000fe4000f8e966e */
[----:B------:R-:W-:Y:S03]  /*5990*/  ISETP.LE.U32.AND P2, PT, R18, UR9, PT ;  /* 0x0000000912007c0c */ /* 0x000fe6000bf43070 */
[----:B------:R-:W-:Y:S01]  /*59a0*/  MUFU.EX2 R110, R66 ;  /* 0x00000042006e7308 */ /* 0x000fe20000000800 */
[----:B------:R-:W-:Y:S01]  /*59b0*/  LOP3.LUT R0, R5, UR5, R112, 0x96, !PT ;  /* 0x0000000505007c12 */ /* 0x000fe2000f8e9670 */
[----:B------:R-:W-:Y:S01]  /*59c0*/  @!P5 FADD.FTZ R207, -R207, -RZ ;  /* 0x800000ffcfcfd221 */ /* 0x000fe20000010100 */
[----:B------:R-:W-:Y:S02]  /*59d0*/  LOP3.LUT R19, R4, 0xffff, RZ, 0xc0, !PT ;  /* 0x0000ffff04137812 */ /* 0x000fe400078ec0ff */
[----:B------:R-:W-:Y:S01]  /*59e0*/  LOP3.LUT R5, R6, 0xffff, RZ, 0xc0, !PT ;  /* 0x0000ffff06057812 */ /* 0x000fe200078ec0ff */
[----:B--2---:R-:W-:Y:S01]  /*59f0*/  @!P0 FADD.FTZ R181, -R181, -RZ ;  /* 0x800000ffb5b58221 */ /* 0x004fe20000010100 */
[----:B------:R-:W-:Y:S03]  /*5a00*/  LOP3.LUT R11, R4, 0xff, RZ, 0xc0, !PT ;  /* 0x000000ff040b7812 */ /* 0x000fe600078ec0ff */
[----:B------:R-:W-:Y:S01]  /*5a10*/  MUFU.EX2 R112, R64 ;  /* 0x0000004000707308 */ /* 0x000fe20000000800 */
[----:B------:R-:W-:Y:S01]  /*5a20*/  ISETP.LE.U32.AND P1, PT, R5, UR9, PT ;  /* 0x0000000905007c0c */ /* 0x000fe2000bf23070 */
[----:B-1----:R-:W-:Y:S01]  /*5a30*/  @!P3 FADD.FTZ R209, -R209, -RZ ;  /* 0x800000ffd1d1b221 */ /* 0x002fe20000010100 */
[--C-:B------:R-:W-:Y:S01]  /*5a40*/  SHF.R.U32.HI R18, RZ, 0x18, R4.reuse ;  /* 0x00000018ff127819 */ /* 0x100fe20000011604 */
[----:B------:R-:W-:Y:S01]  /*5a50*/  @!P2 FADD.FTZ R171, -R171, -RZ ;  /* 0x800000ffababa221 */ /* 0x000fe20000010100 */
[----:B------:R-:W-:Y:S02]  /*5a60*/  LOP3.LUT R5, R10, 0xff, RZ, 0xc0, !PT ;  /* 0x000000ff0a057812 */ /* 0x000fe400078ec0ff */
[----:B------:R-:W-:Y:S03]  /*5a70*/  SHF.R.U32.HI R7, RZ, 0x10, R4 ;  /* 0x00000010ff077819 */ /* 0x000fe60000011604 */
[----:B------:R-:W-:Y:S01]  /*5a80*/  MUFU.EX2 R167, R52 ;  /* 0x0000003400a77308 */ /* 0x000fe20000000800 */
[----:B------:R-:W-:Y:S02]  /*5a90*/  ISETP.LE.U32.AND P4, PT, R5, UR9, PT ;  /* 0x0000000905007c0c */ /* 0x000fe4000bf83070 */
[----:B------:R-:W-:Y:S02]  /*5aa0*/  LOP3.LUT R4, R102, 0xff, RZ, 0xc0, !PT ;  /* 0x000000ff66047812 */ /* 0x000fe400078ec0ff */
[----:B------:R-:W-:Y:S01]  /*5ab0*/  SHF.R.U32.HI R5, RZ, 0x18, R10 ;  /* 0x00000018ff057819 */ /* 0x000fe2000001160a */
[----:B------:R-:W-:Y:S01]  /*5ac0*/  @!P1 FADD.FTZ R179, -R179, -RZ ;  /* 0x800000ffb3b39221 */ /* 0x000fe20000010100 */
[----:B------:R-:W-:Y:S03]  /*5ad0*/  ISETP.LE.U32.AND P5, PT, R4, UR9, PT ;  /* 0x0000000904007c0c */ /* 0x000fe6000bfa3070 */
[----:B------:R-:W-:Y:S01]  /*5ae0*/  MUFU.EX2 R166, R53 ;  /* 0x0000003500a67308 */ /* 0x000fe20000000800 */
[----:B------:R-:W-:Y:S02]  /*5af0*/  LOP3.LUT R4, R10, 0xffff, RZ, 0xc0, !PT ;  /* 0x0000ffff0a047812 */ /* 0x000fe400078ec0ff */
[----:B------:R-:W-:Y:S02]  /*5b00*/  ISETP.LE.U32.AND P6, PT, R5, UR9, PT ;  /* 0x0000000905007c0c */ /* 0x000fe4000bfc3070 */
[----:B------:R-:W-:Y:S01]  /*5b10*/  SHF.R.U32.HI R4, RZ, 0x8, R4 ;  /* 0x00000008ff047819 */ /* 0x000fe20000011604 */
[----:B------:R-:W-:Y:S01]  /*5b20*/  @!P4 FADD.FTZ R176, -R176, -RZ ;  /* 0x800000ffb0b0c221 */ /* 0x000fe20000010100 */
[----:B------:R-:W-:Y:S03]  /*5b30*/  SHF.R.U32.HI R5, RZ, 0x10, R10 ;  /* 0x00000010ff057819 */ /* 0x000fe6000001160a */
[----:B------:R-:W-:Y:S01]  /*5b40*/  MUFU.EX2 R114, R55 ;  /* 0x0000003700727308 */ /* 0x000fe20000000800 */
[----:B------:R-:W-:Y:S02]  /*5b50*/  LOP3.LUT R4, R4, 0xffff, RZ, 0xc0, !PT ;  /* 0x0000ffff04047812 */ /* 0x000fe400078ec0ff */
[----:B------:R-:W-:Y:S01]  /*5b60*/  LOP3.LUT R5, R5, 0xff, RZ, 0xc0, !PT ;  /* 0x000000ff05057812 */ /* 0x000fe200078ec0ff */
[----:B------:R-:W-:Y:S01]  /*5b70*/  @!P5 FADD.FTZ R182, -R182, -RZ ;  /* 0x800000ffb6b6d221 */ /* 0x000fe20000010100 */
[----:B------:R-:W-:Y:S02]  /*5b80*/  ISETP.LE.U32.AND P5, PT, R4, UR9, PT ;  /* 0x0000000904007c0c */ /* 0x000fe4000bfa3070 */
[----:B------:R-:W-:Y:S01]  /*5b90*/  LOP3.LUT R4, R9, 0xffff, RZ, 0xc0, !PT ;  /* 0x0000ffff09047812 */ /* 0x000fe200078ec0ff */
[----:B------:R-:W-:Y:S01]  /*5ba0*/  @!P6 FADD.FTZ R174, -R174, -RZ ;  /* 0x800000ffaeaee221 */ /* 0x000fe20000010100 */
[----:B------:R-:W-:Y:S01]  /*5bb0*/  ISETP.LE.U32.AND P0, PT, R5, UR9, PT ;  /* 0x0000000905007c0c */ /* 0x000fe2000bf03070 */
[----:B------:R-:W-:Y:S01]  /*5bc0*/  MUFU.EX2 R113, R57 ;  /* 0x0000003900717308 */ /* 0x000fe20000000800 */
[----:B------:R-:W-:Y:S02]  /*5bd0*/  LOP3.LUT R5, R9, 0xff, RZ, 0xc0, !PT ;  /* 0x000000ff09057812 */ /* 0x000fe400078ec0ff */
[----:B------:R-:W-:Y:S02]  /*5be0*/  SHF.R.U32.HI R4, RZ, 0x8, R4 ;  /* 0x00000008ff047819 */ /* 0x000fe40000011604 */
[----:B------:R-:W-:Y:S02]  /*5bf0*/  ISETP.LE.U32.AND P4, PT, R5, UR9, PT ;  /* 0x0000000905007c0c */ /* 0x000fe4000bf83070 */
[----:B------:R-:W-:Y:S01]  /*5c00*/  LOP3.LUT R5, R4, 0xffff, RZ, 0xc0, !PT ;  /* 0x0000ffff04057812 */ /* 0x000fe200078ec0ff */
[----:B------:R-:W-:Y:S01]  /*5c10*/  @!P5 FADD.FTZ R175, -R175, -RZ ;  /* 0x800000ffafafd221 */ /* 0x000fe20000010100 */
[--C-:B------:R-:W-:Y:S01]  /*5c20*/  SHF.R.U32.HI R6, RZ, 0x10, R9.reuse ;  /* 0x00000010ff067819 */ /* 0x100fe20000011609 */
[----:B------:R-:W-:Y:S01]  /*5c30*/  MUFU.EX2 R183, R58 ;  /* 0x0000003a00b77308 */ /* 0x000fe20000000800 */
[----:B------:R-:W-:Y:S01]  /*5c40*/  ISETP.LE.U32.AND P5, PT, R5, UR9, PT ;  /* 0x0000000905007c0c */ /* 0x000fe2000bfa3070 */
[----:B------:R-:W-:Y:S01]  /*5c50*/  @!P0 FADD.FTZ R177, -R177, -RZ ;  /* 0x800000ffb1b18221 */ /* 0x000fe20000010100 */
[----:B------:R-:W-:Y:S02]  /*5c60*/  LOP3.LUT R4, R6, 0xff, RZ, 0xc0, !PT ;  /* 0x000000ff06047812 */ /* 0x000fe400078ec0ff */
[----:B------:R-:W-:Y:S02]  /*5c70*/  SHF.R.U32.HI R9, RZ, 0x18, R9 ;  /* 0x00000018ff097819 */ /* 0x000fe40000011609 */
[----:B------:R-:W-:Y:S01]  /*5c80*/  ISETP.LE.U32.AND P0, PT, R4, UR9, PT ;  /* 0x0000000904007c0c */ /* 0x000fe2000bf03070 */
[----:B------:R-:W-:Y:S01]  /*5c90*/  @!P4 FADD.FTZ R187, -R187, -RZ ;  /* 0x800000ffbbbbc221 */ /* 0x000fe20000010100 */
[----:B------:R-:W-:Y:S01]  /*5ca0*/  SHF.R.U32.HI R4, RZ, 0x8, R15 ;  /* 0x00000008ff047819 */ /* 0x000fe2000001160f */
[----:B------:R-:W1:Y:S01]  /*5cb0*/  MUFU.EX2 R184, R44 ;  /* 0x0000002c00b87308 */ /* 0x000e620000000800 */
[----:B------:R-:W-:Y:S02]  /*5cc0*/  ISETP.LE.U32.AND P6, PT, R9, UR9, PT ;  /* 0x0000000909007c0c */ /* 0x000fe4000bfc3070 */
[----:B------:R-:W-:Y:S01]  /*5cd0*/  LOP3.LUT R4, R4, 0xffff, RZ, 0xc0, !PT ;  /* 0x0000ffff04047812 */ /* 0x000fe200078ec0ff */
[----:B------:R-:W-:Y:S01]  /*5ce0*/  @!P5 FADD.FTZ R186, -R186, -RZ ;  /* 0x800000ffbabad221 */ /* 0x000fe20000010100 */
[----:B------:R-:W-:Y:S02]  /*5cf0*/  ISETP.LE.U32.AND P4, PT, R20, UR9, PT ;  /* 0x0000000914007c0c */ /* 0x000fe4000bf83070 */
[----:B------:R-:W-:Y:S03]  /*5d00*/  ISETP.LE.U32.AND P5, PT, R4, UR9, PT ;  /* 0x0000000904007c0c */ /* 0x000fe6000bfa3070 */
[----:B------:R-:W-:Y:S01]  /*5d10*/  MUFU.EX2 R165, R165 ;  /* 0x000000a500a57308 */ /* 0x000fe20000000800 */
[----:B------:R-:W-:Y:S01]  /*5d20*/  LOP3.LUT R5, R24, 0xff, RZ, 0xc0, !PT ;  /* 0x000000ff18057812 */ /* 0x000fe200078ec0ff */
[----:B------:R-:W-:Y:S01]  /*5d30*/  @!P0 FADD.FTZ R197, -R197, -RZ ;  /* 0x800000ffc5c58221 */ /* 0x000fe20000010100 */
[----:B------:R-:W-:Y:S02]  /*5d40*/  LOP3.LUT R4, R16, 0xff, RZ, 0xc0, !PT ;  /* 0x000000ff10047812 */ /* 0x000fe400078ec0ff */
[----:B------:R-:W-:Y:S01]  /*5d50*/  ISETP.LE.U32.AND P3, PT, R22, UR9, PT ;  /* 0x0000000916007c0c */ /* 0x000fe2000bf63070 */
[----:B------:R-:W-:Y:S01]  /*5d60*/  @!P6 FADD.FTZ R196, -R196, -RZ ;  /* 0x800000ffc4c4e221 */ /* 0x000fe20000010100 */
[----:B------:R-:W-:Y:S03]  /*5d70*/  ISETP.LE.U32.AND P0, PT, R4, UR9, PT ;  /* 0x0000000904007c0c */ /* 0x000fe6000bf03070 */
[----:B------:R-:W2:Y:S01]  /*5d80*/  MUFU.EX2 R185, R45 ;  /* 0x0000002d00b97308 */ /* 0x000ea20000000800 */
[----:B------:R-:W-:Y:S01]  /*5d90*/  ISETP.LE.U32.AND P1, PT, R14, UR9, PT ;  /* 0x000000090e007c0c */ /* 0x000fe2000bf23070 */
[----:B------:R-:W-:Y:S01]  /*5da0*/  @!P4 FADD.FTZ R193, -R193, -RZ ;  /* 0x800000ffc1c1c221 */ /* 0x000fe20000010100 */
[----:B------:R-:W-:Y:S02]  /*5db0*/  SHF.R.U32.HI R4, RZ, 0x8, R103 ;  /* 0x00000008ff047819 */ /* 0x000fe40000011667 */
[----:B------:R-:W-:Y:S02]  /*5dc0*/  ISETP.LE.U32.AND P6, PT, R5, UR9, PT ;  /* 0x0000000905007c0c */ /* 0x000fe4000bfc3070 */
[----:B------:R-:W-:Y:S03]  /*5dd0*/  LOP3.LUT R5, R4, 0xffff, RZ, 0xc0, !PT ;  /* 0x0000ffff04057812 */ /* 0x000fe600078ec0ff */
[----:B------:R-:W-:Y:S01]  /*5de0*/  MUFU.EX2 R115, R54 ;  /* 0x0000003600737308 */ /* 0x000fe20000000800 */
[----:B------:R-:W-:Y:S01]  /*5df0*/  LOP3.LUT R4, R8, 0xff, RZ, 0xc0, !PT ;  /* 0x000000ff08047812 */ /* 0x000fe200078ec0ff */
[----:B------:R-:W-:Y:S01]  /*5e00*/  @!P3 FADD.FTZ R168, -R168, -RZ ;  /* 0x800000ffa8a8b221 */ /* 0x000fe20000010100 */
[----:B------:R-:W-:Y:S01]  /*5e10*/  @!P0 FADD.FTZ R194, -R194, -RZ ;  /* 0x800000ffc2c28221 */ /* 0x000fe20000010100 */
[----:B------:R-:W-:Y:S01]  /*5e20*/  ISETP.LE.U32.AND P0, PT, R5, UR9, PT ;  /* 0x0000000905007c0c */ /* 0x000fe2000bf03070 */
[----:B-1----:R-:W-:Y:S01]  /*5e30*/  @!P1 FADD.FTZ R184, -R184, -RZ ;  /* 0x800000ffb8b89221 */ /* 0x002fe20000010100 */
[----:B------:R-:W-:Y:S04]  /*5e40*/  ISETP.LE.U32.AND P4, PT, R4, UR9, PT ;  /* 0x0000000904007c0c */ /* 0x000fe8000bf83070 */
[----:B------:R-:W1:Y:S01]  /*5e50*/  MUFU.EX2 R172, R56 ;  /* 0x0000003800ac7308 */ /* 0x000e620000000800 */
[--C-:B------:R-:W-:Y:S01]  /*5e60*/  SHF.R.U32.HI R4, RZ, 0x18, R8.reuse ;  /* 0x00000018ff047819 */ /* 0x100fe20000011608 */
[----:B------:R-:W-:Y:S01]  /*5e70*/  @!P6 FADD.FTZ R169, -R169, -RZ ;  /* 0x800000ffa9a9e221 */ /* 0x000fe20000010100 */
[----:B------:R-:W-:Y:S01]  /*5e80*/  LOP3.LUT R5, R8, 0xffff, RZ, 0xc0, !PT ;  /* 0x0000ffff08057812 */ /* 0x000fe200078ec0ff */
[----:B--2---:R-:W-:Y:S01]  /*5e90*/  @!P5 FADD.FTZ R185, -R185, -RZ ;  /* 0x800000ffb9b9d221 */ /* 0x004fe20000010100 */
[----:B------:R-:W-:Y:S02]  /*5ea0*/  ISETP.LE.U32.AND P2, PT, R4, UR9, PT ;  /* 0x0000000904007c0c */ /* 0x000fe4000bf43070 */
[----:B------:R-:W-:Y:S03]  /*5eb0*/  LOP3.LUT R4, R0, 0xff, RZ, 0xc0, !PT ;  /* 0x000000ff00047812 */ /* 0x000fe600078ec0ff */
[----:B------:R-:W2:Y:S01]  /*5ec0*/  MUFU.EX2 R178, R59 ;  /* 0x0000003b00b27308 */ /* 0x000ea20000000800 */
[----:B------:R-:W-:Y:S01]  /*5ed0*/  SHF.R.U32.HI R6, RZ, 0x8, R5 ;  /* 0x00000008ff067819 */ /* 0x000fe20000011605 */
[----:B------:R-:W-:Y:S01]  /*5ee0*/  @!P0 FADD.FTZ R170, -R170, -RZ ;  /* 0x800000ffaaaa8221 */ /* 0x000fe20000010100 */
[----:B------:R-:W-:Y:S01]  /*5ef0*/  ISETP.LE.U32.AND P0, PT, R4, UR9, PT ;  /* 0x0000000904007c0c */ /* 0x000fe2000bf03070 */
[----:B------:R-:W-:Y:S01]  /*5f00*/  @!P4 FADD.FTZ R167, -R167, -RZ ;  /* 0x800000ffa7a7c221 */ /* 0x000fe20000010100 */
[----:B------:R-:W-:Y:S02]  /*5f10*/  LOP3.LUT R4, R6, 0xffff, RZ, 0xc0, !PT ;  /* 0x0000ffff06047812 */ /* 0x000fe400078ec0ff */
[----:B------:R-:W-:Y:S03]  /*5f20*/  SHF.R.U32.HI R5, RZ, 0x10, R8 ;  /* 0x00000010ff057819 */ /* 0x000fe60000011608 */
[----:B------:R-:W3:Y:S01]  /*5f30*/  MUFU.EX2 R162, R162 ;  /* 0x000000a200a27308 */ /* 0x000ee20000000800 */
[----:B------:R-:W-:Y:S01]  /*5f40*/  LOP3.LUT R6, R0, 0xffff, RZ, 0xc0, !PT ;  /* 0x0000ffff00067812 */ /* 0x000fe200078ec0ff */
[----:B------:R-:W-:Y:S01]  /*5f50*/  @!P2 FADD.FTZ R114, -R114, -RZ ;  /* 0x800000ff7272a221 */ /* 0x000fe20000010100 */
[----:B------:R-:W-:Y:S02]  /*5f60*/  LOP3.LUT R5, R5, 0xff, RZ, 0xc0, !PT ;  /* 0x000000ff05057812 */ /* 0x000fe400078ec0ff */
[----:B------:R-:W-:Y:S02]  /*5f70*/  ISETP.LE.U32.AND P6, PT, R4, UR9, PT ;  /* 0x0000000904007c0c */ /* 0x000fe4000bfc3070 */
[----:B------:R-:W-:Y:S01]  /*5f80*/  ISETP.LE.U32.AND P3, PT, R5, UR9, PT ;  /* 0x0000000905007c0c */ /* 0x000fe2000bf63070 */
[----:B-1----:R-:W-:Y:S01]  /*5f90*/  @!P0 FADD.FTZ R172, -R172, -RZ ;  /* 0x800000ffacac8221 */ /* 0x002fe20000010100 */
[----:B------:R-:W-:Y:S02]  /*5fa0*/  SHF.R.U32.HI R4, RZ, 0x8, R6 ;  /* 0x00000008ff047819 */ /* 0x000fe40000011606 */
[----:B------:R-:W-:Y:S02]  /*5fb0*/  ISETP.LE.U32.AND P1, PT, R12, UR9, PT ;  /* 0x000000090c007c0c */ /* 0x000fe4000bf23070 */
[----:B------:R-:W-:Y:S02]  /*5fc0*/  LOP3.LUT R4, R4, 0xffff, RZ, 0xc0, !PT ;  /* 0x0000ffff04047812 */ /* 0x000fe400078ec0ff */
[--C-:B------:R-:W-:Y:S02]  /*5fd0*/  SHF.R.U32.HI R5, RZ, 0x10, R0.reuse ;  /* 0x00000010ff057819 */ /* 0x100fe40000011600 */
[----:B------:R-:W-:Y:S01]  /*5fe0*/  ISETP.LE.U32.AND P4, PT, R4, UR9, PT ;  /* 0x0000000904007c0c */ /* 0x000fe2000bf83070 */
[----:B------:R-:W-:Y:S01]  /*5ff0*/  @!P6 FADD.FTZ R166, -R166, -RZ ;  /* 0x800000ffa6a6e221 */ /* 0x000fe20000010100 */
[----:B------:R-:W-:Y:S01]  /*6000*/  LOP3.LUT R4, R5, 0xff, RZ, 0xc0, !PT ;  /* 0x000000ff05047812 */ /* 0x000fe200078ec0ff */
[----:B------:R-:W-:Y:S01]  /*6010*/  @!P3 FADD.FTZ R115, -R115, -RZ ;  /* 0x800000ff7373b221 */ /* 0x000fe20000010100 */
[----:B------:R-:W-:Y:S02]  /*6020*/  SHF.R.U32.HI R5, RZ, 0x8, R17 ;  /* 0x00000008ff057819 */ /* 0x000fe40000011611 */
[----:B------:R-:W-:Y:S01]  /*6030*/  ISETP.LE.U32.AND P6, PT, R4, UR9, PT ;  /* 0x0000000904007c0c */ /* 0x000fe2000bfc3070 */
[----:B------:R-:W-:Y:S01]  /*6040*/  @!P1 FADD.FTZ R112, -R112, -RZ ;  /* 0x800000ff70709221 */ /* 0x000fe20000010100 */
[----:B------:R-:W-:Y:S02]  /*6050*/  LOP3.LUT R4, R5, 0xffff, RZ, 0xc0, !PT ;  /* 0x0000ffff05047812 */ /* 0x000fe400078ec0ff */
[----:B------:R-:W-:Y:S02]  /*6060*/  SHF.R.U32.HI R0, RZ, 0x18, R0 ;  /* 0x00000018ff007819 */ /* 0x000fe40000011600 */
[----:B------:R-:W-:Y:S01]  /*6070*/  ISETP.LE.U32.AND P2, PT, R4, UR9, PT ;  /* 0x0000000904007c0c */ /* 0x000fe2000bf43070 */
[----:B------:R-:W-:Y:S01]  /*6080*/  @!P4 FADD.FTZ R113, -R113, -RZ ;  /* 0x800000ff7171c221 */ /* 0x000fe20000010100 */
[----:B------:R-:W-:Y:S02]  /*6090*/  ISETP.LE.U32.AND P4, PT, R0, UR9, PT ;  /* 0x0000000900007c0c */ /* 0x000fe4000bf83070 */
[----:B------:R-:W-:Y:S02]  /*60a0*/  LOP3.LUT R4, R21, 0xff, RZ, 0xc0, !PT ;  /* 0x000000ff15047812 */ /* 0x000fe400078ec0ff */
[----:B------:R-:W-:Y:S01]  /*60b0*/  SHF.R.U32.HI R0, RZ, 0x8, R19 ;  /* 0x00000008ff007819 */ /* 0x000fe20000011613 */
[----:B------:R-:W-:Y:S01]  /*60c0*/  @!P6 FADD.FTZ R183, -R183, -RZ ;  /* 0x800000ffb7b7e221 */ /* 0x000fe20000010100 */
[----:B------:R-:W-:Y:S02]  /*60d0*/  ISETP.LE.U32.AND P6, PT, R4, UR9, PT ;  /* 0x0000000904007c0c */ /* 0x000fe4000bfc3070 */
[----:B------:R-:W-:Y:S02]  /*60e0*/  LOP3.LUT R4, R0, 0xffff, RZ, 0xc0, !PT ;  /* 0x0000ffff00047812 */ /* 0x000fe400078ec0ff */
[----:B------:R-:W-:Y:S01]  /*60f0*/  F2FP.RELU.BF16.F32.PACK_AB R0, R205, R204 ;  /* 0x000000cccd00723e */ /* 0x000fe200000018ff */
[----:B------:R-:W-:Y:S01]  /*6100*/  @!P2 FADD.FTZ R165, -R165, -RZ ;  /* 0x800000ffa5a5a221 */ /* 0x000fe20000010100 */
[----:B------:R-:W-:Y:S01]  /*6110*/  LOP3.LUT R5, R7, 0xff, RZ, 0xc0, !PT ;  /* 0x000000ff07057812 */ /* 0x000fe200078ec0ff */
[----:B--2---:R-:W-:Y:S01]  /*6120*/  @!P4 FADD.FTZ R178, -R178, -RZ ;  /* 0x800000ffb2b2c221 */ /* 0x004fe20000010100 */
[----:B------:R-:W-:Y:S01]  /*6130*/  ISETP.LE.U32.AND P2, PT, R4, UR9, PT ;  /* 0x0000000904007c0c */ /* 0x000fe2000bf43070 */
[----:B------:R1:W-:Y:S01]  /*6140*/  STS [R221+0x10000], R0 ;  /* 0x01000000dd007388 */ /* 0x0003e20000000800 */
[----:B------:R-:W-:Y:S02]  /*6150*/  ISETP.LE.U32.AND P1, PT, R5, UR9, PT ;  /* 0x0000000905007c0c */ /* 0x000fe4000bf23070 */
        /* <DEDUP_REMOVED lines=8> */
[----:B------:R-:W-:Y:S01]  /*61e0*/  ISETP.LE.U32.AND P0, PT, R18, UR9, PT ;  /* 0x0000000912007c0c */ /* 0x000fe2000bf03070 */
[----:B------:R-:W-:Y:S01]  /*61f0*/  @!P2 FADD.FTZ R163, -R163, -RZ ;  /* 0x800000ffa3a3a221 */ /* 0x000fe20000010100 */
[----:B------:R-:W-:Y:S01]  /*6200*/  ISETP.LE.U32.AND P3, PT, R11, UR9, PT ;  /* 0x000000090b007c0c */ /* 0x000fe2000bf63070 */
[----:B------:R-:W-:Y:S01]  /*6210*/  @!P1 FADD.FTZ R173, -R173, -RZ ;  /* 0x800000ffadad9221 */ /* 0x000fe20000010100 */
[----:B------:R-:W-:Y:S02]  /*6220*/  FSETP.GE.FTZ.AND P2, PT, R190, RZ, PT ;  /* 0x000000ffbe00720b */ /* 0x000fe40003f56000 */
[----:B------:R-:W-:Y:S02]  /*6230*/  FSETP.GE.FTZ.AND P4, PT, R205, RZ, PT ;  /* 0x000000ffcd00720b */ /* 0x000fe40003f96000 */
[----:B------:R-:W-:Y:S03]  /*6240*/  FSETP.GE.FTZ.AND P1, PT, R189, RZ, PT ;  /* 0x000000ffbd00720b */ /* 0x000fe60003f36000 */
[----:B------:R-:W-:Y:S01]  /*6250*/  @!P5 FADD.FTZ R164, -R164, -RZ ;  /* 0x800000ffa4a4d221 */ /* 0x000fe20000010100 */
[----:B-1----:R-:W-:Y:S01]  /*6260*/  F2FP.RELU.BF16.F32.PACK_AB R0, R200, R203 ;  /* 0x000000cbc800723e */ /* 0x002fe200000018ff */
[----:B---3--:R-:W-:Y:S01]  /*6270*/  @!P0 FADD.FTZ R162, -R162, -RZ ;  /* 0x800000ffa2a28221 */ /* 0x008fe20000010100 */
[----:B------:R-:W-:Y:S01]  /*6280*/  LEA R108, P0, R235, R108, 0x2 ;  /* 0x0000006ceb6c7211 */ /* 0x000fe200078010ff */
[----:B------:R-:W-:Y:S01]  /*6290*/  @!P3 FADD.FTZ R111, -R111, -RZ ;  /* 0x800000ff6f6fb221 */ /* 0x000fe20000010100 */
[----:B------:R-:W-:Y:S01]  /*62a0*/  FSETP.GE.FTZ.AND P3, PT, R191, RZ, PT ;  /* 0x000000ffbf00720b */ /* 0x000fe20003f76000 */
[----:B------:R1:W-:Y:S01]  /*62b0*/  STS [R223+0x10400], R0 ;  /* 0x01040000df007388 */ /* 0x0003e20000000800 */
[----:B------:R-:W-:Y:S02]  /*62c0*/  LEA.HI.X.SX32 R109, R235, R109, 0x2, P0 ;  /* 0x0000006deb6d7211 */ /* 0x000fe400000f16ff */
[----:B--2---:R-:W-:Y:S01]  /*62d0*/  F2FP.RELU.BF16.F32.PACK_AB R5, R218, R219 ;  /* 0x000000dbda05723e */ /* 0x004fe200000018ff */
[----:B------:R2:W-:Y:S01]  /*62e0*/  STS [R221+0x12000], R6 ;  /* 0x01200006dd007388 */ /* 0x0005e20000000800 */
[----:B------:R-:W-:Y:S02]  /*62f0*/  FSETP.GE.FTZ.AND P0, PT, R204, RZ, PT ;  /* 0x000000ffcc00720b */ /* 0x000fe40003f16000 */
[----:B----4-:R-:W-:Y:S01]  /*6300*/  F2FP.RELU.BF16.F32.PACK_AB R4, R212, R213 ;  /* 0x000000d5d404723e */ /* 0x010fe200000018ff */
        /* <DEDUP_REMOVED lines=49> */
[----:B------:R1:W-:Y:S04]  /*6620*/  STS [R224+0x12400], R0 ;  /* 0x01240000e0007388 */ /* 0x0003e80000000800 */
[----:B------:R-:W-:Y:S04]  /*6630*/  STS [R224+0x12000], R4 ;  /* 0x01200004e0007388 */ /* 0x000fe80000000800 */
[----:B------:R-:W2:Y:S08]  /*6640*/  LDSM.16.M88.4 R64, [R153+UR4+0x4000] ;  /* 0x004000049940783b */ /* 0x000eb00008000200 */
[----:B------:R-:W3:Y:S08]  /*6650*/  LDSM.16.M88.4 R60, [R153+UR4+0x5000] ;  /* 0x00500004993c783b */ /* 0x000ef00008000200 */
[----:B------:R-:W4:Y:S08]  /*6660*/  LDSM.16.M88.4 R100, [R104] ;  /* 0x000000006864783b */ /* 0x000f300000000200 */
[----:B------:R-:W4:Y:S08]  /*6670*/  LDSM.16.M88.4 R104, [R104+0x1000] ;  /* 0x001000006868783b */ /* 0x000f300000000200 */
[----:B-1----:R1:W5:Y:S01]  /*6680*/  LDG.E R0, desc[UR14][R108.64+0x120] ;  /* 0x0001200e6c007981 */ /* 0x002362000c1e1900 */
        /* <DEDUP_REMOVED lines=30> */
[-C--:B------:R-:W-:Y:S01]  /*6870*/  HMMA.16816.F32.BF16 R60, R104, R146.reuse, R60 ;  /* 0x00000092683c723c */ /* 0x080fe2000004183c */
[----:B------:R-:W2:Y:S04]  /*6880*/  LDG.E R106, desc[UR14][R108.64] ;  /* 0x0000000e6c6a7981 */ /* 0x000ea8000c1e1900 */
[----:B------:R-:W3:Y:S01]  /*6890*/  LDG.E R105, desc[UR14][R108.64+0x20] ;  /* 0x0000200e6c697981 */ /* 0x000ee2000c1e1900 */
[----:B------:R-:W-:Y:S03]  /*68a0*/  HMMA.16816.F32.BF16 R64, R100, R146, R64 ;  /* 0x000000926440723c */ /* 0x000fe60000041840 */
[----:B------:R1:W5:Y:S02]  /*68b0*/  LDG.E R104, desc[UR14][R108.64+0x100] ;  /* 0x0001000e6c687981 */ /* 0x000364000c1e1900 */
[C---:B--2---:R-:W-:Y:S01]  /*68c0*/  FADD.FTZ R4, -R106.reuse, R4 ;  /* 0x000000046a047221 */ /* 0x044fe20000010100 */
[C---:B------:R-:W-:Y:S01]  /*68d0*/  FADD.FTZ R16, -R106.reuse, R16 ;  /* 0x000000106a107221 */ /* 0x040fe20000010100 */
[C---:B------:R-:W-:Y:S01]  /*68e0*/  FADD.FTZ R5, -R106.reuse, R5 ;  /* 0x000000056a057221 */ /* 0x040fe20000010100 */
[C---:B------:R-:W-:Y:S03]  /*68f0*/  FADD.FTZ R21, -R106.reuse, R21 ;  /* 0x000000156a157221 */ /* 0x040fe60000010100 */
[----:B------:R-:W-:Y:S01]  /*6900*/  FADD.FTZ R20, -R106, R20 ;  /* 0x000000146a147221 */ /* 0x000fe20000010100 */
[-C--:B------:R-:W-:Y:S01]  /*6910*/  FSEL R4, R4, R106.reuse, P0 ;  /* 0x0000006a04047208 */ /* 0x080fe20000000000 */
[----:B------:R-:W-:Y:S01]  /*6920*/  FADD.FTZ R53, -R106, R53 ;  /* 0x000000356a357221 */ /* 0x000fe20000010100 */
[----:B------:R-:W-:Y:S01]  /*6930*/  FSETP.GE.FTZ.AND P0, PT, R188, RZ, PT ;  /* 0x000000ffbc00720b */ /* 0x000fe20003f16000 */
[----:B------:R-:W-:Y:S01]  /*6940*/  FADD.FTZ R52, -R106, R52 ;  /* 0x000000346a347221 */ /* 0x000fe20000010100 */
[----:B------:R-:W-:Y:S01]  /*6950*/  FSEL R16, R16, R106, P3 ;  /* 0x0000006a10107208 */ /* 0x000fe20001800000 */
[----:B------:R-:W-:Y:S01]  /*6960*/  FMUL.FTZ R107, R204, R4 ;  /* 0x00000004cc6b7220 */ /* 0x000fe20000410000 */
[-C--:B------:R-:W-:Y:S01]  /*6970*/  FSEL R5, R5, R106.reuse, P4 ;  /* 0x0000006a05057208 */ /* 0x080fe20002000000 */
[----:B------:R-:W-:Y:S01]  /*6980*/  FADD.FTZ R4, -R106, R17 ;  /* 0x000000116a047221 */ /* 0x000fe20000010100 */
[----:B------:R-:W-:Y:S01]  /*6990*/  FSEL R21, R21, R106, P0 ;  /* 0x0000006a15157208 */ /* 0x000fe20000000000 */
[----:B------:R-:W-:Y:S01]  /*69a0*/  FMUL.FTZ R191, R191, R16 ;  /* 0x00000010bfbf7220 */ /* 0x000fe20000410000 */
[----:B------:R-:W-:Y:S01]  /*69b0*/  FSETP.GE.FTZ.AND P0, PT, R175, RZ, PT ;  /* 0x000000ffaf00720b */ /* 0x000fe20003f16000 */
[----:B------:R-:W-:Y:S01]  /*69c0*/  FMUL.FTZ R5, R205, R5 ;  /* 0x00000005cd057220 */ /* 0x000fe20000410000 */
[-C--:B------:R-:W-:Y:S01]  /*69d0*/  FSEL R4, R4, R106.reuse, P2 ;  /* 0x0000006a04047208 */ /* 0x080fe20001000000 */
[----:B------:R-:W-:Y:S01]  /*69e0*/  FMUL.FTZ R188, R188, R21 ;  /* 0x00000015bcbc7220 */ /* 0x000fe20000410000 */
[----:B------:R-:W-:Y:S01]  /*69f0*/  FSEL R20, R20, R106, P1 ;  /* 0x0000006a14147208 */ /* 0x000fe20000800000 */
[----:B------:R-:W-:Y:S01]  /*6a00*/  FADD.FTZ R17, -R106, R33 ;  /* 0x000000216a117221 */ /* 0x000fe20000010100 */
[----:B------:R-:W-:Y:S01]  /*6a10*/  F2FP.BF16.F32.PACK_AB R16, R5, R107 ;  /* 0x0000006b0510723e */ /* 0x000fe200000010ff */
[----:B------:R-:W-:Y:S01]  /*6a20*/  FMUL.FTZ R4, R190, R4 ;  /* 0x00000004be047220 */ /* 0x000fe20000410000 */
[----:B------:R-:W-:Y:S01]  /*6a30*/  FSETP.GE.FTZ.AND P1, PT, R176, RZ, PT ;  /* 0x000000ffb000720b */ /* 0x000fe20003f36000 */
[----:B------:R-:W-:Y:S01]  /*6a40*/  FADD.FTZ R5, -R106, R36 ;  /* 0x000000246a057221 */ /* 0x000fe20000010100 */
[----:B------:R-:W-:Y:S01]  /*6a50*/  FSETP.GE.FTZ.AND P3, PT, R180, RZ, PT ;  /* 0x000000ffb400720b */ /* 0x000fe20003f76000 */
[----:B------:R-:W-:Y:S01]  /*6a60*/  FMUL.FTZ R189, R189, R20 ;  /* 0x00000014bdbd7220 */ /* 0x000fe20000410000 */
[----:B------:R-:W-:Y:S01]  /*6a70*/  F2FP.BF16.F32.PACK_AB R21, R4, R191 ;  /* 0x000000bf0415723e */ /* 0x000fe200000010ff */
[C---:B------:R-:W-:Y:S01]  /*6a80*/  FADD.FTZ R4, -R106.reuse, R37 ;  /* 0x000000256a047221 */ /* 0x040fe20000010100 */
[-C--:B------:R-:W-:Y:S01]  /*6a90*/  FSEL R5, R5, R106.reuse, P1 ;  /* 0x0000006a05057208 */ /* 0x080fe20000800000 */
[C---:B------:R-:W-:Y:S01]  /*6aa0*/  FADD.FTZ R20, -R106.reuse, R32 ;  /* 0x000000206a147221 */ /* 0x040fe20000010100 */
[----:B------:R-:W-:Y:S01]  /*6ab0*/  FSETP.GE.FTZ.AND P2, PT, R179, RZ, PT ;  /* 0x000000ffb300720b */ /* 0x000fe20003f56000 */
[----:B------:R-:W-:Y:S01]  /*6ac0*/  FADD.FTZ R64, -R106, R64 ;  /* 0x000000406a407221 */ /* 0x000fe20000010100 */
        /* <DEDUP_REMOVED lines=8> */
[-C--:B------:R-:W-:Y:S01]  /*6b50*/  FSEL R17, R17, R106.reuse, P2 ;  /* 0x0000006a11117208 */ /* 0x080fe20001000000 */
[----:B---3--:R-:W-:Y:S01]  /*6b60*/  FADD.FTZ R6, -R105, R6 ;  /* 0x0000000669067221 */ /* 0x008fe20000010100 */
[----:B------:R-:W-:Y:S01]  /*6b70*/  FSEL R53, R53, R106, P1 ;  /* 0x0000006a35357208 */ /* 0x000fe20000800000 */
[----:B------:R-:W-:Y:S01]  /*6b80*/  FMUL.FTZ R20, R180, R20 ;  /* 0x00000014b4147220 */ /* 0x000fe20000410000 */
[----:B------:R-:W-:Y:S01]  /*6b90*/  FSETP.GE.FTZ.AND P4, PT, R171, RZ, PT ;  /* 0x000000ffab00720b */ /* 0x000fe20003f96000 */
[----:B------:R-:W-:Y:S01]  /*6ba0*/  FMUL.FTZ R17, R179, R17 ;  /* 0x00000011b3117220 */ /* 0x000fe20000410000 */
[----:B------:R-:W-:Y:S01]  /*6bb0*/  FSETP.GE.FTZ.AND P3, PT, R170, RZ, PT ;  /* 0x000000ffaa00720b */ /* 0x000fe20003f76000 */
[----:B------:R-:W-:Y:S01]  /*6bc0*/  FMUL.FTZ R166, R166, R53 ;  /* 0x00000035a6a67220 */ /* 0x000fe20000410000 */
[----:B------:R-:W-:Y:S01]  /*6bd0*/  FSETP.GE.FTZ.AND P2, PT, R167, RZ, PT ;  /* 0x000000ffa700720b */ /* 0x000fe20003f56000 */
[----:B------:R-:W-:Y:S01]  /*6be0*/  FADD.FTZ R7, -R105, R7 ;  /* 0x0000000769077221 */ /* 0x000fe20000010100 */
[----:B------:R-:W-:Y:S02]  /*6bf0*/  FSETP.GE.FTZ.AND P1, PT, R112, RZ, PT ;  /* 0x000000ff7000720b */ /* 0x000fe40003f36000 */
[-C--:B------:R-:W-:Y:S02]  /*6c00*/  FSEL R5, R5, R106.reuse, P4 ;  /* 0x0000006a05057208 */ /* 0x080fe40002000000 */
[-C--:B------:R-:W-:Y:S02]  /*6c10*/  FSEL R4, R4, R106.reuse, P3 ;  /* 0x0000006a04047208 */ /* 0x080fe40001800000 */
[-C--:B------:R-:W-:Y:S01]  /*6c20*/  FSEL R52, R52, R106.reuse, P2 ;  /* 0x0000006a34347208 */ /* 0x080fe20001000000 */
        /* <DEDUP_REMOVED lines=39> */
.L_x_267:
[----:B------:R2:W-:Y:S01]  /*6ea0*/  STS [R221+0x8000], R16 ;  /* 0x00800010dd007388 */ /* 0x0005e20000000800 */
[----:B------:R-:W-:Y:S01]  /*6eb0*/  FADD.FTZ R22, -R105, R22 ;  /* 0x0000001669167221 */ /* 0x000fe20000010100 */
[----:B------:R-:W-:Y:S01]  /*6ec0*/  FMUL.FTZ R6, R211, R6 ;  /* 0x00000006d3067220 */ /* 0x000fe20000410000 */
[----:B-1----:R-:W-:Y:S01]  /*6ed0*/  FMUL.FTZ R5, R210, R7 ;  /* 0x00000007d2057220 */ /* 0x002fe20000410000 */
[C---:B------:R-:W-:Y:S01]  /*6ee0*/  FADD.FTZ R18, -R105.reuse, R18 ;  /* 0x0000001269127221 */ /* 0x040fe20000010100 */
[----:B------:R-:W-:Y:S01]  /*6ef0*/  FADD.FTZ R19, -R105, R19 ;  /* 0x0000001369137221 */ /* 0x000fe20000010100 */
[----:B------:R-:W-:Y:S01]  /*6f00*/  FSETP.GE.FTZ.AND P1, PT, R195, RZ, PT ;  /* 0x000000ffc300720b */ /* 0x000fe20003f36000 */
[----:B------:R-:W-:Y:S01]  /*6f10*/  FADD.FTZ R4, -R105, R34 ;  /* 0x0000002269047221 */ /* 0x000fe20000010100 */
[----:B------:R-:W-:Y:S01]  /*6f20*/  FSETP.GE.FTZ.AND P3, PT, R203, RZ, PT ;  /* 0x000000ffcb00720b */ /* 0x000fe20003f76000 */
[C---:B------:R-:W-:Y:S01]  /*6f30*/  FADD.FTZ R35, -R105.reuse, R35 ;  /* 0x0000002369237221 */ /* 0x040fe20000010100 */
[----:B------:R-:W-:Y:S01]  /*6f40*/  FSETP.GE.FTZ.AND P2, PT, R200, RZ, PT ;  /* 0x000000ffc800720b */ /* 0x000fe20003f56000 */
[C---:B------:R-:W-:Y:S01]  /*6f50*/  FADD.FTZ R17, -R105.reuse, R38 ;  /* 0x0000002669117221 */ /* 0x040fe20000010100 */
[-C--:B------:R-:W-:Y:S01]  /*6f60*/  FSEL R22, R22, R105.reuse, P1 ;  /* 0x0000006916167208 */ /* 0x080fe20000800000 */
[----:B------:R-:W-:Y:S01]  /*6f70*/  FADD.FTZ R50, -R105, R50 ;  /* 0x0000003269327221 */ /* 0x000fe20000010100 */
[----:B------:R-:W-:Y:S01]  /*6f80*/  F2FP.BF16.F32.PACK_AB R5, R5, R6 ;  /* 0x000000060505723e */ /* 0x000fe200000010ff */
[----:B------:R-:W-:Y:S01]  /*6f90*/  FADD.FTZ R6, -R105, R23 ;  /* 0x0000001769067221 */ /* 0x000fe20000010100 */
[-C--:B------:R-:W-:Y:S01]  /*6fa0*/  FSEL R18, R18, R105.reuse, P3 ;  /* 0x0000006912127208 */ /* 0x080fe20001800000 */
[----:B-----5:R-:W-:Y:S01]  /*6fb0*/  FADD.FTZ R25, -R104, R25 ;  /* 0x0000001968197221 */ /* 0x020fe20000010100 */
[----:B------:R-:W-:Y:S01]  /*6fc0*/  FSEL R19, R19, R105, P2 ;  /* 0x0000006913137208 */ /* 0x000fe20001000000 */
[----:B------:R1:W-:Y:S01]  /*6fd0*/  STS [R221+0x8400], R5 ;  /* 0x00840005dd007388 */ /* 0x0003e20000000800 */
[----:B------:R-:W-:Y:S01]  /*6fe0*/  FSETP.GE.FTZ.AND P1, PT, R182, RZ, PT ;  /* 0x000000ffb600720b */ /* 0x000fe20003f36000 */
[----:B------:R-:W-:Y:S01]  /*6ff0*/  FMUL.FTZ R20, R203, R18 ;  /* 0x00000012cb147220 */ /* 0x000fe20000410000 */
[----:B------:R-:W-:Y:S01]  /*7000*/  FSETP.GE.FTZ.AND P2, PT, R192, RZ, PT ;  /* 0x000000ffc000720b */ /* 0x000fe20003f56000 */
[----:B------:R3:W-:Y:S01]  /*7010*/  STS [R223+0x8000], R21 ;  /* 0x00800015df007388 */ /* 0x0007e20000000800 */
[----:B------:R-:W-:Y:S01]  /*7020*/  FSETP.GE.FTZ.AND P3, PT, R181, RZ, PT ;  /* 0x000000ffb500720b */ /* 0x000fe20003f76000 */
[----:B------:R-:W-:Y:S01]  /*7030*/  FMUL.FTZ R19, R200, R19 ;  /* 0x00000013c8137220 */ /* 0x000fe20000410000 */
[-C--:B------:R-:W-:Y:S01]  /*7040*/  FSEL R4, R4, R105.reuse, P1 ;  /* 0x0000006904047208 */ /* 0x080fe20000800000 */
[C---:B--2---:R-:W-:Y:S01]  /*7050*/  FADD.FTZ R16, -R105.reuse, R39 ;  /* 0x0000002769107221 */ /* 0x044fe20000010100 */
[-C--:B------:R-:W-:Y:S01]  /*7060*/  FSEL R6, R6, R105.reuse, P2 ;  /* 0x0000006906067208 */ /* 0x080fe20001000000 */
[----:B------:R-:W-:Y:S01]  /*7070*/  FADD.FTZ R51, -R105, R51 ;  /* 0x0000003369337221 */ /* 0x000fe20000010100 */
[----:B------:R-:W-:Y:S01]  /*7080*/  FSETP.GE.FTZ.AND P1, PT, R174, RZ, PT ;  /* 0x000000ffae00720b */ /* 0x000fe20003f36000 */
[----:B------:R-:W-:Y:S01]  /*7090*/  FMUL.FTZ R7, R182, R4 ;  /* 0x00000004b6077220 */ /* 0x000fe20000410000 */
[-C--:B------:R-:W-:Y:S01]  /*70a0*/  FSEL R35, R35, R105.reuse, P3 ;  /* 0x0000006923237208 */ /* 0x080fe20001800000 */
[----:B------:R-:W-:Y:S01]  /*70b0*/  FMUL.FTZ R18, R192, R6 ;  /* 0x00000006c0127220 */ /* 0x000fe20000410000 */
[----:B------:R-:W-:Y:S01]  /*70c0*/  F2FP.BF16.F32.PACK_AB R4, R19, R20 ;  /* 0x000000141304723e */ /* 0x000fe200000010ff */
[----:B------:R-:W-:Y:S01]  /*70d0*/  FADD.FTZ R24, -R104, R24 ;  /* 0x0000001868187221 */ /* 0x000fe20000010100 */
        /* <DEDUP_REMOVED lines=9> */
[----:B------:R-:W-:Y:S01]  /*7170*/  FADD.FTZ R6, -R105, R66 ;  /* 0x0000004269067221 */ /* 0x000fe20000010100 */
        /* <DEDUP_REMOVED lines=9> */
[----:B------:R-:W-:Y:S01]  /*7210*/  FMUL.FTZ R22, R195, R22 ;  /* 0x00000016c3167220 */ /* 0x000fe20000410000 */
[-C--:B------:R-:W-:Y:S01]  /*7220*/  FSEL R50, R50, R105.reuse, P6 ;  /* 0x0000006932327208 */ /* 0x080fe20003000000 */
[----:B------:R-:W-:Y:S01]  /*7230*/  FADD.FTZ R29, -R104, R29 ;  /* 0x0000001d681d7221 */ /* 0x000fe20000010100 */
[----:B------:R-:W-:Y:S01]  /*7240*/  FSEL R51, R51, R105, P5 ;  /* 0x0000006933337208 */ /* 0x000fe20002800000 */
[----:B------:R-:W-:Y:S01]  /*7250*/  FMUL.FTZ R17, R177, R17 ;  /* 0x00000011b1117220 */ /* 0x000fe20000410000 */
[-C--:B------:R-:W-:Y:S01]  /*7260*/  FSEL R54, R54, R105.reuse, P4 ;  /* 0x0000006936367208 */ /* 0x080fe20002000000 */
[----:B------:R-:W-:Y:S01]  /*7270*/  FMUL.FTZ R16, R174, R16 ;  /* 0x00000010ae107220 */ /* 0x000fe20000410000 */
        /* <DEDUP_REMOVED lines=9> */
[----:B------:R-:W-:Y:S01]  /*7310*/  FADD.FTZ R6, -R104, R40 ;  /* 0x0000002868067221 */ /* 0x000fe20000010100 */
[----:B------:R-:W-:Y:S01]  /*7320*/  FSETP.GE.FTZ.AND P1, PT, R212, RZ, PT ;  /* 0x000000ffd400720b */ /* 0x000fe20003f36000 */
[----:B------:R-:W-:Y:S01]  /*7330*/  FADD.FTZ R30, -R0, R30 ;  /* 0x0000001e001e7221 */ /* 0x000fe20000010100 */
[----:B-1----:R-:W-:Y:S01]  /*7340*/  FSEL R5, R9, R104, P3 ;  /* 0x0000006809057208 */ /* 0x002fe20001800000 */
[----:B------:R-:W-:Y:S01]  /*7350*/  FMUL.FTZ R8, R214, R8 ;  /* 0x00000008d6087220 */ /* 0x000fe20000410000 */
[-C--:B------:R-:W-:Y:S01]  /*7360*/  FSEL R13, R13, R104.reuse, P1 ;  /* 0x000000680d0d7208 */ /* 0x080fe20000800000 */
[----:B------:R-:W-:Y:S01]  /*7370*/  FADD.FTZ R42, -R0, R42 ;  /* 0x0000002a002a7221 */ /* 0x000fe20000010100 */
[----:B------:R-:W-:Y:S01]  /*7380*/  FSETP.GE.FTZ.AND P1, PT, R201, RZ, PT ;  /* 0x000000ffc900720b */ /* 0x000fe20003f36000 */
[----:B------:R-:W-:Y:S01]  /*7390*/  FMUL.FTZ R5, R215, R5 ;  /* 0x00000005d7057220 */ /* 0x000fe20000410000 */
[----:B------:R-:W-:Y:S01]  /*73a0*/  FSETP.GE.FTZ.AND P5, PT, R202, RZ, PT ;  /* 0x000000ffca00720b */ /* 0x000fe20003fb6000 */
[----:B------:R-:W-:Y:S01]  /*73b0*/  FMUL.FTZ R13, R212, R13 ;  /* 0x0000000dd40d7220 */ /* 0x000fe20000410000 */
[----:B------:R-:W-:Y:S01]  /*73c0*/  FSETP.GE.FTZ.AND P2, PT, R213, RZ, PT ;  /* 0x000000ffd500720b */ /* 0x000fe20003f56000 */
[----:B------:R-:W-:Y:S01]  /*73d0*/  FADD.FTZ R27, -R0, R27 ;  /* 0x0000001b001b7221 */ /* 0x000fe20000010100 */
[-C--:B------:R-:W-:Y:S01]  /*73e0*/  FSEL R24, R24, R104.reuse, P1 ;  /* 0x0000006818187208 */ /* 0x080fe20000800000 */
[C---:B------:R-:W-:Y:S01]  /*73f0*/  FADD.FTZ R31, -R0.reuse, R31 ;  /* 0x0000001f001f7221 */ /* 0x040fe20000010100 */
[-C--:B------:R-:W-:Y:S01]  /*7400*/  FSEL R7, R25, R104.reuse, P5 ;  /* 0x0000006819077208 */ /* 0x080fe20002800000 */
[----:B------:R-:W-:Y:S01]  /*7410*/  FADD.FTZ R58, -R0, R58 ;  /* 0x0000003a003a7221 */ /* 0x000fe20000010100 */
[----:B------:R-:W-:Y:S01]  /*7420*/  FSEL R12, R12, R104, P2 ;  /* 0x000000680c0c7208 */ /* 0x000fe20001000000 */
[----:B---3--:R-:W-:Y:S01]  /*7430*/  FMUL.FTZ R21, R201, R24 ;  /* 0x00000018c9157220 */ /* 0x008fe20000410000 */
[----:B--2---:R-:W-:Y:S01]  /*7440*/  F2FP.BF16.F32.PACK_AB R4, R5, R8 ;  /* 0x000000080504723e */ /* 0x004fe200000010ff */
[C---:B------:R-:W-:Y:S01]  /*7450*/  FADD.FTZ R8, -R104.reuse, R28 ;  /* 0x0000001c68087221 */ /* 0x040fe20000010100 */
[----:B------:R-:W-:Y:S01]  /*7460*/  FSETP.GE.FTZ.AND P2, PT, R187, RZ, PT ;  /* 0x000000ffbb00720b */ /* 0x000fe20003f56000 */
[----:B------:R-:W-:Y:S01]  /*7470*/  FADD.FTZ R5, -R104, R41 ;  /* 0x0000002968057221 */ /* 0x000fe20000010100 */
[----:B------:R-:W-:Y:S01]  /*7480*/  FSETP.GE.FTZ.AND P4, PT, R199, RZ, PT ;  /* 0x000000ffc700720b */ /* 0x000fe20003f96000 */
[----:B------:R1:W-:Y:S01]  /*7490*/  STS [R221+0xa000], R4 ;  /* 0x00a00004dd007388 */ /* 0x0003e20000000800 */
[----:B------:R-:W-:Y:S01]  /*74a0*/  FSETP.GE.FTZ.AND P1, PT, R186, RZ, PT ;  /* 0x000000ffba00720b */ /* 0x000fe20003f36000 */
[----:B------:R-:W-:Y:S01]  /*74b0*/  FMUL.FTZ R7, R202, R7 ;  /* 0x00000007ca077220 */ /* 0x000fe20000410000 */
[----:B------:R-:W-:Y:S01]  /*74c0*/  FSEL R6, R6, R104, P2 ;  /* 0x0000006806067208 */ /* 0x000fe20001000000 */
[----:B------:R-:W-:Y:S01]  /*74d0*/  FMUL.FTZ R12, R213, R12 ;  /* 0x0000000cd50c7220 */ /* 0x000fe20000410000 */
[-C--:B------:R-:W-:Y:S01]  /*74e0*/  FSEL R8, R8, R104.reuse, P4 ;  /* 0x0000006808087208 */ /* 0x080fe20002000000 */
[----:B------:R-:W-:Y:S01]  /*74f0*/  FADD.FTZ R43, -R0, R43 ;  /* 0x0000002b002b7221 */ /* 0x000fe20000010100 */
[----:B------:R-:W-:Y:S01]  /*7500*/  FSEL R5, R5, R104, P1 ;  /* 0x0000006805057208 */ /* 0x000fe20000800000 */
[----:B------:R-:W-:Y:S01]  /*7510*/  FMUL.FTZ R9, R187, R6 ;  /* 0x00000006bb097220 */ /* 0x000fe20000410000 */
[----:B------:R-:W-:Y:S01]  /*7520*/  FSETP.GE.FTZ.AND P3, PT, R198, RZ, PT ;  /* 0x000000ffc600720b */ /* 0x000fe20003f76000 */
[----:B------:R-:W-:Y:S01]  /*7530*/  FADD.FTZ R6, -R104, R57 ;  /* 0x0000003968067221 */ /* 0x000fe20000010100 */
[----:B------:R-:W-:Y:S01]  /*7540*/  FSETP.GE.FTZ.AND P1, PT, R163, RZ, PT ;  /* 0x000000ffa300720b */ /* 0x000fe20003f36000 */
[----:B------:R-:W-:Y:S01]  /*7550*/  FMUL.FTZ R169, R169, R50 ;  /* 0x00000032a9a97220 */ /* 0x000fe20000410000 */
[----:B------:R-:W-:Y:S01]  /*7560*/  F2FP.BF16.F32.PACK_AB R33, R18, R22 ;  /* 0x000000161221723e */ /* 0x000fe200000010ff */
[----:B------:R-:W-:Y:S01]  /*7570*/  FMUL.FTZ R168, R168, R51 ;  /* 0x00000033a8a87220 */ /* 0x000fe20000410000 */
[----:B------:R-:W-:Y:S01]  /*7580*/  F2FP.BF16.F32.PACK_AB R21, R7, R21 ;  /* 0x000000150715723e */ /* 0x000fe200000010ff */
[C---:B------:R-:W-:Y:S01]  /*7590*/  FADD.FTZ R7, -R104.reuse, R56 ;  /* 0x0000003868077221 */ /* 0x040fe20000010100 */
[----:B------:R-:W-:Y:S01]  /*75a0*/  F2FP.BF16.F32.PACK_AB R22, R13, R12 ;  /* 0x0000000c0d16723e */ /* 0x000fe200000010ff */
[----:B------:R-:W-:Y:S01]  /*75b0*/  FMUL.FTZ R12, R199, R8 ;  /* 0x00000008c70c7220 */ /* 0x000fe20000410000 */
[----:B------:R-:W-:Y:S01]  /*75c0*/  FSEL R29, R29, R104, P3 ;  /* 0x000000681d1d7208 */ /* 0x000fe20001800000 */
[----:B------:R-:W-:Y:S01]  /*75d0*/  FADD.FTZ R8, -R104, R45 ;  /* 0x0000002d68087221 */ /* 0x000fe20000010100 */
[----:B------:R-:W-:Y:S01]  /*75e0*/  FSETP.GE.FTZ.AND P4, PT, R172, RZ, PT ;  /* 0x000000ffac00720b */ /* 0x000fe20003f96000 */
[----:B------:R-:W-:Y:S01]  /*75f0*/  FMUL.FTZ R115, R115, R54 ;  /* 0x0000003673737220 */ /* 0x000fe20000410000 */
[----:B------:R-:W-:Y:S01]  /*7600*/  FSETP.GE.FTZ.AND P3, PT, R113, RZ, PT ;  /* 0x000000ff7100720b */ /* 0x000fe20003f76000 */
[----:B------:R-:W-:Y:S01]  /*7610*/  FMUL.FTZ R114, R114, R55 ;  /* 0x0000003772727220 */ /* 0x000fe20000410000 */
[----:B------:R-:W-:Y:S01]  /*7620*/  F2FP.BF16.F32.PACK_AB R23, R16, R17 ;  /* 0x000000111017723e */ /* 0x000fe200000010ff */
[----:B------:R-:W-:Y:S01]  /*7630*/  FMUL.FTZ R16, R186, R5 ;  /* 0x00000005ba107220 */ /* 0x000fe20000410000 */
[----:B------:R-:W-:Y:S01]  /*7640*/  FSETP.GE.FTZ.AND P6, PT, R184, RZ, PT ;  /* 0x000000ffb800720b */ /* 0x000fe20003fd6000 */
[----:B------:R-:W-:Y:S01]  /*7650*/  FADD.FTZ R5, -R104, R60 ;  /* 0x0000003c68057221 */ /* 0x000fe20000010100 */
[----:B------:R-:W-:Y:S01]  /*7660*/  FSETP.GE.FTZ.AND P5, PT, R185, RZ, PT ;  /* 0x000000ffb900720b */ /* 0x000fe20003fb6000 */
[----:B------:R-:W-:Y:S01]  /*7670*/  FMUL.FTZ R17, R198, R29 ;  /* 0x0000001dc6117220 */ /* 0x000fe20000410000 */
[-C--:B------:R-:W-:Y:S01]  /*7680*/  FSEL R7, R7, R104.reuse, P4 ;  /* 0x0000006807077208 */ /* 0x080fe20002000000 */
[----:B-1----:R-:W-:Y:S01]  /*7690*/  FADD.FTZ R4, -R0, R62 ;  /* 0x0000003e00047221 */ /* 0x002fe20000010100 */
[-C--:B------:R-:W-:Y:S01]  /*76a0*/  FSEL R6, R6, R104.reuse, P3 ;  /* 0x0000006806067208 */ /* 0x080fe20001800000 */
[----:B------:R-:W-:Y:S01]  /*76b0*/  FMUL.FTZ R105, R164, R105 ;  /* 0x00000069a4697220 */ /* 0x000fe20000410000 */
[----:B------:R-:W-:Y:S01]  /*76c0*/  FSETP.GE.FTZ.AND P2, PT, R111, RZ, PT ;  /* 0x000000ff6f00720b */ /* 0x000fe20003f56000 */
[----:B------:R-:W-:Y:S01]  /*76d0*/  FMUL.FTZ R7, R172, R7 ;  /* 0x00000007ac077220 */ /* 0x000fe20000410000 */
[----:B------:R-:W-:Y:S01]  /*76e0*/  FSEL R44, R44, R104, P6 ;  /* 0x000000682c2c7208 */ /* 0x000fe20003000000 */
[----:B------:R-:W-:Y:S01]  /*76f0*/  FMUL.FTZ R6, R113, R6 ;  /* 0x0000000671067220 */ /* 0x000fe20000410000 */
[-C--:B------:R-:W-:Y:S01]  /*7700*/  FSEL R8, R8, R104.reuse, P5 ;  /* 0x0000006808087208 */ /* 0x080fe20002800000 */
[----:B------:R-:W-:Y:S01]  /*7710*/  IMAD.MOV.U32 R52, RZ, RZ, R234 ;  /* 0x000000ffff347224 */ /* 0x000fe200078e00ea */
[----:B------:R-:W-:Y:S01]  /*7720*/  FSEL R5, R5, R104, P2 ;  /* 0x0000006805057208 */ /* 0x000fe20001000000 */
[----:B------:R-:W-:Y:S01]  /*7730*/  @P1 FADD.FTZ R104, -R104, R61 ;  /* 0x0000003d68681221 */ /* 0x000fe20000010100 */
[----:B------:R-:W-:Y:S01]  /*7740*/  FMUL.FTZ R13, R184, R44 ;  /* 0x0000002cb80d7220 */ /* 0x000fe20000410000 */
[----:B------:R-:W-:Y:S01]  /*7750*/  FMUL.FTZ R8, R185, R8 ;  /* 0x00000008b9087220 */ /* 0x000fe20000410000 */
[----:B------:R-:W-:Y:S01]  /*7760*/  F2FP.BF16.F32.PACK_AB R17, R17, R12 ;  /* 0x0000000c1111723e */ /* 0x000fe200000010ff */
[----:B------:R-:W-:Y:S01]  /*7770*/  FMUL.FTZ R5, R111, R5 ;  /* 0x000000056f057220 */ /* 0x000fe20000410000 */
[----:B------:R-:W-:Y:S01]  /*7780*/  FMUL.FTZ R18, R163, R104 ;  /* 0x00000068a3127220 */ /* 0x000fe20000410000 */
[----:B------:R-:W-:Y:S01]  /*7790*/  F2FP.BF16.F32.PACK_AB R12, R6, R7 ;  /* 0x00000007060c723e */ /* 0x000fe200000010ff */
[----:B------:R-:W-:Y:S01]  /*77a0*/  FADD.FTZ R6, -R0, R14 ;  /* 0x0000000e00067221 */ /* 0x000fe20000010100 */
[----:B------:R-:W-:Y:S01]  /*77b0*/  F2FP.BF16.F32.PACK_AB R13, R8, R13 ;  /* 0x0000000d080d723e */ /* 0x000fe200000010ff */
[C---:B------:R-:W-:Y:S01]  /*77c0*/  FADD.FTZ R8, -R0.reuse, R10 ;  /* 0x0000000a00087221 */ /* 0x040fe20000010100 */
[----:B------:R-:W-:Y:S01]  /*77d0*/  FSETP.GE.FTZ.AND P2, PT, R217, RZ, PT ;  /* 0x000000ffd900720b */ /* 0x000fe20003f56000 */
[----:B------:R-:W-:Y:S01]  /*77e0*/  FADD.FTZ R7, -R0, R11 ;  /* 0x0000000b00077221 */ /* 0x000fe20000010100 */
[----:B------:R-:W-:Y:S01]  /*77f0*/  F2FP.BF16.F32.PACK_AB R18, R18, R5 ;  /* 0x000000051212723e */ /* 0x000fe200000010ff */
[----:B------:R-:W-:Y:S01]  /*7800*/  FADD.FTZ R5, -R0, R15 ;  /* 0x0000000f00057221 */ /* 0x000fe20000010100 */
[----:B------:R-:W-:Y:S01]  /*7810*/  FSETP.GE.FTZ.AND P4, PT, R219, RZ, PT ;  /* 0x000000ffdb00720b */ /* 0x000fe20003f96000 */
[----:B------:R-:W-:Y:S01]  /*7820*/  IMAD.MOV.U32 R53, RZ, RZ, R233 ;  /* 0x000000ffff357224 */ /* 0x000fe200078e00e9 */
        /* <DEDUP_REMOVED lines=35> */
[C---:B------:R-:W-:Y:S01]  /*7a60*/  FSETP.GE.FTZ.AND P4, PT, R183.reuse, RZ, PT ;  /* 0x000000ffb700720b */ /* 0x040fe20003f96000 */
        /* <DEDUP_REMOVED lines=35> */
[----:B------:R-:W-:Y:S01]  /*7ca0*/  LEA R59, R244, UR4, 0x1 ;  /* 0x00000004f43b7c11 */ /* 0x000fe2000f8e08ff */
[----:B------:R-:W-:Y:S01]  /*7cb0*/  STS [R222+0x8000], R170 ;  /* 0x008000aade007388 */ /* 0x000fe20000000800 */
[----:B------:R-:W-:Y:S03]  /*7cc0*/  @P1 FADD.FTZ R0, -R0, R63 ;  /* 0x0000003f00001221 */ /* 0x000fe60000010100 */
        /* <DEDUP_REMOVED lines=93> */
.L_x_268:
[----:B------:R-:W-:Y:S01]  /*82a0*/  LDSM.16.M88.4 R16, [R150] ;  /* 0x000000009610783b */ /* 0x000fe20000000200 */
[----:B------:R-:W-:Y:S01]  /*82b0*/  IMAD.U32 R58, RZ, RZ, UR32 ;  /* 0x00000020ff3a7e24 */ /* 0x000fe2000f8e00ff */
[----:B------:R-:W-:Y:S01]  /*82c0*/  ULOP3.LUT UR5, UR10, 0x1, URZ, 0xc0, !UPT ;  /* 0x000000010a057892 */ /* 0x000fe2000f8ec03f */
[----:B------:R-:W-:Y:S01]  /*82d0*/  IMAD.U32 R57, RZ, RZ, UR31 ;  /* 0x0000001fff397e24 */ /* 0x000fe2000f8e00ff */
[----:B------:R-:W1:Y:S01]  /*82e0*/  LDSM.16.MT88.4 R20, [R0+0x6000] ;  /* 0x006000000014783b */ /* 0x000e620000004200 */
[----:B------:R-:W-:Y:S01]  /*82f0*/  IMAD.U32 R56, RZ, RZ, UR30 ;  /* 0x0000001eff387e24 */ /* 0x000fe2000f8e00ff */
[----:B------:R-:W-:Y:S01]  /*8300*/  UISETP.NE.U32.AND UP0, UPT, UR5, 0x1, UPT ;  /* 0x000000010500788c */ /* 0x000fe2000bf05070 */
[----:B------:R-:W-:Y:S01]  /*8310*/  IMAD.U32 R55, RZ, RZ, UR29 ;  /* 0x0000001dff377e24 */ /* 0x000fe2000f8e00ff */
[----:B------:R-:W2:Y:S01]  /*8320*/  LDSM.16.M88.4 R12, [R150+0x2000] ;  /* 0x00200000960c783b */ /* 0x000ea20000000200 */
        /* <DEDUP_REMOVED lines=211> */
[----:B------:R-:W-:Y:S02]  /*9060*/  UISETP.NE.AND UP0, UPT, UR42, -0x1, UPT ;  /* 0xffffffff2a00788c */ /* 0x000fe4000bf05270 */
[----:B------:R-:W-:-:S03]  /*9070*/  USHF.L.U32 UR19, UR20, 0x7, URZ ;  /* 0x0000000714137899 */ /* 0x000fc6000800063f */
        /* <DEDUP_REMOVED lines=37> */
[----:B------:R-:W-:Y:S01]  /*92d0*/  F2FP.BF16.F32.PACK_AB R15, R15, R88 ;  /* 0x000000580f0f723e */ /* 0x000fe200000010ff */
[----:B------:R-:W-:Y:S01]  /*92e0*/  STS [R246+0x200], R16 ;  /* 0x00020010f6007388 */ /* 0x000fe20000000800 */
[----:B------:R-:W-:Y:S01]  /*92f0*/  F2FP.BF16.F32.PACK_AB R14, R14, R90 ;  /* 0x0000005a0e0e723e */ /* 0x000fe200000010ff */
[----:B------:R-:W-:Y:S01]  /*9300*/  @UP0 UIADD3 UR5, UR41, UR42, URZ ;  /* 0x0000002a29050290 */ /* 0x000fe2000fffe03f */
[----:B------:R-:W-:Y:S01]  /*9310*/  F2FP.BF16.F32.PACK_AB R11, R11, R92 ;  /* 0x0000005c0b0b723e */ /* 0x000fe200000010ff */
[----:B------:R-:W-:Y:S01]  /*9320*/  STS [R247], R13 ;  /* 0x0000000df7007388 */ /* 0x000fe20000000800 */
[----:B------:R-:W-:Y:S01]  /*9330*/  F2FP.BF16.F32.PACK_AB R10, R10, R94 ;  /* 0x0000005e0a0a723e */ /* 0x000fe200000010ff */
[----:B------:R-:W-:Y:S01]  /*9340*/  FMUL.FTZ R76, R76, UR6 ;  /* 0x000000064c4c7c20 */ /* 0x000fe20008410000 */
[----:B------:R-:W-:Y:S01]  /*9350*/  F2FP.BF16.F32.PACK_AB R9, R9, R68 ;  /* 0x000000440909723e */ /* 0x000fe200000010ff */
[----:B------:R-:W-:Y:S01]  /*9360*/  STS [R247+0x200], R12 ;  /* 0x0002000cf7007388 */ /* 0x000fe20000000800 */
[----:B------:R-:W-:Y:S01]  /*9370*/  F2FP.BF16.F32.PACK_AB R8, R8, R70 ;  /* 0x000000460808723e */ /* 0x000fe200000010ff */
[----:B------:R-:W-:Y:S01]  /*9380*/  FMUL.FTZ R3, R77, UR6 ;  /* 0x000000064d037c20 */ /* 0x000fe20008410000 */
[----:B------:R-:W-:Y:S01]  /*9390*/  F2FP.BF16.F32.PACK_AB R5, R5, R80 ;  /* 0x000000500505723e */ /* 0x000fe200000010ff */
[----:B-1----:R-:W1:Y:S01]  /*93a0*/  S2R R17, SR_TID.X ;  /* 0x0000000000117919 */ /* 0x002e620000002100 */
[----:B------:R-:W-:Y:S01]  /*93b0*/  F2FP.BF16.F32.PACK_AB R4, R4, R82 ;  /* 0x000000520404723e */ /* 0x000fe200000010ff */
[----:B------:R-:W-:Y:S01]  /*93c0*/  @UP0 ULDC.64 UR6, c[0x0][0x450] ;  /* 0x0001140000060ab9 */ /* 0x000fe20000000a00 */
[----:B------:R-:W-:Y:S01]  /*93d0*/  F2FP.BF16.F32.PACK_AB R7, R7, R72 ;  /* 0x000000480707723e */ /* 0x000fe200000010ff */
[----:B------:R-:W-:Y:S01]  /*93e0*/  STS [R246+0x1000], R15 ;  /* 0x0010000ff6007388 */ /* 0x000fe20000000800 */
[----:B------:R-:W-:Y:S01]  /*93f0*/  F2FP.BF16.F32.PACK_AB R6, R6, R74 ;  /* 0x0000004a0606723e */ /* 0x000fe200000010ff */
[----:B------:R-:W-:Y:S01]  /*9400*/  @UP0 UIMAD.WIDE.U32 UR8, UR5, UR6, URZ ;  /* 0x00000006050802a5 */ /* 0x000fe2000f8e003f */
[----:B------:R-:W-:Y:S01]  /*9410*/  F2FP.BF16.F32.PACK_AB R0, R0, R78 ;  /* 0x0000004e0000723e */ /* 0x000fe200000010ff */
[----:B------:R-:W-:Y:S01]  /*9420*/  STS [R246+0x1200], R14 ;  /* 0x0012000ef6007388 */ /* 0x000fe20000000800 */
[----:B------:R-:W-:Y:S01]  /*9430*/  PLOP3.LUT P0, PT, PT, PT, UP0, 0x80, 0x0 ;  /* 0x000000000000781c */ /* 0x000fe20003f0f008 */
[----:B------:R-:W-:Y:S01]  /*9440*/  @UP0 UIMAD UR5, UR5, UR7, URZ ;  /* 0x00000007050502a4 */ /* 0x000fe2000f8e023f */
[----:B------:R-:W-:Y:S01]  /*9450*/  F2FP.BF16.F32.PACK_AB R3, R3, R76 ;  /* 0x0000004c0303723e */ /* 0x000fe200000010ff */
[----:B------:R-:W-:Y:S01]  /*9460*/  STS [R247+0x1000], R11 ;  /* 0x0010000bf7007388 */ /* 0x000fe20000000800 */
[----:B------:R-:W-:Y:S01]  /*9470*/  @UP0 UMOV UR13, UR8 ;  /* 0x00000008000d0c82 */ /* 0x000fe20008000000 */
[----:B------:R-:W-:-:S02]  /*9480*/  @UP0 UIADD3 UR21, UR9, UR5, URZ ;  /* 0x0000000509150290 */ /* 0x000fc4000fffe03f */
        /* <DEDUP_REMOVED lines=8> */
[----:B------:R1:W-:Y:S02]  /*9510*/  STS [R247+0x3000], R3 ;  /* 0x00300003f7007388 */ /* 0x0003e40000000800 */
[----:B-1----:R-:W-:Y:S01]  /*9520*/  SHF.R.S32.HI R3, RZ, 0x1f, R17 ;  /* 0x0000001fff037819 */ /* 0x002fe20000011411 */
[----:B------:R-:W-:Y:S06]  /*9530*/  @P0 BRA `(.L_x_270) ;  /* 0x0000000000340947 */ /* 0x000fec0003800000 */
        /* <DEDUP_REMOVED lines=13> */
.L_x_270:
[----:B------:R-:W-:Y:S01]  /*9610*/  @UP0 UIADD3 UR5, UR41, UR42, URZ ;  /* 0x0000002a29050290 */ /* 0x000fe2000fffe03f */
[----:B------:R-:W-:Y:S01]  /*9620*/  LEA.HI R3, R3, R17, RZ, 0x2 ;  /* 0x0000001103037211 */ /* 0x000fe200078f10ff */
[----:B------:R-:W-:Y:S02]  /*9630*/  @UP0 ULDC.64 UR8, c[0x0][0x458] ;  /* 0x0001160000080ab9 */ /* 0x000fe40000000a00 */
[----:B------:R-:W-:Y:S01]  /*9640*/  @UP0 UIMAD.WIDE.U32 UR10, UR5, UR8, URZ ;  /* 0x00000008050a02a5 */ /* 0x000fe2000f8e003f */
[----:B------:R-:W-:Y:S01]  /*9650*/  LOP3.LUT R0, R3, 0xfffffffc, RZ, 0xc0, !PT ;  /* 0xfffffffc03007812 */ /* 0x000fe200078ec0ff */
        /* <DEDUP_REMOVED lines=16> */
.L_x_271:
        /* <DEDUP_REMOVED lines=39> */
.L_x_273:
[----:B------:R-:W-:Y:S05]  /*99d0*/  BSYNC B0 ;  /* 0x0000000000007941 */ /* 0x000fea0003800000 */
.L_x_272:
        /* <DEDUP_REMOVED lines=13> */
.L_x_275:
[----:B------:R-:W-:Y:S05]  /*9ab0*/  BSYNC B0 ;  /* 0x0000000000007941 */ /* 0x000fea0003800000 */
.L_x_274:
        /* <DEDUP_REMOVED lines=27> */
.L_x_277:
[----:B------:R-:W-:Y:S05]  /*9c70*/  BSYNC B0 ;  /* 0x0000000000007941 */ /* 0x000fea0003800000 */
.L_x_276:
        /* <DEDUP_REMOVED lines=13> */
.L_x_266:
[----:B------:R-:W-:Y:S05]  /*9d50*/  BSYNC B1 ;  /* 0x0000000000017941 */ /* 0x000fea0003800000 */
.L_x_252:
[----:B------:R-:W-:Y:S01]  /*9d60*/  R2UR UR6, R248 ;  /* 0x00000000f80672ca */ /* 0x000fe200000e0000 */
[----:B------:R-:W-:Y:S02]  /*9d70*/  ULDC UR5, c[0x0][0xc] ;  /* 0x0000030000057ab9 */ /* 0x000fe40000000800 */
[----:B------:R-:W-:-:S10]  /*9d80*/  UIADD3 UR20, UR5, UR20, URZ ;  /* 0x0000001405147290 */ /* 0x000fd4000fffe03f */
[----:B------:R-:W-:-:S06]  /*9d90*/  UISETP.GE.AND UP0, UPT, UR20, UR6, UPT ;  /* 0x000000061400728c */ /* 0x000fcc000bf06270 */
[----:B------:R-:W-:-:S13]  /*9da0*/  PLOP3.LUT P0, PT, PT, PT, UP0, 0x80, 0x0 ;  /* 0x000000000000781c */ /* 0x000fda0003f0f008 */
[----:B------:R-:W-:Y:S05]  /*9db0*/  @P0 BRA `(.L_x_278) ;  /* 0x0000000000040947 */ /* 0x000fea0003800000 */
[----:B------:R-:W-:Y:S05]  /*9dc0*/  BRA `(.L_x_279) ;  /* 0xffffff6c006c7947 */ /* 0x000fea000383ffff */
.L_x_278:
[----:B------:R-:W-:Y:S05]  /*9dd0*/  EXIT ;  /* 0x000000000000794d */ /* 0x000fea0003800000 */
.L_x_280:
        /* <DEDUP_REMOVED lines=10> */
.L_x_697:


//--------------------- .text._ZN5flash44flash_bwd_dq_dk_dv_loop_seqk_parallel_kernelI23Flash_bwd_kernel_traitsILi32ELi128ELi128ELi8ELi4ELi4ELi4ELb1ELb0EN7cutlass10bfloat16_tE19Flash_kernel_traitsILi32ELi128ELi128ELi8ES3_EELb0ELb1ELb0ELb0ELb0ELb1ELb1EEEvNS_16Flash_bwd_paramsE --------------------------
	.section	.text._ZN5flash44flash_bwd_dq_dk_dv_loop_seqk_parallel_kernelI23Flash_bwd_kernel_traitsILi32ELi128ELi128ELi8ELi4ELi4ELi4ELb1ELb0EN7cutlass10bfloat16_tE19Flash_kernel_traitsILi32ELi128ELi128ELi8ES3_EELb0ELb1ELb0ELb0ELb0ELb1ELb1EEEvNS_16Flash_bwd_paramsE,"ax",@progbits
	.align	128
        .global         _ZN5flash44flash_bwd_dq_dk_dv_loop_seqk_parallel_kernelI23Flash_bwd_kernel_traitsILi32ELi128ELi128ELi8ELi4ELi4ELi4ELb1ELb0EN7cutlass10bfloat16_tE19Flash_kernel_traitsILi32ELi128ELi128ELi8ES3_EELb0ELb1ELb0ELb0ELb0ELb1ELb1EEEvNS_16Flash_bwd_paramsE
        .type           _ZN5flash44flash_bwd_dq_dk_dv_loop_seqk_parallel_kernelI23Flash_bwd_kernel_traitsILi32ELi128ELi128ELi8ELi4ELi4ELi4ELb1ELb0EN7cutlass10bfloat16_tE19Flash_kernel_traitsILi32ELi128ELi128ELi8ES3_EELb0ELb1ELb0ELb0ELb0ELb1ELb1EEEvNS_16Flash_bwd_paramsE,@function
        .size           _ZN5flash44flash_bwd_dq_dk_dv_loop_seqk_parallel_kernelI23Flash_bwd_kernel_traitsILi32ELi128ELi128ELi8ELi4ELi4ELi4ELb1ELb0EN7cutlass10bfloat16_tE19Flash_kernel_traitsILi32ELi128ELi128ELi8ES3_EELb0ELb1ELb0ELb0ELb0ELb1ELb1EEEvNS_16Flash_bwd_paramsE,(.L_x_698 - _ZN5flash44flash_bwd_dq_dk_dv_loop_seqk_parallel_kernelI23Flash_bwd_kernel_traitsILi32ELi128ELi128ELi8ELi4ELi4ELi4ELb1ELb0EN7cutlass10bfloat16_tE19Flash_kernel_traitsILi32ELi128ELi128ELi8ES3_EELb0ELb1ELb0ELb0ELb0ELb1ELb1EEEvNS_16Flash_bwd_paramsE)
        .other          _ZN5flash44flash_bwd_dq_dk_dv_loop_seqk_parallel_kernelI23Flash_bwd_kernel_traitsILi32ELi128ELi128ELi8ELi4ELi4ELi4ELb1ELb0EN7cutlass10bfloat16_tE19Flash_kernel_traitsILi32ELi128ELi128ELi8ES3_EELb0ELb1ELb0ELb0ELb0ELb1ELb1EEEvNS_16Flash_bwd_paramsE,@"STO_CUDA_ENTRY STV_DEFAULT"
_ZN5flash44flash_bwd_dq_dk_dv_loop_seqk_parallel_kernelI23Flash_bwd_kernel_traitsILi32ELi128ELi128ELi8ELi4ELi4ELi4ELb1ELb0EN7cutlass10bfloat16_tE19Flash_kernel_traitsILi32ELi128ELi128ELi8ES3_EELb0ELb1ELb0ELb0ELb0ELb1ELb1EEEvNS_16Flash_bwd_paramsE:
.text._ZN5flash44flash_bwd_dq_dk_dv_loop_seqk_parallel_kernelI23Flash_bwd_kernel_traitsILi32ELi128ELi128ELi8ELi4ELi4ELi4ELb1ELb0EN7cutlass10bfloat16_tE19Flash_kernel_traitsILi32ELi128ELi128ELi8ES3_EELb0ELb1ELb0ELb0ELb0ELb1ELb1EEEvNS_16Flash_bwd_paramsE:
        /* <DEDUP_REMOVED lines=18> */
[----:B------:R-:W-:Y:S02]  /*0120*/  IMAD.MOV.U32 R155, RZ, RZ, 0x20 ;  /* 0x00000020ff9b7424 */ /* 0x000fe400078e00ff */
[----:B------:R-:W-:Y:S02]  /*0130*/  IMAD.MOV.U32 R152, RZ, RZ, 0x40 ;  /* 0x00000040ff987424 */ /* 0x000fe400078e00ff */
[----:B------:R-:W-:Y:S08]  /*0140*/  S2UR UR59, SR_CTAID.Z ;  /* 0x00000000003b79c3 */ /* 0x000ff00000002700 */
[----:B------:R-:W4:Y:S01]  /*0150*/  S2UR UR4, SR_CgaCtaId ;  /* 0x00000000000479c3 */ /* 0x000f220000008800 */
[----:B---3--:R-:W-:Y:S01]  /*0160*/  USHF.L.U32 UR6, UR51, 0x7, URZ ;  /* 0x0000000733067899 */ /* 0x008fe2000800063f */
[----:B--2---:R-:W-:-:S04]  /*0170*/  SHF.R.S32.HI R11, RZ, 0x1f, R21 ;  /* 0x0000001fff0b7819 */ /* 0x004fc80000011415 */
[CC--:B------:R-:W-:Y:S02]  /*0180*/  LEA.HI R3, R11.reuse, R21.reuse, RZ, 0x2 ;  /* 0x000000150b037211 */ /* 0x0c0fe400078f10ff */
[----:B------:R-:W-:Y:S02]  /*0190*/  LEA.HI R10, R11, R21, RZ, 0x5 ;  /* 0x000000150b0a7211 */ /* 0x000fe400078f28ff */
[--C-:B------:R-:W-:Y:S01]  /*01a0*/  SHF.R.S32.HI R4, RZ, 0x2, R3.reuse ;  /* 0x00000002ff047819 */ /* 0x100fe20000011403 */
[----:B----4-:R-:W-:Y:S01]  /*01b0*/  ULEA UR4, UR4, UR5, 0x18 ;  /* 0x0000000504047291 */ /* 0x010fe2000f8ec03f */
[----:B-1----:R-:W-:Y:S01]  /*01c0*/  SHF.R.S32.HI R0, RZ, 0x1f, R3 ;  /* 0x0000001fff007819 */ /* 0x002fe20000011403 */
[----:B------:R-:W-:Y:S01]  /*01d0*/  USHF.R.S32.HI UR5, URZ, 0x1f, UR59 ;  /* 0x0000001f3f057899 */ /* 0x000fe2000801143b */
        /* <DEDUP_REMOVED lines=36> */
[----:B------:R-:W-:Y:S01]  /*0420*/  LOP3.LUT R2, R2, 0xfffffffc, RZ, 0xc0, !PT ;  /* 0xfffffffc02027812 */ /* 0x000fe200078ec0ff */
[----:B------:R-:W-:Y:S01]  /*0430*/  IMAD.SHL.U32 R21, R21, 0x2, RZ ;  /* 0x0000000215157824 */ /* 0x000fe200078e00ff */
[----:B------:R-:W-:-:S02]  /*0440*/  LOP3.LUT R3, R10, 0x3fffffe, RZ, 0xc0, !PT ;  /* 0x03fffffe0a037812 */ /* 0x000fc400078ec0ff */
[----:B------:R-:W-:Y:S01]  /*0450*/  SHF.R.S32.HI R11, RZ, 0x7, R11 ;  /* 0x00000007ff0b7819 */ /* 0x000fe2000001140b */
[----:B------:R-:W-:Y:S01]  /*0460*/  IMAD.IADD R161, R4, 0x1, -R2 ;  /* 0x0000000104a17824 */ /* 0x000fe200078e0a02 */
[----:B------:R-:W-:Y:S01]  /*0470*/  SHF.R.S32.HI R15, RZ, 0x1f, R0 ;  /* 0x0000001fff0f7819 */ /* 0x000fe20000011400 */
[----:B------:R-:W-:Y:S01]  /*0480*/  IMAD.IADD R4, R8, 0x1, -R3 ;  /* 0x0000000108047824 */ /* 0x000fe200078e0a03 */
[-C--:B------:R-:W-:Y:S01]  /*0490*/  LEA.HI R2, R0, R0.reuse, RZ, 0x1 ;  /* 0x0000000000027211 */ /* 0x080fe200078f08ff */
[----:B------:R-:W-:Y:S01]  /*04a0*/  IMAD R3, R11, 0x8, R14 ;  /* 0x000000080b037824 */ /* 0x000fe200078e020e */
[----:B------:R-:W-:Y:S01]  /*04b0*/  LEA.HI R12, R15, R0, RZ, 0x3 ;  /* 0x000000000f0c7211 */ /* 0x000fe200078f18ff */
[----:B------:R1:W-:Y:S01]  /*04c0*/  STL [R1+0x5c], R6 ;  /* 0x00005c0601007387 */ /* 0x0003e20000100800 */
        /* <DEDUP_REMOVED lines=20> */
[C---:B------:R-:W-:Y:S01]  /*0610*/  LOP3.LUT P5, RZ, R7.reuse, 0x2, RZ, 0xc0, !PT ;  /* 0x0000000207ff7812 */ /* 0x040fe200078ac0ff */
[----:B------:R-:W-:Y:S01]  /*0620*/  IMAD.IADD R10, R7, 0x1, -R0 ;  /* 0x00000001070a7824 */ /* 0x000fe200078e0a00 */
[C---:B------:R-:W-:Y:S01]  /*0630*/  LOP3.LUT P0, RZ, R2.reuse, 0x2, RZ, 0xc0, !PT ;  /* 0x0000000202ff7812 */ /* 0x040fe2000780c0ff */
[----:B-1----:R-:W-:Y:S01]  /*0640*/  IMAD.SHL.U32 R6, R2, 0x40, RZ ;  /* 0x0000004002067824 */ /* 0x002fe200078e00ff */
[----:B------:R-:W-:Y:S01]  /*0650*/  LOP3.LUT R2, R3, 0x1c0, RZ, 0xc0, !PT ;  /* 0x000001c003027812 */ /* 0x000fe200078ec0ff */
[----:B------:R-:W-:Y:S01]  /*0660*/  IMAD.SHL.U32 R0, R161, 0x10, RZ ;  /* 0x00000010a1007824 */ /* 0x000fe200078e00ff */
[----:B------:R-:W-:Y:S01]  /*0670*/  LOP3.LUT P4, RZ, R7, 0x4, RZ, 0xc0, !PT ;  /* 0x0000000407ff7812 */ /* 0x000fe2000788c0ff */
[----:B------:R-:W-:Y:S01]  /*0680*/  IMAD.SHL.U32 R3, R161, 0x400, RZ ;  /* 0x00000400a1037824 */ /* 0x000fe200078e00ff */
[----:B------:R-:W-:Y:S02]  /*0690*/  SHF.R.S32.HI R4, RZ, 0x3, R12 ;  /* 0x00000003ff047819 */ /* 0x000fe4000001140c */
[----:B------:R-:W-:-:S02]  /*06a0*/  LEA.HI.SX32 R7, R20, R0, 0x1e ;  /* 0x0000000014077211 */ /* 0x000fc400078ff2ff */
[----:B------:R-:W-:Y:S01]  /*06b0*/  LOP3.LUT R5, R9, 0x30, R0, 0xf8, !PT ;  /* 0x0000003009057812 */ /* 0x000fe200078ef800 */
[----:B------:R-:W-:Y:S01]  /*06c0*/  IMAD R12, R4, 0x200, R3 ;  /* 0x00000200040c7824 */ /* 0x000fe200078e0203 */
[----:B------:R-:W-:Y:S01]  /*06d0*/  LEA.HI R2, R2, R2, RZ, 0x1d ;  /* 0x0000000202027211 */ /* 0x000fe200078fe8ff */
[----:B------:R1:W-:Y:S01]  /*06e0*/  STL [R1+0x64], R7 ;  /* 0x0000640701007387 */ /* 0x0003e20000100800 */
[----:B------:R-:W-:Y:S01]  /*06f0*/  LOP3.LUT R0, R6, 0xc0, RZ, 0xc0, !PT ;  /* 0x000000c006007812 */ /* 0x000fe200078ec0ff */
[----:B------:R-:W-:Y:S01]  /*0700*/  IMAD R17, R4, 0x8, R17 ;  /* 0x0000000804117824 */ /* 0x000fe200078e0211 */
[----:B------:R-:W-:Y:S01]  /*0710*/  IADD3 R19, R2, R19, R3 ;  /* 0x0000001302137210 */ /* 0x000fe20007ffe003 */
[----:B------:R-:W-:Y:S01]  /*0720*/  IMAD.SHL.U32 R4, R16, 0x40, RZ ;  /* 0x0000004010047824 */ /* 0x000fe200078e00ff */
[----:B------:R-:W-:Y:S01]  /*0730*/  LOP3.LUT R3, R0, 0x8, R22, 0xf8, !PT ;  /* 0x0000000800037812 */ /* 0x000fe200078ef816 */
[----:B------:R-:W-:Y:S01]  /*0740*/  IMAD.SHL.U32 R6, R14, 0x8, RZ ;  /* 0x000000080e067824 */ /* 0x000fe200078e00ff */
[----:B------:R-:W-:Y:S01]  /*0750*/  SHF.R.U32.HI R149, RZ, 0x3, R0 ;  /* 0x00000003ff957819 */ /* 0x000fe20000011600 */
[----:B------:R-:W-:Y:S01]  /*0760*/  IMAD R0, R161, 0x200, R8 ;  /* 0x00000200a1007824 */ /* 0x000fe200078e0208 */
[----:B------:R-:W-:-:S02]  /*0770*/  LOP3.LUT R5, R5, 0x8, R22, 0xf8, !PT ;  /* 0x0000000805057812 */ /* 0x000fc400078ef816 */
[----:B------:R-:W-:Y:S01]  /*0780*/  SHF.R.U32.HI R2, RZ, 0x3, R9 ;  /* 0x00000003ff027819 */ /* 0x000fe20000011609 */
[----:B------:R-:W-:Y:S01]  /*0790*/  IMAD R10, R10, 0x20, R0 ;  /* 0x000000200a0a7824 */ /* 0x000fe200078e0200 */
[----:B------:R-:W-:Y:S01]  /*07a0*/  LOP3.LUT R149, R3, R149, RZ, 0x3c, !PT ;  /* 0x0000009503957212 */ /* 0x000fe200078e3cff */
[----:B------:R-:W-:Y:S01]  /*07b0*/  IMAD.SHL.U32 R0, R11, 0x8, RZ ;  /* 0x000000080b007824 */ /* 0x000fe200078e00ff */
[----:B------:R-:W-:Y:S01]  /*07c0*/  LOP3.LUT R3, R5, R2, RZ, 0x3c, !PT ;  /* 0x0000000205037212 */ /* 0x000fe200078e3cff */
[----:B------:R-:W-:Y:S01]  /*07d0*/  IMAD.SHL.U32 R9, R14, 0x10, RZ ;  /* 0x000000100e097824 */ /* 0x000fe200078e00ff */
[----:B------:R-:W-:Y:S01]  /*07e0*/  LOP3.LUT R2, R21, 0x6, RZ, 0xc0, !PT ;  /* 0x0000000615027812 */ /* 0x000fe200078ec0ff */
[----:B------:R-:W-:Y:S01]  /*07f0*/  IMAD.U32 R149, R18, 0x20, R149 ;  /* 0x0000002012957824 */ /* 0x000fe200078e0095 */
[----:B------:R-:W-:Y:S01]  /*0800*/  R2P PR, R16, 0x6 ;  /* 0x0000000610007804 */ /* 0x000fe20000000000 */
[----:B------:R-:W-:Y:S01]  /*0810*/  IMAD R3, R14, 0x200, R3 ;  /* 0x000002000e037824 */ /* 0x000fe200078e0203 */
[----:B------:R-:W-:Y:S01]  /*0820*/  LOP3.LUT R4, R4, 0x1c0, RZ, 0xc0, !PT ;  /* 0x000001c004047812 */ /* 0x000fe200078ec0ff */
[----:B------:R-:W-:Y:S01]  /*0830*/  IMAD R2, R11, 0x40, R2 ;  /* 0x000000400b027824 */ /* 0x000fe200078e0202 */
[----:B------:R-:W-:-:S02]  /*0840*/  LOP3.LUT R6, R6, 0x8, RZ, 0xc0, !PT ;  /* 0x0000000806067812 */ /* 0x000fc400078ec0ff */
[----:B-1----:R-:W-:Y:S02]  /*0850*/  LOP3.LUT R7, R0, 0x8, RZ, 0xc0, !PT ;  /* 0x0000000800077812 */ /* 0x002fe400078ec0ff */
[----:B------:R-:W-:Y:S01]  /*0860*/  SHF.R.S32.HI R0, RZ, 0x1, R13 ;  /* 0x00000001ff007819 */ /* 0x000fe2000001140d */
[----:B------:R1:W-:Y:S01]  /*0870*/  STL [R1+0x60], R2 ;  /* 0x0000600201007387 */ /* 0x0003e20000100800 */
[----:B------:R-:W-:Y:S02]  /*0880*/  SHF.R.U32.HI R151, RZ, 0x3, R4 ;  /* 0x00000003ff977819 */ /* 0x000fe40000011604 */
[C---:B------:R-:W-:Y:S01]  /*0890*/  LOP3.LUT P3, RZ, R0.reuse, 0x2, RZ, 0xc0, !PT ;  /* 0x0000000200ff7812 */ /* 0x040fe2000786c0ff */
[----:B------:R-:W-:Y:S01]  /*08a0*/  IMAD.SHL.U32 R0, R0, 0x40, RZ ;  /* 0x0000004000007824 */ /* 0x000fe200078e00ff */
[----:B------:R-:W-:Y:S02]  /*08b0*/  LOP3.LUT R9, R7, 0x10, R9, 0xf8, !PT ;  /* 0x0000001007097812 */ /* 0x000fe400078ef809 */
[----:B------:R-:W-:Y:S01]  /*08c0*/  LOP3.LUT R151, R151, R4, R6, 0x1e, !PT ;  /* 0x0000000497977212 */ /* 0x000fe200078e1e06 */
[----:B------:R-:W-:Y:S01]  /*08d0*/  IMAD.U32 R4, RZ, RZ, UR5 ;  /* 0x00000005ff047e24 */ /* 0x000fe2000f8e00ff */
[----:B------:R-:W-:Y:S01]  /*08e0*/  LOP3.LUT R0, R0, 0xc0, RZ, 0xc0, !PT ;  /* 0x000000c000007812 */ /* 0x000fe200078ec0ff */
[----:B------:R-:W-:Y:S01]  /*08f0*/  USHF.R.S32.HI UR5, URZ, 0x1f, UR51 ;  /* 0x0000001f3f057899 */ /* 0x000fe20008011433 */
[----:B------:R-:W-:Y:S01]  /*0900*/  LEA R243, R19, UR4, 0x1 ;  /* 0x0000000413f37c11 */ /* 0x000fe2000f8e08ff */
[----:B------:R-:W-:Y:S01]  /*0910*/  IMAD.IADD R151, R12, 0x1, R151 ;  /* 0x000000010c977824 */ /* 0x000fe200078e0297 */
[----:B------:R-:W-:-:S02]  /*0920*/  SHF.R.U32.HI R8, RZ, 0x3, R0 ;  /* 0x00000003ff087819 */ /* 0x000fc40000011600 */
[----:B------:R-:W-:Y:S01]  /*0930*/  SEL R239, R239, 0x10, !P6 ;  /* 0x00000010efef7807 */ /* 0x000fe20007000000 */
[----:B------:R-:W-:Y:S01]  /*0940*/  VIADD R238, R243, 0x40 ;  /* 0x00000040f3ee7836 */ /* 0x000fe20000000000 */
[----:B------:R-:W-:Y:S01]  /*0950*/  LOP3.LUT R8, R8, R0, R7, 0x1e, !PT ;  /* 0x0000000008087212 */ /* 0x000fe200078e1e07 */
[----:B------:R-:W-:Y:S01]  /*0960*/  IMAD.SHL.U32 R0, R17, 0x20, RZ ;  /* 0x0000002011007824 */ /* 0x000fe200078e00ff */
[----:B------:R-:W-:Y:S01]  /*0970*/  SEL R240, R155, 0xffffffe0, !P5 ;  /* 0xffffffe09bf07807 */ /* 0x000fe20006800000 */
[----:B------:R-:W-:Y:S01]  /*0980*/  @P4 VIADD R238, R243, 0xffffffc0 ;  /* 0xffffffc0f3ee4836 */ /* 0x000fe20000000000 */
[----:B------:R-:W-:Y:S01]  /*0990*/  SEL R152, R152, 0xffffffc0, !P2 ;  /* 0xffffffc098987807 */ /* 0x000fe20005000000 */
[----:B------:R-:W-:Y:S01]  /*09a0*/  IMAD R161, R161, 0x200, R0 ;  /* 0x00000200a1a17824 */ /* 0x000fe200078e0200 */
[----:B------:R-:W-:Y:S01]  /*09b0*/  SEL R150, R155, 0xffffffe0, !P0 ;  /* 0xffffffe09b967807 */ /* 0x000fe20004000000 */
[----:B------:R-:W-:Y:S01]  /*09c0*/  IMAD.IADD R8, R8, 0x1, R10 ;  /* 0x0000000108087824 */ /* 0x000fe200078e020a */
[----:B------:R-:W-:Y:S01]  /*09d0*/  LEA R149, R149, UR4, 0x1 ;  /* 0x0000000495957c11 */ /* 0x000fe2000f8e08ff */
[C---:B-1----:R-:W-:Y:S01]  /*09e0*/  IMAD.SHL.U32 R2, R15.reuse, 0x40, RZ ;  /* 0x000000400f027824 */ /* 0x042fe200078e00ff */
[----:B------:R-:W-:Y:S01]  /*09f0*/  LOP3.LUT P0, RZ, R15, 0x2, RZ, 0xc0, !PT ;  /* 0x000000020fff7812 */ /* 0x000fe2000780c0ff */
[----:B------:R-:W-:-:S02]  /*0a00*/  IMAD.IADD R244, R243, 0x1, R239 ;  /* 0x00000001f3f47824 */ /* 0x000fc400078e02ef */
[----:B------:R-:W-:Y:S01]  /*0a10*/  IMAD.IADD R239, R239, 0x1, R238 ;  /* 0x00000001efef7824 */ /* 0x000fe200078e02ee */
[----:B------:R-:W-:Y:S01]  /*0a20*/  LOP3.LUT R2, R2, 0xc0, RZ, 0xc0, !PT ;  /* 0x000000c002027812 */ /* 0x000fe200078ec0ff */
[--C-:B------:R-:W-:Y:S01]  /*0a30*/  IMAD.IADD R245, R243, 0x1, R240.reuse ;  /* 0x00000001f3f57824 */ /* 0x100fe200078e02f0 */
[----:B------:R-:W-:Y:S01]  /*0a40*/  SEL R155, R155, 0xffffffe0, !P0 ;  /* 0xffffffe09b9b7807 */ /* 0x000fe20004000000 */
[----:B------:R-:W-:Y:S01]  /*0a50*/  IMAD.IADD R242, R244, 0x1, R240 ;  /* 0x00000001f4f27824 */ /* 0x000fe200078e02f0 */
[----:B------:R-:W-:Y:S01]  /*0a60*/  SHF.R.U32.HI R5, RZ, 0x3, R2 ;  /* 0x00000003ff057819 */ /* 0x000fe20000011602 */
[----:B------:R-:W-:Y:S02]  /*0a70*/  IMAD.IADD R241, R240, 0x1, R238 ;  /* 0x00000001f0f17824 */ /* 0x000fe400078e02ee */
[----:B------:R-:W-:Y:S01]  /*0a80*/  IMAD.IADD R150, R150, 0x1, R149 ;  /* 0x0000000196967824 */ /* 0x000fe200078e0295 */
[C---:B------:R-:W-:Y:S01]  /*0a90*/  LOP3.LUT R6, R5.reuse, R2, R6, 0x1e, !PT ;  /* 0x0000000205067212 */ /* 0x040fe200078e1e06 */
[----:B------:R-:W-:Y:S01]  /*0aa0*/  IMAD.IADD R240, R240, 0x1, R239 ;  /* 0x00000001f0f07824 */ /* 0x000fe200078e02ef */
        /* <DEDUP_REMOVED lines=23> */
.L_x_309:
        /* <DEDUP_REMOVED lines=29> */
[----:B----4-:R-:W2:Y:S02]  /*0df0*/  @P1 LDG.E R8, desc[UR8][R6.64] ;  /* 0x0000000806081981 */ /* 0x010ea4000c1e1900 */
[----:B------:R-:W-:-:S02]  /*0e00*/  UISETP.EQ.OR.EX UP4, UPT, UR7, URZ, !UP1, UP4 ;  /* 0x0000003f0700728c */ /* 0x000fc4000cf82740 */
        /* <DEDUP_REMOVED lines=36> */
.L_x_281:
        /* <DEDUP_REMOVED lines=22> */
[----:B------:R-:W-:Y:S02]  /*11b0*/  @!UP1 UIMAD.WIDE.U32 UR34, UR51, UR6, URZ ;  /* 0x00000006332292a5 */ /* 0x000fe4000f8e003f */
[----:B------:R-:W-:Y:S01]  /*11c0*/  UIMAD UR22, UR5, UR43, URZ ;  /* 0x0000002b051672a4 */ /* 0x000fe2000f8e023f */
[----:B-1----:R-:W-:Y:S01]  /*11d0*/  IABS R7, R8 ;  /* 0x0000000800077213 */ /* 0x002fe20000000000 */
[----:B------:R-:W-:Y:S01]  /*11e0*/  UIADD3 UR53, UR17, UR31, URZ ;  /* 0x0000001f11357290 */ /* 0x000fe2000fffe03f */
[----:B------:R-:W-:Y:S01]  /*11f0*/  ISETP.NE.AND P3, PT, R8, RZ, PT ;  /* 0x000000ff0800720c */ /* 0x000fe20003f65270 */
[----:B------:R-:W-:Y:S01]  /*1200*/  USHF.L.U64.HI UR19, UR51, 0x7, UR61 ;  /* 0x0000000733137899 */ /* 0x000fe2000801023d */
[----:B------:R-:W1:Y:S01]  /*1210*/  I2F.RP R4, R7 ;  /* 0x0000000700047306 */ /* 0x000e620000209400 */
[----:B------:R-:W-:Y:S01]  /*1220*/  ULDC.U8 UR26, c[0x0][0x3d8] ;  /* 0x0000f600001a7ab9 */ /* 0x000fe20000000000 */
[----:B------:R-:W-:-:S02]  /*1230*/  UISETP.NE.AND UP0, UPT, UR37, -0x1, UPT ;  /* 0xffffffff2500788c */ /* 0x000fc4000bf05270 */
[----:B--2---:R-:W-:Y:S02]  /*1240*/  UIMAD.WIDE.U32 UR24, UR11, UR12, URZ ;  /* 0x0000000c0b1872a5 */ /* 0x004fe4000f8e003f */
[----:B------:R-:W-:Y:S02]  /*1250*/  UISETP.NE.AND UP3, UPT, UR26, URZ, UPT ;  /* 0x0000003f1a00728c */ /* 0x000fe4000bf65270 */
[----:B------:R-:W-:Y:S02]  /*1260*/  UIMAD UR45, UR11, UR13, UR25 ;  /* 0x0000000d0b2d72a4 */ /* 0x000fe4000f8e0219 */
[----:B------:R-:W-:Y:S01]  /*1270*/  @!UP1 UIMAD UR11, UR61, UR6, URZ ;  /* 0x000000063d0b92a4 */ /* 0x000fe2000f8e023f */
[----:B------:R-:W-:Y:S01]  /*1280*/  @UP1 ULDC.64 UR12, c[0x0][0x420] ;  /* 0x00010800000c1ab9 */ /* 0x000fe20000000a00 */
[----:B------:R-:W-:Y:S01]  /*1290*/  USEL UR25, UR14, URZ, UP2 ;  /* 0x0000003f0e197287 */ /* 0x000fe20009000000 */
        /* <DEDUP_REMOVED lines=8> */
[----:B------:R-:W-:Y:S01]  /*1320*/  UIMAD.WIDE.U32 UR14, UR5, UR42, URZ ;  /* 0x0000002a050e72a5 */ /* 0x000fe2000f8e003f */
[----:B-1----:R-:W-:Y:S01]  /*1330*/  VIADD R4, R4, 0xffffffe ;  /* 0x0ffffffe04047836 */ /* 0x002fe20000000000 */
[----:B------:R-:W-:Y:S02]  /*1340*/  UIMAD.WIDE UR6, UR28, UR44, URZ ;  /* 0x0000002c1c0672a5 */ /* 0x000fe4000f8e023f */
[----:B------:R-:W-:Y:S01]  /*1350*/  UIMAD.WIDE.U32 UR12, UR51, UR48, URZ ;  /* 0x00000030330c72a5 */ /* 0x000fe2000f8e003f */
[----:B------:R-:W1:Y:S01]  /*1360*/  F2I.FTZ.U32.TRUNC.NTZ R5, R4 ;  /* 0x0000000400057305 */ /* 0x000e62000021f000 */
[----:B------:R-:W-:Y:S02]  /*1370*/  UIMAD UR11, UR61, UR48, UR11 ;  /* 0x000000303d0b72a4 */ /* 0x000fe4000f8e020b */
[----:B------:R-:W-:Y:S02]  /*1380*/  USEL UR60, UR16, UR14, !UP1 ;  /* 0x0000000e103c7287 */ /* 0x000fe4000c800000 */
[----:B------:R-:W-:-:S02]  /*1390*/  UIMAD.WIDE.U32 UR16, UR6, UR12, URZ ;  /* 0x0000000c061072a5 */ /* 0x000fc4000f8e003f */
[----:B------:R-:W-:Y:S02]  /*13a0*/  UIMAD UR14, UR7, UR12, URZ ;  /* 0x0000000c070e72a4 */ /* 0x000fe4000f8e023f */
[----:B------:R-:W-:Y:S02]  /*13b0*/  UIADD3 UR11, UR13, UR11, URZ ;  /* 0x0000000b0d0b7290 */ /* 0x000fe4000fffe03f */
[----:B------:R-:W-:Y:S02]  /*13c0*/  @UP1 UIADD3 UR53, UR15, UR22, URZ ;  /* 0x000000160f351290 */ /* 0x000fe4000fffe03f */
[----:B------:R-:W-:Y:S01]  /*13d0*/  UIMAD.WIDE.U32 UR12, UR6, UR5, URZ ;  /* 0x00000005060c72a5 */ /* 0x000fe2000f8e003f */
[----:B-1----:R-:W-:Y:S01]  /*13e0*/  IMAD.MOV R0, RZ, RZ, -R5 ;  /* 0x000000ffff007224 */ /* 0x002fe200078e0a05 */
[----:B------:R-:W-:Y:S01]  /*13f0*/  ULOP3.LUT UR15, UR20, 0xffffff80, URZ, 0xc0, !UPT ;  /* 0xffffff80140f7892 */ /* 0x000fe2000f8ec03f */
[----:B------:R-:W-:Y:S01]  /*1400*/  IMAD.MOV.U32 R4, RZ, RZ, RZ ;  /* 0x000000ffff047224 */ /* 0x000fe200078e00ff */
[----:B------:R-:W-:Y:S01]  /*1410*/  UIMAD UR11, UR6, UR11, UR14 ;  /* 0x0000000b060b72a4 */ /* 0x000fe2000f8e020e */
[----:B------:R-:W-:Y:S01]  /*1420*/  IMAD R3, R0, R7, RZ ;  /* 0x0000000700037224 */ /* 0x000fe200078e02ff */
[----:B------:R-:W-:Y:S01]  /*1430*/  MOV R0, R6 ;  /* 0x0000000600007202 */ /* 0x000fe20000000f00 */
[----:B------:R-:W-:-:S02]  /*1440*/  USEL UR58, UR16, UR12, !UP1 ;  /* 0x0000000c103a7287 */ /* 0x000fc4000c800000 */
[----:B------:R-:W-:Y:S01]  /*1450*/  IMAD.HI.U32 R3, R5, R3, R4 ;  /* 0x0000000305037227 */ /* 0x000fe200078e0004 */
[----:B------:R-:W-:Y:S02]  /*1460*/  UIADD3 UR16, UR15, -0x80, URZ ;  /* 0xffffff800f107890 */ /* 0x000fe4000fffe03f */
[----:B------:R-:W-:Y:S02]  /*1470*/  USEL UR32, UR19, URZ, UP2 ;  /* 0x0000003f13207287 */ /* 0x000fe40009000000 */
[----:B------:R-:W-:Y:S01]  /*1480*/  UIADD3 UR50, UR17, UR11, URZ ;  /* 0x0000000b11327290 */ /* 0x000fe2000fffe03f */
[----:B------:R-:W-:Y:S01]  /*1490*/  IMAD.HI.U32 R3, R3, R0, RZ ;  /* 0x0000000003037227 */ /* 0x000fe200078e00ff */
[----:B------:R-:W-:Y:S02]  /*14a0*/  USHF.R.S32.HI UR19, URZ, 0x1f, UR16 ;  /* 0x0000001f3f137899 */ /* 0x000fe40008011410 */
[----:B------:R-:W-:Y:S01]  /*14b0*/  UIADD3 UR11, UP2, UR16, UR25, URZ ;  /* 0x00000019100b7290 */ /* 0x000fe2000ff5e03f */
[----:B------:R-:W-:Y:S01]  /*14c0*/  IMAD.MOV R4, RZ, RZ, -R3 ;  /* 0x000000ffff047224 */ /* 0x000fe200078e0a03 */
[----:B------:R-:W-:-:S02]  /*14d0*/  UIMAD UR14, UR7, UR5, URZ ;  /* 0x00000005070e72a4 */ /* 0x000fc4000f8e023f */
[----:B------:R-:W-:Y:S01]  /*14e0*/  UIADD3.X UR12, UR19, UR32, URZ, UP2, !UPT ;  /* 0x00000020130c7290 */ /* 0x000fe200097fe43f */
[C---:B------:R-:W-:Y:S01]  /*14f0*/  IMAD R0, R7.reuse, R4, R0 ;  /* 0x0000000407007224 */ /* 0x040fe200078e0200 */
[----:B------:R-:W-:Y:S01]  /*1500*/  UIMAD UR7, UR7, UR11, URZ ;  /* 0x0000000b070772a4 */ /* 0x000fe2000f8e023f */
[----:B------:R-:W-:Y:S01]  /*1510*/  ULDC UR46, c[0x0][0x2c4] ;  /* 0x0000b100002e7ab9 */ /* 0x000fe20000000800 */
[----:B------:R-:W-:Y:S02]  /*1520*/  @!UP1 UIADD3 UR54, UR35, UR33, URZ ;  /* 0x0000002123369290 */ /* 0x000fe4000fffe03f */
[----:B------:R-:W-:Y:S01]  /*1530*/  ISETP.GT.U32.AND P1, PT, R7, R0, PT ;  /* 0x000000000700720c */ /* 0x000fe20003f24070 */
[----:B------:R-:W-:Y:S02]  /*1540*/  UIMAD UR17, UR6, UR12, UR7 ;  /* 0x0000000c061172a4 */ /* 0x000fe4000f8e0207 */
[----:B------:R-:W-:Y:S02]  /*1550*/  UIMAD.WIDE.U32 UR32, UR6, UR11, URZ ;  /* 0x0000000b062072a5 */ /* 0x000fe4000f8e003f */
[----:B------:R-:W-:Y:S01]  /*1560*/  @UP3 UIMAD UR6, UR51, UR46, URZ ;  /* 0x0000002e330632a4 */ /* 0x000fe2000f8e023f */
[----:B------:R-:W-:Y:S01]  /*1570*/  ULDC.U8 UR27, c[0x0][0x480] ;  /* 0x00012000001b7ab9 */ /* 0x000fe20000000000 */
[----:B------:R-:W-:-:S02]  /*1580*/  @UP0 UIADD3 UR21, UR36, UR37, URZ ;  /* 0x0000002524150290 */ /* 0x000fc4000fffe03f */
[----:B------:R-:W-:Y:S02]  /*1590*/  @UP0 UIADD3 UR23, UR36, UR37, URZ ;  /* 0x0000002524170290 */ /* 0x000fe4000fffe03f */
[----:B------:R-:W-:Y:S02]  /*15a0*/  UIMAD UR52, UR59, UR28, URZ ;  /* 0x0000001c3b3472a4 */ /* 0x000fe4000f8e023f */
[----:B------:R-:W-:Y:S01]  /*15b0*/  @!P1 IMAD.IADD R0, R0, 0x1, -R7 ;  /* 0x0000000100009824 */ /* 0x000fe200078e0a07 */
[----:B------:R-:W-:Y:S01]  /*15c0*/  @!P1 IADD3 R3, R3, 0x1, RZ ;  /* 0x0000000103039810 */ /* 0x000fe20007ffe0ff */
[----:B------:R-:W-:Y:S01]  /*15d0*/  UISETP.NE.AND UP5, UPT, UR27, URZ, UPT ;  /* 0x0000003f1b00728c */ /* 0x000fe2000bfa5270 */
[----:B------:R-:W-:Y:S01]  /*15e0*/  PLOP3.LUT P1, PT, PT, PT, UP0, 0x80, 0x0 ;  /* 0x000000000000781c */ /* 0x000fe20003f2f008 */
[----:B------:R-:W-:Y:S01]  /*15f0*/  @UP3 USEL UR7, UR6, UR5, !UP1 ;  /* 0x0000000506073287 */ /* 0x000fe2000c800000 */
[----:B------:R-:W-:Y:S01]  /*1600*/  ISETP.GE.U32.AND P0, PT, R0, R7, PT ;  /* 0x000000070000720c */ /* 0x000fe20003f06070 */
[----:B------:R-:W-:Y:S01]  /*1610*/  @UP0 ULDC.64 UR28, c[0x0][0x248] ;  /* 0x00009200001c0ab9 */ /* 0x000fe20000000a00 */
[----:B------:R-:W-:Y:S01]  /*1620*/  LOP3.LUT R0, R8, UR59, RZ, 0x3c, !PT ;  /* 0x0000003b08007c12 */ /* 0x000fe2000f8e3cff */
[----:B------:R-:W-:Y:S01]  /*1630*/  @UP0 ULDC.64 UR26, c[0x0][0x250] ;  /* 0x00009400001a0ab9 */ /* 0x000fe20000000a00 */
[----:B------:R-:W-:-:S02]  /*1640*/  @UP1 UIADD3 UR50, UR13, UR14, URZ ;  /* 0x0000000e0d321290 */ /* 0x000fc4000fffe03f */
        /* <DEDUP_REMOVED lines=36> */
.L_x_283:
        /* <DEDUP_REMOVED lines=13> */
.L_x_284:
[----:B------:R-:W-:Y:S01]  /*1960*/  @UP1 UMOV UR11, UR40 ;  /* 0x00000028000b1c82 */ /* 0x000fe20008000000 */
[----:B------:R-:W-:Y:S01]  /*1970*/  @!UP1 UMOV UR11, UR34 ;  /* 0x00000022000b9c82 */ /* 0x000fe20008000000 */
[----:B------:R-:W-:Y:S01]  /*1980*/  SHF.R.S32.HI R16, RZ, 0x1f, R3 ;  /* 0x0000001fff107819 */ /* 0x000fe20000011403 */
[----:B------:R-:W-:Y:S06]  /*1990*/  @!P0 BRA `(.L_x_285) ;  /* 0x0000000000208947 */ /* 0x000fec0003800000 */
[----:B------:R-:W-:Y:S01]  /*19a0*/  ULDC UR6, c[0x0][0x2d4] ;  /* 0x0000b50000067ab9 */ /* 0x000fe20000000800 */
[----:B------:R-:W-:Y:S01]  /*19b0*/  ULDC UR7, c[0x0][0x2c0] ;  /* 0x0000b00000077ab9 */ /* 0x000fe20000000800 */
[----:B------:R-:W-:-:S03]  /*19c0*/  @!UP1 UIMAD UR5, UR51, UR6, URZ ;  /* 0x00000006330592a4 */ /* 0x000fc6000f8e023f */
[----:B------:R-:W-:Y:S01]  /*19d0*/  ULDC UR6, c[0x0][0x2e4] ;  /* 0x0000b90000067ab9 */ /* 0x000fe20000000800 */
[----:B------:R-:W-:Y:S02]  /*19e0*/  ULEA UR5, UR51, UR5, 0x7 ;  /* 0x0000000533057291 */ /* 0x000fe4000f8e383f */
[----:B------:R-:W-:-:S04]  /*19f0*/  ULEA UR6, UR7, UR6, 0x7 ;  /* 0x0000000607067291 */ /* 0x000fc8000f8e383f */
[----:B------:R-:W-:Y:S01]  /*1a00*/  UIMAD UR5, UR6, UR59, UR5 ;  /* 0x0000003b060572a4 */ /* 0x000fe2000f8e0205 */
[----:B------:R-:W-:Y:S11]  /*1a10*/  BRA `(.L_x_286) ;  /* 0x0000000000107947 */ /* 0x000ff60003800000 */
.L_x_285:
[----:B------:R-:W-:Y:S01]  /*1a20*/  ULDC UR5, c[0x0][0x270] ;  /* 0x00009c0000057ab9 */ /* 0x000fe20000000800 */
[----:B------:R-:W-:Y:S01]  /*1a30*/  ULDC UR6, c[0x0][0x2d4] ;  /* 0x0000b50000067ab9 */ /* 0x000fe20000000800 */
[----:B------:R-:W-:-:S04]  /*1a40*/  UIMAD UR5, UR51, UR5, UR59 ;  /* 0x00000005330572a4 */ /* 0x000fc8000f8e023b */
[----:B------:R-:W-:-:S12]  /*1a50*/  UIMAD UR5, UR5, UR6, URZ ;  /* 0x00000006050572a4 */ /* 0x000fd8000f8e023f */
.L_x_286:
        /* <DEDUP_REMOVED lines=21> */
[----:B------:R-:W-:Y:S01]  /*1bb0*/  UIMAD UR13, UR34, UR14, URZ ;  /* 0x0000000e220d72a4 */ /* 0x000fe2000f8e023f */
[----:B-1----:R-:W-:Y:S01]  /*1bc0*/  SHF.R.S32.HI R0, RZ, 0x1f, R6 ;  /* 0x0000001fff007819 */ /* 0x002fe20000011406 */
[----:B------:R-:W-:Y:S02]  /*1bd0*/  ULDC.64 UR22, c[0x0][0x258] ;  /* 0x0000960000167ab9 */ /* 0x000fe40000000a00 */
[----:B------:R-:W-:Y:S01]  /*1be0*/  UIMAD UR7, UR59, UR15, UR13 ;  /* 0x0000000f3b0772a4 */ /* 0x000fe2000f8e020d */
[CC--:B------:R-:W-:Y:S01]  /*1bf0*/  LEA.HI R10, R0.reuse, R6.reuse, RZ, 0x5 ;  /* 0x00000006000a7211 */ /* 0x0c0fe200078f28ff */
[----:B------:R-:W-:Y:S01]  /*1c00*/  USHF.R.S32.HI UR17, URZ, 0x1f, UR5 ;  /* 0x0000001f3f117899 */ /* 0x000fe20008011405 */
[----:B------:R-:W-:Y:S01]  /*1c10*/  LEA.HI R0, R0, R6, RZ, 0x2 ;  /* 0x0000000600007211 */ /* 0x000fe200078f10ff */
[----:B------:R-:W-:Y:S01]  /*1c20*/  ULDC.64 UR32, c[0x0][0x2b0] ;  /* 0x0000ac0000207ab9 */ /* 0x000fe20000000a00 */
[----:B------:R-:W-:Y:S01]  /*1c30*/  LOP3.LUT R4, R10, 0xffffffe0, RZ, 0xc0, !PT ;  /* 0xffffffe00a047812 */ /* 0x000fe200078ec0ff */
[----:B------:R-:W-:Y:S01]  /*1c40*/  ULEA.HI UR17, UR17, UR5, URZ, 0x7 ;  /* 0x0000000511117291 */ /* 0x000fe2000f8f383f */
[----:B------:R-:W-:-:S02]  /*1c50*/  LOP3.LUT R5, R0, 0xfffffffc, RZ, 0xc0, !PT ;  /* 0xfffffffc00057812 */ /* 0x000fc400078ec0ff */
[----:B------:R-:W-:Y:S01]  /*1c60*/  SHF.R.S32.HI R10, RZ, 0x5, R10 ;  /* 0x00000005ff0a7819 */ /* 0x000fe2000001140a */
[C---:B------:R-:W-:Y:S01]  /*1c70*/  IMAD.IADD R4, R6.reuse, 0x1, -R4 ;  /* 0x0000000106047824 */ /* 0x040fe200078e0a04 */
[----:B------:R-:W-:Y:S01]  /*1c80*/  SHF.R.S32.HI R0, RZ, 0x2, R0 ;  /* 0x00000002ff007819 */ /* 0x000fe20000011400 */
[----:B------:R-:W-:Y:S01]  /*1c90*/  IMAD.IADD R5, R6, 0x1, -R5 ;  /* 0x0000000106057824 */ /* 0x000fe200078e0a05 */
[----:B------:R-:W-:Y:S01]  /*1ca0*/  USHF.R.S32.HI UR17, URZ, 0x7, UR17 ;  /* 0x000000073f117899 */ /* 0x000fe20008011411 */
[----:B------:R-:W-:Y:S01]  /*1cb0*/  IMAD R10, R10, UR20, R4 ;  /* 0x000000140a0a7c24 */ /* 0x000fe2000f8e0204 */
[----:B------:R-:W-:Y:S01]  /*1cc0*/  SHF.R.S32.HI R24, RZ, 0x1f, R0 ;  /* 0x0000001fff187819 */ /* 0x000fe20000011400 */
[----:B------:R-:W-:Y:S01]  /*1cd0*/  IMAD.SHL.U32 R4, R5, 0x8, RZ ;  /* 0x0000000805047824 */ /* 0x000fe200078e00ff */
[----:B------:R-:W-:Y:S01]  /*1ce0*/  IADD3 R8, P0, R0, UR16, RZ ;  /* 0x0000001000087c10 */ /* 0x000fe2000ff1e0ff */
[----:B------:R-:W-:-:S03]  /*1cf0*/  UISETP.LT.AND UP1, UPT, URZ, UR17, UPT ;  /* 0x000000113f00728c */ /* 0x000fc6000bf21270 */
[----:B------:R-:W-:Y:S01]  /*1d00*/  IADD3.X R9, R24, UR19, RZ, P0, !PT ;  /* 0x0000001318097c10 */ /* 0x000fe200087fe4ff */
[----:B------:R-:W-:Y:S01]  /*1d10*/  USEL UR17, URZ, UR17, !UP1 ;  /* 0x000000113f117287 */ /* 0x000fe2000c800000 */
[--C-:B------:R-:W-:Y:S02]  /*1d20*/  SHF.R.S32.HI R5, RZ, 0x1f, R4.reuse ;  /* 0x0000001fff057819 */ /* 0x100fe40000011404 */
[----:B------:R-:W-:Y:S01]  /*1d30*/  IADD3 R6, P0, R4, UR11, RZ ;  /* 0x0000000b04067c10 */ /* 0x000fe2000ff1e0ff */
[----:B------:R-:W-:Y:S01]  /*1d40*/  IMAD R9, R9, UR42, RZ ;  /* 0x0000002a09097c24 */ /* 0x000fe2000f8e02ff */
[----:B------:R-:W-:Y:S02]  /*1d50*/  UISETP.GT.AND UP1, UPT, UR44, UR17, UPT ;  /* 0x000000112c00728c */ /* 0x000fe4000bf24270 */
[----:B------:R-:W-:Y:S01]  /*1d60*/  IADD3.X R7, R5, UR54, RZ, P0, !PT ;  /* 0x0000003605077c10 */ /* 0x000fe200087fe4ff */
[----:B------:R-:W-:Y:S01]  /*1d70*/  IMAD R13, R8, UR43, R9 ;  /* 0x0000002b080d7c24 */ /* 0x000fe2000f8e0209 */
[----:B------:R-:W-:Y:S01]  /*1d80*/  IADD3 R11, P0, R10, UR12, RZ ;  /* 0x0000000c0a0b7c10 */ /* 0x000fe2000ff1e0ff */
[----:B------:R-:W-:Y:S01]  /*1d90*/  IMAD.WIDE.U32 R8, R8, UR42, R4 ;  /* 0x0000002a08087c25 */ /* 0x000fe2000f8e0004 */
[----:B------:R-:W-:-:S02]  /*1da0*/  ULDC.64 UR12, c[0x0][0x3e0] ;  /* 0x0000f800000c7ab9 */ /* 0x000fc40000000a00 */
[----:B------:R-:W-:Y:S01]  /*1db0*/  LEA.HI.X.SX32 R10, R10, UR6, 0x1, P0 ;  /* 0x000000060a0a7c11 */ /* 0x000fe200080f0eff */
[----:B------:R-:W-:Y:S01]  /*1dc0*/  IMAD.WIDE.U32 R6, R14, UR16, R6 ;  /* 0x000000100e067c25 */ /* 0x000fe2000f8e0006 */
[----:B------:R-:W-:Y:S01]  /*1dd0*/  LEA R17, P0, R11, UR24, 0x2 ;  /* 0x000000180b117c11 */ /* 0x000fe2000f8010ff */
[----:B------:R-:W-:Y:S01]  /*1de0*/  UIMAD UR6, UR34, UR22, URZ ;  /* 0x00000016220672a4 */ /* 0x000fe2000f8e023f */
[----:B------:R-:W-:Y:S01]  /*1df0*/  IADD3 R8, P2, R8, UR60, RZ ;  /* 0x0000003c08087c10 */ /* 0x000fe2000ff5e0ff */
[----:B------:R-:W-:Y:S01]  /*1e00*/  IMAD.IADD R7, R7, 0x1, R12 ;  /* 0x0000000107077824 */ /* 0x000fe200078e020c */
[----:B------:R-:W-:Y:S01]  /*1e10*/  LEA.HI.X R10, R11, UR25, R10, 0x2, P0 ;  /* 0x000000190b0a7c11 */ /* 0x000fe200080f140a */
[----:B------:R-:W-:Y:S01]  /*1e20*/  STL [R1+0x34], R17 ;  /* 0x0000341101007387 */ /* 0x000fe20000100800 */
[----:B------:R-:W-:Y:S01]  /*1e30*/  IADD3.X R9, R9, UR53, R13, P2, !PT ;  /* 0x0000003509097c10 */ /* 0x000fe200097fe40d */
[----:B------:R-:W-:Y:S01]  /*1e40*/  IMAD.U32 R11, RZ, RZ, UR22 ;  /* 0x00000016ff0b7e24 */ /* 0x000fe2000f8e00ff */
[----:B------:R-:W-:Y:S01]  /*1e50*/  UIMAD UR23, UR59, UR23, UR6 ;  /* 0x000000173b1772a4 */ /* 0x000fe2000f8e0206 */
[----:B------:R1:W-:Y:S01]  /*1e60*/  STL [R1+0x30], R10 ;  /* 0x0000300a01007387 */ /* 0x0003e20000100800 */
[----:B------:R-:W-:Y:S01]  /*1e70*/  ULDC.64 UR24, c[0x0][0x478] ;  /* 0x00011e0000187ab9 */ /* 0x000fe20000000a00 */
[----:B------:R-:W-:-:S04]  /*1e80*/  IMAD.WIDE.U32 R8, R11, UR59, R8 ;  /* 0x0000003b0b087c25 */ /* 0x000fc8000f8e0008 */
[----:B------:R-:W-:Y:S01]  /*1e90*/  VIADD R9, R9, UR23 ;  /* 0x0000001709097c36 */ /* 0x000fe20008000000 */
[----:B------:R-:W-:Y:S01]  /*1ea0*/  UIMAD.WIDE UR22, UR31, 0x4, UR24 ;  /* 0x000000041f1678a5 */ /* 0x000fe2000f8e0218 */
[----:B-1----:R-:W-:Y:S01]  /*1eb0*/  IMAD.U32 R10, RZ, RZ, UR14 ;  /* 0x0000000eff0a7e24 */ /* 0x002fe2000f8e00ff */
[----:B------:R-:W-:-:S03]  /*1ec0*/  UIADD3 UR14, UR16, UR39, URZ ;  /* 0x00000027100e7290 */ /* 0x000fc6000fffe03f */
[----:B------:R-:W-:Y:S01]  /*1ed0*/  IMAD.WIDE.U32 R6, R10, UR59, R6 ;  /* 0x0000003b0a067c25 */ /* 0x000fe2000f8e0006 */
[----:B------:R-:W-:-:S03]  /*1ee0*/  UIMAD.WIDE UR14, UR14, 0x4, UR32 ;  /* 0x000000040e0e78a5 */ /* 0x000fc6000f8e0220 */
        /* <DEDUP_REMOVED lines=38> */
.L_x_288:
        /* <DEDUP_REMOVED lines=19> */
.L_x_289:
        /* <DEDUP_REMOVED lines=30> */
.L_x_291:
[----:B------:R-:W-:Y:S05]  /*2460*/  BSYNC B0 ;  /* 0x0000000000007941 */ /* 0x000fea0003800000 */
.L_x_290:
        /* <DEDUP_REMOVED lines=14> */
.L_x_293:
[----:B------:R-:W-:Y:S05]  /*2550*/  BSYNC B0 ;  /* 0x0000000000007941 */ /* 0x000fea0003800000 */
.L_x_292:
        /* <DEDUP_REMOVED lines=26> */
.L_x_295:
[----:B------:R-:W-:Y:S05]  /*2700*/  BSYNC B0 ;  /* 0x0000000000007941 */ /* 0x000fea0003800000 */
.L_x_294:
        /* <DEDUP_REMOVED lines=14> */
.L_x_287:
[----:B------:R-:W2:Y:S04]  /*27f0*/  LDL R25, [R1+0x64] ;  /* 0x0000640001197983 */ /* 0x000ea80000100800 */
[----:B------:R-:W3:Y:S01]  /*2800*/  LDL R30, [R1+0x5c] ;  /* 0x00005c00011e7983 */ /* 0x000ee20000100800 */
[----:B------:R-:W-:Y:S01]  /*2810*/  UIMAD UR6, UR18, -0x80, UR10 ;  /* 0xffffff80120678a4 */ /* 0x000fe2000f8e020a */
[----:B------:R-:W-:Y:S01]  /*2820*/  VIADD R11, R0, 0x40 ;  /* 0x00000040000b7836 */ /* 0x000fe20000000000 */
[----:B------:R-:W-:Y:S01]  /*2830*/  UIMAD UR11, UR47, UR26, URZ ;  /* 0x0000001a2f0b72a4 */ /* 0x000fe2000f8e023f */
[----:B------:R-:W-:Y:S01]  /*2840*/  IMAD.U32 R6, RZ, RZ, UR26 ;  /* 0x0000001aff067e24 */ /* 0x000fe2000f8e00ff */
[----:B------:R-:W-:Y:S02]  /*2850*/  UIMAD UR16, UR47, UR28, URZ ;  /* 0x0000001c2f1072a4 */ /* 0x000fe4000f8e023f */
[----:B------:R-:W-:Y:S01]  /*2860*/  ISETP.GE.AND P3, PT, R11, UR6, PT ;  /* 0x000000060b007c0c */ /* 0x000fe2000bf66270 */
[----:B------:R-:W-:Y:S01]  /*2870*/  UIMAD UR19, UR30, UR27, UR11 ;  /* 0x0000001b1e1372a4 */ /* 0x000fe2000f8e020b */
[----:B------:R-:W-:Y:S01]  /*2880*/  IMAD.U32 R8, RZ, RZ, UR28 ;  /* 0x0000001cff087e24 */ /* 0x000fe2000f8e00ff */
[----:B------:R-:W-:Y:S01]  /*2890*/  UIMAD UR5, UR7, -0x80, UR38 ;  /* 0xffffff80070578a4 */ /* 0x000fe2000f8e0226 */
[----:B------:R-:W-:Y:S01]  /*28a0*/  IMAD.WIDE.U32 R6, R6, UR30, R4 ;  /* 0x0000001e06067c25 */ /* 0x000fe2000f8e0004 */
[----:B------:R-:W-:Y:S01]  /*28b0*/  UIMAD UR11, UR30, UR29, UR16 ;  /* 0x0000001d1e0b72a4 */ /* 0x000fe2000f8e0210 */
[----:B------:R-:W-:-:S02]  /*28c0*/  ULDC.64 UR22, c[0x0][0x268] ;  /* 0x00009a0000167ab9 */ /* 0x000fc40000000a00 */
[----:B------:R-:W-:Y:S01]  /*28d0*/  IMAD.WIDE.U32 R4, R8, UR30, R4 ;  /* 0x0000001e08047c25 */ /* 0x000fe2000f8e0004 */
[----:B------:R-:W-:Y:S01]  /*28e0*/  IADD3 R6, P1, R6, UR45, RZ ;  /* 0x0000002d06067c10 */ /* 0x000fe2000ff3e0ff */
[----:B------:R-:W-:Y:S02]  /*28f0*/  ULDC.64 UR24, c[0x0][0x260] ;  /* 0x0000980000187ab9 */ /* 0x000fe40000000a00 */
[----:B------:R-:W-:Y:S01]  /*2900*/  IMAD.U32 R8, RZ, RZ, UR19 ;  /* 0x00000013ff087e24 */ /* 0x000fe2000f8e00ff */
[----:B------:R-:W-:Y:S01]  /*2910*/  IADD3 R10, P0, R4, UR46, RZ ;  /* 0x0000002e040a7c10 */ /* 0x000fe2000ff1e0ff */
[----:B------:R-:W-:Y:S01]  /*2920*/  IMAD.U32 R9, RZ, RZ, UR11 ;  /* 0x0000000bff097e24 */ /* 0x000fe2000f8e00ff */
[----:B------:R-:W4:Y:S01]  /*2930*/  @!P3 LDC.64 R22, c[0x0][0x220] ;  /* 0x00008800ff16bb82 */ /* 0x000f220000000a00 */
[----:B------:R-:W-:Y:S01]  /*2940*/  IMAD R4, R16, UR22, RZ ;  /* 0x0000001610047c24 */ /* 0x000fe2000f8e02ff */
[----:B------:R-:W-:Y:S02]  /*2950*/  IADD3.X R7, R7, UR49, R8, P1, !PT ;  /* 0x0000003107077c10 */ /* 0x000fe40008ffe408 */
[----:B------:R-:W-:Y:S01]  /*2960*/  ISETP.GE.AND P4, PT, R0, UR6, PT ;  /* 0x0000000600007c0c */ /* 0x000fe2000bf86270 */
[----:B------:R-:W-:Y:S01]  /*2970*/  IMAD R8, R3, UR23, R4 ;  /* 0x0000001703087c24 */ /* 0x000fe2000f8e0204 */
[----:B------:R-:W-:-:S02]  /*2980*/  ISETP.GE.AND P1, PT, R11, UR5, PT ;  /* 0x000000050b007c0c */ /* 0x000fc4000bf26270 */
[----:B------:R-:W-:Y:S01]  /*2990*/  IADD3.X R11, R5, UR48, R9, P0, !PT ;  /* 0x00000030050b7c10 */ /* 0x000fe200087fe409 */
[----:B------:R-:W-:Y:S01]  /*29a0*/  IMAD.WIDE.U32 R4, R3, UR22, R6 ;  /* 0x0000001603047c25 */ /* 0x000fe2000f8e0006 */
[----:B------:R-:W-:-:S03]  /*29b0*/  @!P3 IADD3 R6, P0, R0, 0x40, RZ ;  /* 0x000000400006b810 */ /* 0x000fc60007f1e0ff */
[----:B------:R-:W-:Y:S02]  /*29c0*/  IMAD R7, R16, UR24, RZ ;  /* 0x0000001810077c24 */ /* 0x000fe4000f8e02ff */
[C---:B------:R-:W-:Y:S02]  /*29d0*/  IMAD.WIDE.U32 R10, R3.reuse, UR24, R10 ;  /* 0x00000018030a7c25 */ /* 0x040fe4000f8e000a */
[----:B------:R-:W5:Y:S02]  /*29e0*/  @!P4 LDC.64 R20, c[0x0][0x220] ;  /* 0x00008800ff14cb82 */ /* 0x000f640000000a00 */
[----:B------:R-:W-:Y:S02]  /*29f0*/  IMAD R18, R3, UR25, R7 ;  /* 0x0000001903127c24 */ /* 0x000fe4000f8e0207 */
[----:B------:R-:W-:Y:S02]  /*2a00*/  @!P3 IMAD.X R3, RZ, RZ, R24, P0 ;  /* 0x000000ffff03b224 */ /* 0x000fe400000e0618 */
[----:B------:R-:W-:-:S02]  /*2a10*/  IMAD.IADD R5, R5, 0x1, R8 ;  /* 0x0000000105057824 */ /* 0x000fc400078e0208 */
[----:B------:R-:W-:-:S04]  /*2a20*/  IMAD.WIDE.U32 R16, R14, 0x80, RZ ;  /* 0x000000800e107825 */ /* 0x000fc800078e00ff */
[----:B------:R-:W-:Y:S02]  /*2a30*/  @!P4 IMAD R7, R24, UR26, RZ ;  /* 0x0000001a1807cc24 */ /* 0x000fe4000f8e02ff */
[----:B------:R-:W-:Y:S02]  /*2a40*/  @!P3 IMAD R3, R3, UR26, RZ ;  /* 0x0000001a0303bc24 */ /* 0x000fe4000f8e02ff */
[----:B------:R-:W-:Y:S02]  /*2a50*/  @!P3 IMAD.MOV.U32 R12, RZ, RZ, R4 ;  /* 0x000000ffff0cb224 */ /* 0x000fe400078e0004 */
[----:B------:R-:W-:Y:S02]  /*2a60*/  @!P3 IMAD.MOV.U32 R13, RZ, RZ, R5 ;  /* 0x000000ffff0db224 */ /* 0x000fe400078e0005 */
[----:B------:R-:W-:Y:S01]  /*2a70*/  IMAD.SHL.U32 R19, R15, 0x80, RZ ;  /* 0x000000800f137824 */ /* 0x000fe200078e00ff */
[----:B------:R-:W-:Y:S01]  /*2a80*/  @!P1 IADD3 R16, P0, R28, R16, RZ ;  /* 0x000000101c109210 */ /* 0x000fe20007f1e0ff */
[----:B------:R-:W-:-:S02]  /*2a90*/  @!P4 IMAD R15, R0, UR27, R7 ;  /* 0x0000001b000fcc24 */ /* 0x000fc4000f8e0207 */
[C---:B------:R-:W-:Y:S02]  /*2aa0*/  @!P3 IMAD R3, R6.reuse, UR27, R3 ;  /* 0x0000001b0603bc24 */ /* 0x040fe4000f8e0203 */
[----:B------:R-:W-:Y:S01]  /*2ab0*/  @!P3 IMAD.WIDE.U32 R6, R6, UR26, R12 ;  /* 0x0000001a0606bc25 */ /* 0x000fe2000f8e000c */
[----:B------:R-:W-:-:S03]  /*2ac0*/  @!P1 IADD3.X R17, R29, R17, R19, P0, !PT ;  /* 0x000000111d119210 */ /* 0x000fc600007fe413 */
[----:B------:R-:W-:Y:S01]  /*2ad0*/  @!P3 IMAD.IADD R3, R7, 0x1, R3 ;  /* 0x000000010703b824 */ /* 0x000fe200078e0203 */
[----:B----4-:R-:W-:-:S04]  /*2ae0*/  @!P3 LEA R12, P0, R6, R22, 0x1 ;  /* 0x00000016060cb211 */ /* 0x010fc800078008ff */
[----:B------:R-:W-:Y:S02]  /*2af0*/  @!P3 LEA.HI.X R13, R6, R23, R3, 0x1, P0 ;  /* 0x00000017060db211 */ /* 0x000fe400000f0c03 */
[----:B------:R-:W-:Y:S01]  /*2b00*/  PLOP3.LUT P0, PT, PT, PT, UP5, 0x80, 0x0 ;  /* 0x000000000000781c */ /* 0x000fe20003f0f058 */
[----:B------:R-:W-:-:S04]  /*2b10*/  @!P4 IMAD.WIDE.U32 R8, R0, UR26, R4 ;  /* 0x0000001a0008cc25 */ /* 0x000fc8000f8e0004 */
[----:B------:R-:W-:Y:S01]  /*2b20*/  @!P4 IMAD.IADD R15, R9, 0x1, R15 ;  /* 0x00000001090fc824 */ /* 0x000fe200078e020f */
[----:B------:R-:W-:Y:S01]  /*2b30*/  ULEA.HI UR6, UR7, UR7, URZ, 0x1 ;  /* 0x0000000707067291 */ /* 0x000fe2000f8f083f */
[----:B------:R-:W-:Y:S02]  /*2b40*/  IMAD.IADD R5, R11, 0x1, R18 ;  /* 0x000000010b057824 */ /* 0x000fe400078e0212 */
[----:B------:R-:W-:Y:S02]  /*2b50*/  @!P4 IMAD.MOV.U32 R4, RZ, RZ, R10 ;  /* 0x000000ffff04c224 */ /* 0x000fe400078e000a */
[----:B------:R-:W-:Y:S01]  /*2b60*/  @!P4 IMAD R3, R24, UR28, RZ ;  /* 0x0000001c1803cc24 */ /* 0x000fe2000f8e02ff */
[----:B------:R-:W-:Y:S01]  /*2b70*/  ULOP3.LUT UR6, UR6, 0xfffffffe, URZ, 0xc0, !UPT ;  /* 0xfffffffe06067892 */ /* 0x000fe2000f8ec03f */
[----:B------:R-:W-:Y:S01]  /*2b80*/  @!P3 IMAD.MOV.U32 R11, RZ, RZ, R5 ;  /* 0x000000ffff0bb224 */ /* 0x000fe200078e0005 */
[----:B------:R-:W4:Y:S01]  /*2b90*/  @!P4 LDC.64 R18, c[0x0][0x218] ;  /* 0x00008600ff12cb82 */ /* 0x000f220000000a00 */
[----:B------:R-:W-:-:S02]  /*2ba0*/  @!P4 IMAD R9, R0, UR29, R3 ;  /* 0x0000001d0009cc24 */ /* 0x000fc4000f8e0203 */
[----:B------:R-:W-:Y:S01]  /*2bb0*/  @!P4 IMAD.WIDE.U32 R4, R0, UR28, R4 ;  /* 0x0000001c0004cc25 */ /* 0x000fe2000f8e0004 */
[----:B------:R-:W-:-:S04]  /*2bc0*/  UIADD3 UR6, UR7, -UR6, URZ ;  /* 0x8000000607067290 */ /* 0x000fc8000fffe03f */
[----:B------:R-:W-:Y:S01]  /*2bd0*/  UISETP.NE.AND UP0, UPT, UR6, 0x1, UPT ;  /* 0x000000010600788c */ /* 0x000fe2000bf05270 */
[----:B------:R-:W-:Y:S01]  /*2be0*/  @P0 BAR.SYNC.DEFER_BLOCKING 0x0 ;  /* 0x0000000000000b1d */ /* 0x000fe20000010000 */
[----:B------:R-:W-:-:S04]  /*2bf0*/  USHF.L.U32 UR11, UR43, 0x7, URZ ;  /* 0x000000072b0b7899 */ /* 0x000fc8000800063f */
[----:B------:R-:W-:Y:S01]  /*2c00*/  PLOP3.LUT P0, PT, PT, PT, UP0, 0x80, 0x0 ;  /* 0x000000000000781c */ /* 0x000fe20003f0f008 */
[----:B------:R-:W-:Y:S01]  /*2c10*/  UIMAD.WIDE.U32 UR22, UR42, 0x80, URZ ;  /* 0x000000802a1678a5 */ /* 0x000fe2000f8e003f */
[----:B--2---:R-:W-:Y:S02]  /*2c20*/  VIADD R14, R25, 0x8 ;  /* 0x00000008190e7836 */ /* 0x004fe40000000000 */
[C---:B------:R-:W-:Y:S01]  /*2c30*/  VIADD R148, R161.reuse, 0x1000 ;  /* 0x00001000a1947836 */ /* 0x040fe20000000000 */
[----:B------:R-:W-:Y:S02]  /*2c40*/  UIADD3 UR35, UR38, 0x80, UR30 ;  /* 0x0000008026237890 */ /* 0x000fe4000fffe01e */
[----:B------:R-:W-:Y:S01]  /*2c50*/  ISETP.GE.AND P6, PT, R14, UR5, PT ;  /* 0x000000050e007c0c */ /* 0x000fe2000bfc6270 */
[----:B------:R-:W-:Y:S01]  /*2c60*/  IMAD.SHL.U32 R154, R161, 0x2, RZ ;  /* 0x00000002a19a7824 */ /* 0x000fe200078e00ff */
[----:B-----5:R-:W-:Y:S02]  /*2c70*/  @!P4 LEA R14, P2, R8, R20, 0x1 ;  /* 0x00000014080ec211 */ /* 0x020fe400078408ff */
[----:B------:R-:W-:-:S02]  /*2c80*/  CS2R R94, SRZ ;  /* 0x00000000005e7805 */ /* 0x000fc4000001ff00 */
[----:B------:R-:W-:Y:S02]  /*2c90*/  CS2R R92, SRZ ;  /* 0x00000000005c7805 */ /* 0x000fe4000001ff00 */
[----:B------:R-:W-:Y:S02]  /*2ca0*/  CS2R R98, SRZ ;  /* 0x0000000000627805 */ /* 0x000fe4000001ff00 */
[----:B------:R-:W-:Y:S02]  /*2cb0*/  @!P4 LEA.HI.X R15, R8, R21, R15, 0x1, P2 ;  /* 0x00000015080fc211 */ /* 0x000fe400010f0c0f */
[----:B------:R-:W-:Y:S02]  /*2cc0*/  CS2R R96, SRZ ;  /* 0x0000000000607805 */ /* 0x000fe4000001ff00 */
[----:B------:R-:W-:Y:S02]  /*2cd0*/  @!P3 IADD3 R6, P2, R0, 0x40, RZ ;  /* 0x000000400006b810 */ /* 0x000fe40007f5e0ff */
[----:B------:R-:W-:-:S02]  /*2ce0*/  CS2R R90, SRZ ;  /* 0x00000000005a7805 */ /* 0x000fc4000001ff00 */
[----:B------:R-:W-:Y:S02]  /*2cf0*/  CS2R R88, SRZ ;  /* 0x0000000000587805 */ /* 0x000fe4000001ff00 */
[----:B------:R-:W-:Y:S02]  /*2d00*/  CS2R R86, SRZ ;  /* 0x0000000000567805 */ /* 0x000fe4000001ff00 */
[----:B------:R-:W-:Y:S01]  /*2d10*/  CS2R R84, SRZ ;  /* 0x0000000000547805 */ /* 0x000fe2000001ff00 */
[----:B------:R-:W-:Y:S01]  /*2d20*/  @!P3 IMAD.X R7, RZ, RZ, R24, P2 ;  /* 0x000000ffff07b224 */ /* 0x000fe200010e0618 */
[----:B------:R-:W-:Y:S02]  /*2d30*/  ISETP.GE.AND P2, PT, R0, UR5, PT ;  /* 0x0000000500007c0c */ /* 0x000fe4000bf46270 */
[----:B------:R-:W-:Y:S02]  /*2d40*/  CS2R R78, SRZ ;  /* 0x00000000004e7805 */ /* 0x000fe4000001ff00 */
[----:B---3--:R-:W-:-:S02]  /*2d50*/  LEA R0, R30, UR4, 0x1 ;  /* 0x000000041e007c11 */ /* 0x008fc4000f8e08ff */
[----:B------:R-:W-:Y:S02]  /*2d60*/  CS2R R76, SRZ ;  /* 0x00000000004c7805 */ /* 0x000fe4000001ff00 */
        /* <DEDUP_REMOVED lines=8> */
[----:B------:R-:W-:Y:S02]  /*2df0*/  UIADD3 UR19, -UR21, URZ, URZ ;  /* 0x0000003f15137290 */ /* 0x000fe4000fffe13f */
[----:B------:R-:W-:Y:S01]  /*2e00*/  USHF.L.U32 UR34, UR20, 0x3, URZ ;  /* 0x0000000314227899 */ /* 0x000fe2000800063f */
[----:B------:R-:W-:Y:S01]  /*2e10*/  @P4 STS.64 [R0+0x8008], RZ ;  /* 0x008008ff00004388 */ /* 0x000fe20000000a00 */
[----:B------:R-:W-:Y:S02]  /*2e20*/  USHF.L.U32 UR33, UR20, 0x4, URZ ;  /* 0x0000000414217899 */ /* 0x000fe4000800063f */
[----:B------:R-:W-:Y:S01]  /*2e30*/  UIMAD UR32, UR20, 0x18, URZ ;  /* 0x00000018142078a4 */ /* 0x000fe2000f8e023f */
[----:B------:R-:W-:Y:S01]  /*2e40*/  @!PT LDS RZ, [RZ] ;  /* 0x00000000fffff984 */ /* 0x000fe20000000800 */
[----:B------:R-:W-:Y:S01]  /*2e50*/  @!PT LDS RZ, [RZ] ;  /* 0x00000000fffff984 */ /* 0x000fe20000000800 */
[----:B------:R-:W-:Y:S01]  /*2e60*/  @!PT LDS RZ, [RZ] ;  /* 0x00000000fffff984 */ /* 0x000fe20000000800 */
[----:B------:R2:W-:Y:S01]  /*2e70*/  @!P4 LDGSTS.E.BYPASS.LTC128B.128 [R0+0x8000], desc[UR8][R14.64] ;  /* 0x080000000e00cfae */ /* 0x0005e2000b901d48 */
[----:B------:R-:W-:Y:S01]  /*2e80*/  VIADD R8, R30, 0x1000 ;  /* 0x000010001e087836 */ /* 0x000fe20000000000 */
[----:B------:R-:W-:Y:S01]  /*2e90*/  USHF.L.U32 UR31, UR20, 0x5, URZ ;  /* 0x00000005141f7899 */ /* 0x000fe2000800063f */
[----:B------:R-:W-:Y:S01]  /*2ea0*/  @!P3 IMAD R3, R7, UR28, RZ ;  /* 0x0000001c0703bc24 */ /* 0x000fe2000f8e02ff */
[----:B------:R-:W-:Y:S01]  /*2eb0*/  @P3 STS.128 [R0+0x9000], RZ ;  /* 0x009000ff00003388 */ /* 0x000fe20000000c00 */
[----:B------:R-:W-:-:S02]  /*2ec0*/  USHF.L.U32 UR27, UR20, 0x6, URZ ;  /* 0x00000006141b7899 */ /* 0x000fc4000800063f */
[----:B------:R-:W-:Y:S01]  /*2ed0*/  UIMAD UR26, UR20, 0x48, URZ ;  /* 0x00000048141a78a4 */ /* 0x000fe2000f8e023f */
[----:B------:R-:W-:Y:S01]  /*2ee0*/  @!PT LDS RZ, [RZ] ;  /* 0x00000000fffff984 */ /* 0x000fe20000000800 */
[----:B------:R-:W-:Y:S01]  /*2ef0*/  @!PT LDS RZ, [RZ] ;  /* 0x00000000fffff984 */ /* 0x000fe20000000800 */
[----:B------:R-:W-:Y:S01]  /*2f00*/  @!PT LDS RZ, [RZ] ;  /* 0x00000000fffff984 */ /* 0x000fe20000000800 */
[----:B------:R3:W-:Y:S01]  /*2f10*/  @!P3 LDGSTS.E.BYPASS.LTC128B.128 [R0+0x9000], desc[UR8][R12.64] ;  /* 0x090000000c00bfae */ /* 0x0007e2000b901d48 */
[C---:B------:R-:W-:Y:S01]  /*2f20*/  @!P3 IMAD R20, R6.reuse, UR29, R3 ;  /* 0x0000001d0614bc24 */ /* 0x040fe2000f8e0203 */
[----:B------:R-:W-:Y:S01]  /*2f30*/  UIMAD UR25, UR20, 0x50, URZ ;  /* 0x00000050141978a4 */ /* 0x000fe2000f8e023f */
[----:B------:R-:W-:Y:S01]  /*2f40*/  @!P3 IMAD.WIDE.U32 R6, R6, UR28, R10 ;  /* 0x0000001c0606bc25 */ /* 0x000fe2000f8e000a */
[----:B------:R-:W0:Y:S01]  /*2f50*/  LDGDEPBAR ;  /* 0x00000000000079af */ /* 0x000e220000000000 */
[----:B------:R-:W-:Y:S01]  /*2f60*/  @!P1 IADD3 R10, P5, R26, UR22, RZ ;  /* 0x000000161a0a9c10 */ /* 0x000fe2000ffbe0ff */
[----:B------:R-:W-:Y:S01]  /*2f70*/  UIMAD UR24, UR20, 0x58, URZ ;  /* 0x00000058141878a4 */ /* 0x000fe2000f8e023f */
[----:B------:R-:W-:Y:S01]  /*2f80*/  IMAD.U32 R3, RZ, RZ, UR11 ;  /* 0x0000000bff037e24 */ /* 0x000fe2000f8e00ff */
[----:B------:R-:W-:Y:S01]  /*2f90*/  ULDC UR6, c[0x0][0x2ec] ;  /* 0x0000bb0000067ab9 */ /* 0x000fe20000000800 */
[----:B--2---:R-:W2:Y:S01]  /*2fa0*/  @!P3 LDC.64 R14, c[0x0][0x218] ;  /* 0x00008600ff0ebb82 */ /* 0x004ea20000000a00 */
[----:B------:R-:W-:Y:S01]  /*2fb0*/  @P2 STS [R0+0x4000], RZ ;  /* 0x004000ff00002388 */ /* 0x000fe20000000800 */
[----:B---3--:R-:W-:-:S03]  /*2fc0*/  SEL R12, R8, R30, !P0 ;  /* 0x0000001e080c7207 */ /* 0x008fc60004000000 */
[----:B------:R-:W-:Y:S01]  /*2fd0*/  @P2 STS [R0+0x4004], RZ ;  /* 0x004004ff00002388 */ /* 0x000fe20000000800 */
[----:B------:R-:W-:-:S03]  /*2fe0*/  LEA R12, R12, UR4, 0x1 ;  /* 0x000000040c0c7c11 */ /* 0x000fc6000f8e08ff */
[----:B------:R-:W-:Y:S01]  /*2ff0*/  @P2 STS.64 [R0+0x4008], RZ ;  /* 0x004008ff00002388 */ /* 0x000fe20000000a00 */
[----:B------:R-:W-:-:S03]  /*3000*/  @!P1 IADD3.X R11, R27, UR23, R3, P5, !PT ;  /* 0x000000171b0b9c10 */ /* 0x000fc6000affe403 */
[----:B------:R-:W-:Y:S01]  /*3010*/  @!PT LDS RZ, [RZ] ;  /* 0x00000000fffff984 */ /* 0x000fe20000000800 */
[----:B------:R-:W-:Y:S01]  /*3020*/  @!PT LDS RZ, [RZ] ;  /* 0x00000000fffff984 */ /* 0x000fe20000000800 */
[----:B------:R-:W-:Y:S01]  /*3030*/  @!PT LDS RZ, [RZ] ;  /* 0x00000000fffff984 */ /* 0x000fe20000000800 */
[----:B------:R-:W-:Y:S01]  /*3040*/  @!P2 LDGSTS.E.BYPASS.LTC128B.128 [R0+0x4000], desc[UR8][R28.64] ;  /* 0x040000001c00afae */ /* 0x000fe2000b901d48 */
[----:B------:R-:W-:-:S03]  /*3050*/  @!P4 IMAD.IADD R3, R5, 0x1, R9 ;  /* 0x000000010503c824 */ /* 0x000fc600078e0209 */
[----:B------:R-:W-:Y:S01]  /*3060*/  @P1 STS.128 [R0+0x5000], RZ ;  /* 0x005000ff00001388 */ /* 0x000fe20000000c00 */
[----:B----4-:R-:W-:-:S03]  /*3070*/  @!P4 LEA R8, P5, R4, R18, 0x1 ;  /* 0x000000120408c211 */ /* 0x010fc600078a08ff */
[----:B------:R-:W-:Y:S01]  /*3080*/  @!PT LDS RZ, [RZ] ;  /* 0x00000000fffff984 */ /* 0x000fe20000000800 */
[----:B------:R-:W-:Y:S01]  /*3090*/  @!PT LDS RZ, [RZ] ;  /* 0x00000000fffff984 */ /* 0x000fe20000000800 */
[----:B------:R-:W-:Y:S01]  /*30a0*/  @!PT LDS RZ, [RZ] ;  /* 0x00000000fffff984 */ /* 0x000fe20000000800 */
[----:B------:R3:W-:Y:S04]  /*30b0*/  @!P1 LDGSTS.E.BYPASS.LTC128B.128 [R0+0x5000], desc[UR8][R16.64] ;  /* 0x0500000010009fae */ /* 0x0007e8000b901d48 */
[----:B------:R-:W-:Y:S04]  /*30c0*/  @P2 STS [R12], RZ ;  /* 0x000000ff0c002388 */ /* 0x000fe80000000800 */
[----:B------:R-:W-:Y:S01]  /*30d0*/  @P2 STS [R12+0x4], RZ ;  /* 0x000004ff0c002388 */ /* 0x000fe20000000800 */
[----:B------:R-:W-:-:S03]  /*30e0*/  VIADD R5, R25, 0x40 ;  /* 0x0000004019057836 */ /* 0x000fc60000000000 */
[----:B------:R-:W-:Y:S01]  /*30f0*/  @P2 STS [R12+0x8], RZ ;  /* 0x000008ff0c002388 */ /* 0x000fe20000000800 */
[----:B------:R-:W-:-:S03]  /*3100*/  @!P4 LEA.HI.X R9, R4, R19, R3, 0x1, P5 ;  /* 0x000000130409c211 */ /* 0x000fc600028f0c03 */
[----:B------:R-:W-:Y:S01]  /*3110*/  @P2 STS [R12+0xc], RZ ;  /* 0x00000cff0c002388 */ /* 0x000fe20000000800 */
[----:B------:R-:W-:-:S03]  /*3120*/  @!P3 IMAD.IADD R7, R7, 0x1, R20 ;  /* 0x000000010707b824 */ /* 0x000fc600078e0214 */
[----:B------:R-:W-:Y:S01]  /*3130*/  @!PT LDS RZ, [RZ] ;  /* 0x00000000fffff984 */ /* 0x000fe20000000800 */
[----:B------:R-:W-:Y:S01]  /*3140*/  @!PT LDS RZ, [RZ] ;  /* 0x00000000fffff984 */ /* 0x000fe20000000800 */
[----:B------:R-:W-:Y:S01]  /*3150*/  @!PT LDS RZ, [RZ] ;  /* 0x00000000fffff984 */ /* 0x000fe20000000800 */
[----:B------:R-:W-:Y:S01]  /*3160*/  @!P2 LDGSTS.E.BYPASS.LTC128B.128 [R12], desc[UR8][R26.64] ;  /* 0x000000001a0cafae */ /* 0x000fe2000b901d48 */
[----:B------:R-:W-:Y:S01]  /*3170*/  VIADD R3, R25, 0x48 ;  /* 0x0000004819037836 */ /* 0x000fe20000000000 */
[----:B--2---:R-:W-:Y:S02]  /*3180*/  @!P3 LEA R4, P2, R6, R14, 0x1 ;  /* 0x0000000e0604b211 */ /* 0x004fe400078408ff */
        /* <DEDUP_REMOVED lines=9> */
[----:B------:R-:W-:Y:S02]  /*3220*/  @!P3 LEA.HI.X R5, R6, R15, R7, 0x1, P2 ;  /* 0x0000000f0605b211 */ /* 0x000fe400010f0c07 */
[----:B------:R-:W-:Y:S01]  /*3230*/  ISETP.GE.AND P2, PT, R3, UR5, PT ;  /* 0x0000000503007c0c */ /* 0x000fe2000bf46270 */
[----:B------:R-:W-:Y:S01]  /*3240*/  @P4 STS [R0+0x6000], RZ ;  /* 0x006000ff00004388 */ /* 0x000fe20000000800 */
[C---:B------:R-:W-:Y:S01]  /*3250*/  IMAD.SHL.U32 R6, R25.reuse, 0x4, RZ ;  /* 0x0000000419067824 */ /* 0x040fe200078e00ff */
[----:B------:R-:W-:Y:S01]  /*3260*/  ISETP.GE.AND P5, PT, R25, UR5, PT ;  /* 0x0000000519007c0c */ /* 0x000fe2000bfa6270 */
[----:B---3--:R-:W-:Y:S01]  /*3270*/  IMAD.MOV.U32 R16, RZ, RZ, 0x7f800000 ;  /* 0x7f800000ff107424 */ /* 0x008fe200078e00ff */
[----:B------:R-:W-:Y:S01]  /*3280*/  @P4 STS [R0+0x6004], RZ ;  /* 0x006004ff00004388 */ /* 0x000fe20000000800 */
[----:B------:R-:W-:Y:S02]  /*3290*/  IMAD.MOV.U32 R14, RZ, RZ, 0x7f800000 ;  /* 0x7f800000ff0e7424 */ /* 0x000fe400078e00ff */
[----:B------:R-:W-:Y:S01]  /*32a0*/  IMAD.MOV.U32 R13, RZ, RZ, 0x7f800000 ;  /* 0x7f800000ff0d7424 */ /* 0x000fe200078e00ff */
[----:B------:R-:W-:Y:S04]  /*32b0*/  @P4 STS.64 [R0+0x6008], RZ ;  /* 0x006008ff00004388 */ /* 0x000fe80000000a00 */
[----:B------:R2:W-:Y:S01]  /*32c0*/  STL [R1+0x2c], R12 ;  /* 0x00002c0c01007387 */ /* 0x0005e20000100800 */
[----:B------:R-:W-:Y:S01]  /*32d0*/  SEL R148, R148, R161, !P0 ;  /* 0x000000a194947207 */ /* 0x000fe20004000000 */
[----:B------:R-:W-:-:S02]  /*32e0*/  UIMAD UR30, UR20, 0x28, URZ ;  /* 0x00000028141e78a4 */ /* 0x000fc4000f8e023f */
[----:B------:R-:W-:Y:S01]  /*32f0*/  @!PT LDS RZ, [RZ] ;  /* 0x00000000fffff984 */ /* 0x000fe20000000800 */
[----:B------:R-:W-:Y:S01]  /*3300*/  @!PT LDS RZ, [RZ] ;  /* 0x00000000fffff984 */ /* 0x000fe20000000800 */
[----:B------:R-:W-:Y:S01]  /*3310*/  @!PT LDS RZ, [RZ] ;  /* 0x00000000fffff984 */ /* 0x000fe20000000800 */
[----:B------:R3:W-:Y:S01]  /*3320*/  @!P4 LDGSTS.E.BYPASS.LTC128B.128 [R0+0x6000], desc[UR8][R8.64] ;  /* 0x060000000800cfae */ /* 0x0007e2000b901d48 */
[----:B------:R-:W-:Y:S02]  /*3330*/  UIMAD UR29, UR20, 0x30, URZ ;  /* 0x00000030141d78a4 */ /* 0x000fe4000f8e023f */
[----:B------:R-:W-:Y:S01]  /*3340*/  UIMAD UR28, UR20, 0x38, URZ ;  /* 0x00000038141c78a4 */ /* 0x000fe2000f8e023f */
[----:B------:R4:W-:Y:S01]  /*3350*/  @P3 STS.128 [R0+0x7000], RZ ;  /* 0x007000ff00003388 */ /* 0x0009e20000000c00 */
[----:B------:R-:W-:Y:S02]  /*3360*/  UIMAD UR23, UR20, 0x60, URZ ;  /* 0x00000060141778a4 */ /* 0x000fe4000f8e023f */
[----:B------:R-:W-:Y:S01]  /*3370*/  UIMAD UR22, UR20, 0x68, URZ ;  /* 0x00000068141678a4 */ /* 0x000fe2000f8e023f */
[----:B------:R-:W-:Y:S01]  /*3380*/  @!PT LDS RZ, [RZ] ;  /* 0x00000000fffff984 */ /* 0x000fe20000000800 */
[----:B------:R-:W-:Y:S01]  /*3390*/  @!PT LDS RZ, [RZ] ;  /* 0x00000000fffff984 */ /* 0x000fe20000000800 */
[----:B------:R-:W-:Y:S01]  /*33a0*/  @!PT LDS RZ, [RZ] ;  /* 0x00000000fffff984 */ /* 0x000fe20000000800 */
[----:B------:R5:W-:Y:S01]  /*33b0*/  @!P3 LDGSTS.E.BYPASS.LTC128B.128 [R0+0x7000], desc[UR8][R4.64] ;  /* 0x070000000400bfae */ /* 0x000be2000b901d48 */
[----:B------:R-:W-:Y:S02]  /*33c0*/  UIMAD UR21, UR20, 0x70, URZ ;  /* 0x00000070141578a4 */ /* 0x000fe4000f8e023f */
[----:B------:R-:W-:Y:S01]  /*33d0*/  UIADD3 UR35, UR35, -UR10, URZ ;  /* 0x8000000a23237290 */ /* 0x000fe2000fffe03f */
[----:B------:R-:W0:Y:S01]  /*33e0*/  LDGDEPBAR ;  /* 0x00000000000079af */ /* 0x000e220000000000 */
[----:B------:R-:W-:Y:S01]  /*33f0*/  ULDC UR5, c[0x0][0x39c] ;  /* 0x0000e70000057ab9 */ /* 0x000fe20000000800 */
[----:B---3--:R-:W-:Y:S01]  /*3400*/  SHF.R.S32.HI R8, RZ, 0x1f, R25 ;  /* 0x0000001fff087819 */ /* 0x008fe20000011419 */
[----:B--2---:R-:W-:Y:S01]  /*3410*/  IMAD.MOV.U32 R12, RZ, RZ, 0x7f800000 ;  /* 0x7f800000ff0c7424 */ /* 0x004fe200078e00ff */
[----:B-----5:R-:W-:Y:S01]  /*3420*/  IADD3 R4, P4, R6, UR13, RZ ;  /* 0x0000000d06047c10 */ /* 0x020fe2000ff9e0ff */
[----:B------:R-:W-:-:S04]  /*3430*/  DEPBAR.LE SB0, 0x1 ;  /* 0x000080400000791a */ /* 0x000fc80000000000 */
[----:B------:R-:W-:Y:S02]  /*3440*/  SHF.L.U64.HI R5, R25, 0x2, R8 ;  /* 0x0000000219057819 */ /* 0x000fe40000010208 */
[----:B----4-:R-:W-:Y:S02]  /*3450*/  SHF.R.S32.HI R0, RZ, 0x1f, R3 ;  /* 0x0000001fff007819 */ /* 0x010fe40000011403 */
[----:B------:R-:W-:Y:S02]  /*3460*/  @!P2 LEA R6, P3, R3, UR13, 0x2 ;  /* 0x0000000d0306ac11 */ /* 0x000fe4000f8610ff */
[----:B------:R-:W-:Y:S02]  /*3470*/  IADD3.X R5, R5, UR12, RZ, P4, !PT ;  /* 0x0000000c05057c10 */ /* 0x000fe4000a7fe4ff */
[----:B------:R-:W-:-:S03]  /*3480*/  @!P2 LEA.HI.X R7, R3, UR12, R0, 0x2, P3 ;  /* 0x0000000c0307ac11 */ /* 0x000fc600098f1400 */
[----:B------:R-:W2:Y:S04]  /*3490*/  @!P5 LDG.E R16, desc[UR8][R4.64] ;  /* 0x000000080410d981 */ /* 0x000ea8000c1e1900 */
[----:B------:R-:W3:Y:S04]  /*34a0*/  @!P6 LDG.E R14, desc[UR8][R4.64+0x20] ;  /* 0x00002008040ee981 */ /* 0x000ee8000c1e1900 */
[----:B------:R-:W4:Y:S04]  /*34b0*/  @!P1 LDG.E R13, desc[UR8][R4.64+0x100] ;  /* 0x00010008040d9981 */ /* 0x000f28000c1e1900 */
[----:B------:R5:W4:Y:S01]  /*34c0*/  @!P2 LDG.E R12, desc[UR8][R6.64] ;  /* 0x00000008060ca981 */ /* 0x000b22000c1e1900 */
[----:B------:R-:W-:Y:S01]  /*34d0*/  BAR.SYNC.DEFER_BLOCKING 0x0 ;  /* 0x0000000000007b1d */ /* 0x000fe20000010000 */
[----:B------:R-:W-:-:S02]  /*34e0*/  VIADD R3, R25, 0x1 ;  /* 0x0000000119037836 */ /* 0x000fc40000000000 */
[----:B------:R-:W-:-:S05]  /*34f0*/  IMAD.U32 R0, RZ, RZ, UR38 ;  /* 0x00000026ff007e24 */ /* 0x000fca000f8e00ff */
[----:B------:R-:W-:Y:S01]  /*3500*/  IADD3 R0, R3, UR10, -R0 ;  /* 0x0000000a03007c10 */ /* 0x000fe2000fffe800 */
[----:B------:R-:W-:-:S04]  /*3510*/  IMAD.SHL.U32 R3, R25, 0x4, RZ ;  /* 0x0000000419037824 */ /* 0x000fc800078e00ff */
[----:B------:R1:W-:Y:S04]  /*3520*/  STL [R1+0x58], R0 ;  /* 0x0000580001007387 */ /* 0x0003e80000100800 */
[----:B------:R5:W-:Y:S04]  /*3530*/  STL [R1+0x54], R3 ;  /* 0x0000540301007387 */ /* 0x000be80000100800 */
[----:B------:R2:W2:Y:S04]  /*3540*/  LDSM.16.M88.4 R116, [R149+0x8000] ;  /* 0x008000009574783b */ /* 0x0004a80000000200 */
[----:B------:R2:W2:Y:S04]  /*3550*/  LDSM.16.M88.4 R120, [R149+0x8400] ;  /* 0x008400009578783b */ /* 0x0004a80000000200 */
[----:B------:R2:W2:Y:S04]  /*3560*/  LDSM.16.M88.4 R124, [R149+0x8800] ;  /* 0x00880000957c783b */ /* 0x0004a80000000200 */
[----:B------:R2:W2:Y:S01]  /*3570*/  LDSM.16.M88.4 R128, [R149+0x8c00] ;  /* 0x008c00009580783b */ /* 0x0004a20000000200 */
[----:B-1----:R-:W-:-:S03]  /*3580*/  VIADD R0, R25, 0xffffff80 ;  /* 0xffffff8019007836 */ /* 0x002fc60000000000 */
[----:B------:R1:W1:Y:S04]  /*3590*/  LDSM.16.M88.4 R132, [R150+0x8000] ;  /* 0x008000009684783b */ /* 0x0002680000000200 */
[----:B------:R1:W1:Y:S04]  /*35a0*/  LDSM.16.M88.4 R136, [R150+0x8400] ;  /* 0x008400009688783b */ /* 0x0002680000000200 */
[----:B------:R1:W1:Y:S04]  /*35b0*/  LDSM.16.M88.4 R140, [R150+0x8800] ;  /* 0x00880000968c783b */ /* 0x0002680000000200 */
[----:B------:R1:W1:Y:S01]  /*35c0*/  LDSM.16.M88.4 R144, [R150+0x8c00] ;  /* 0x008c00009690783b */ /* 0x0002620000000200 */
[----:B-----5:R-:W-:-:S02]  /*35d0*/  SHF.R.S32.HI R3, RZ, 0x1f, R0 ;  /* 0x0000001fff037819 */ /* 0x020fc40000011400 */
[----:B------:R-:W-:Y:S02]  /*35e0*/  SHF.L.U64.HI R6, R25, 0x2, R8 ;  /* 0x0000000219067819 */ /* 0x000fe40000010208 */
[C---:B------:R-:W-:Y:S01]  /*35f0*/  SHF.L.U64.HI R5, R0.reuse, 0x2, R3 ;  /* 0x0000000200057819 */ /* 0x040fe20000010203 */
[----:B------:R-:W-:Y:S02]  /*3600*/  IMAD.SHL.U32 R0, R0, 0x4, RZ ;  /* 0x0000000400007824 */ /* 0x000fe400078e00ff */
[----:B------:R-:W-:Y:S01]  /*3610*/  VIADD R4, R156, 0x1000 ;  /* 0x000010009c047836 */ /* 0x000fe20000000000 */
[----:B------:R-:W-:-:S04]  /*3620*/  LEA R148, R148, UR4, 0x1 ;  /* 0x0000000494947c11 */ /* 0x000fc8000f8e08ff */
[----:B------:R-:W-:Y:S01]  /*3630*/  SEL R3, R4, R156, !P0 ;  /* 0x0000009c04037207 */ /* 0x000fe20004000000 */
[----:B------:R-:W-:-:S03]  /*3640*/  UIMAD UR20, UR20, 0x78, URZ ;  /* 0x00000078141478a4 */ /* 0x000fc6000f8e023f */
[----:B------:R-:W-:Y:S01]  /*3650*/  LEA R3, R3, UR4, 0x1 ;  /* 0x0000000403037c11 */ /* 0x000fe2000f8e08ff */
[----:B--2---:R2:W-:Y:S04]  /*3660*/  STL [R1+0x40], R16 ;  /* 0x0000401001007387 */ /* 0x0045e80000100800 */
[----:B---3--:R2:W-:Y:S04]  /*3670*/  STL [R1+0x44], R14 ;  /* 0x0000440e01007387 */ /* 0x0085e80000100800 */
[----:B----4-:R2:W-:Y:S04]  /*3680*/  STL [R1+0x38], R13 ;  /* 0x0000380d01007387 */ /* 0x0105e80000100800 */
[----:B------:R2:W-:Y:S04]  /*3690*/  STL [R1+0x3c], R12 ;  /* 0x00003c0c01007387 */ /* 0x0005e80000100800 */
[----:B------:R2:W-:Y:S04]  /*36a0*/  STL [R1+0x50], R6 ;  /* 0x0000500601007387 */ /* 0x0005e80000100800 */
[----:B------:R2:W-:Y:S04]  /*36b0*/  STL [R1+0x4c], R5 ;  /* 0x00004c0501007387 */ /* 0x0005e80000100800 */
[----:B-1----:R2:W-:Y:S02]  /*36c0*/  STL [R1+0x48], R0 ;  /* 0x0000480001007387 */ /* 0x0025e40000100800 */
.L_x_299:
[----:B------:R-:W0:Y:S01]  /*36d0*/  LDGDEPBAR ;  /* 0x00000000000079af */ /* 0x000e220000000000 */
[----:B------:R-:W-:Y:S01]  /*36e0*/  IADD3 R112, R155, R148, RZ ;  /* 0x000000949b707210 */ /* 0x000fe20007ffe0ff */
[----:B------:R-:W-:Y:S01]  /*36f0*/  USHF.L.U32 UR16, UR18, 0x7, URZ ;  /* 0x0000000712107899 */ /* 0x000fe2000800063f */
[----:B--2---:R-:W-:Y:S05]  /*3700*/  MOV R0, UR18 ;  /* 0x0000001200007c02 */ /* 0x004fea0008000f00 */
        /* <DEDUP_REMOVED lines=53> */
[----:B------:R-:W4:Y:S01]  /*3a60*/  LDSM.16.M88.4 R100, [R149+0x6c00] ;  /* 0x006c00009564783b */ /* 0x000f220000000200 */
        /* <DEDUP_REMOVED lines=14> */
[----:B---3--:R-:W-:Y:S05]  /*3b50*/  @!P0 LEA R0, R0, R164, 0x7 ;  /* 0x000000a400008211 */ /* 0x008fea00078e38ff */
[C---:B------:R-:W-:Y:S02]  /*3b60*/  HMMA.16816.F32.BF16 R48, R64.reuse, R50, RZ ;  /* 0x000000324030723c */ /* 0x040fe400000418ff */
[----:B----4-:R-:W-:Y:S04]  /*3b70*/  FSETP.NEU.FTZ.AND P2, PT, R163, -INF , PT ;  /* 0xff800000a300780b */ /* 0x010fe80003f5d000 */
[-C--:B------:R-:W-:Y:S01]  /*3b80*/  HMMA.16816.F32.BF16 R52, R64, R100.reuse, RZ ;  /* 0x000000644034723c */ /* 0x080fe200000418ff */
[----:B--2---:R-:W-:Y:S05]  /*3b90*/  FSETP.NEU.FTZ.AND P1, PT, R162, -INF , PT ;  /* 0xff800000a200780b */ /* 0x004fea0003f3d000 */
        /* <DEDUP_REMOVED lines=74> */
[-C--:B------:R-:W-:Y:S01]  /*4040*/  @!P0 ISETP.GE.AND P4, PT, R4, R11.reuse, PT ;  /* 0x0000000b0400820c */ /* 0x080fe20003f86270 */
        /* <DEDUP_REMOVED lines=57> */
[----:B------:R-:W-:Y:S01]  /*43e0*/  FFMA.FTZ R16, R16, UR6, -R9 ;  /* 0x0000000610107c23 */ /* 0x000fe20008010809 */
[----:B------:R-:W-:Y:S03]  /*43f0*/  @!P0 IADD3 R17, R0, 0x8, RZ ;  /* 0x0000000800118810 */ /* 0x000fe60007ffe0ff */
[----:B------:R3:W-:Y:S01]  /*4400*/  MUFU.EX2 R250, R16 ;  /* 0x0000001000fa7308 */ /* 0x0007e20000000800 */
[C---:B------:R-:W-:Y:S02]  /*4410*/  @!P0 ISETP.GE.AND P2, PT, R17.reuse, R10, PT ;  /* 0x0000000a1100820c */ /* 0x040fe40003f46270 */
[-C--:B------:R-:W-:Y:S01]  /*4420*/  @!P0 ISETP.GE.AND P1, PT, R17, R11.reuse, PT ;  /* 0x0000000b1100820c */ /* 0x080fe20003f26270 */
        /* <DEDUP_REMOVED lines=9> */
[--C-:B-1----:R-:W-:Y:S01]  /*44c0*/  FFMA.FTZ R4, R5, UR6, -R8.reuse ;  /* 0x0000000605047c23 */ /* 0x102fe20008010808 */
[----:B----4-:R-:W-:Y:S01]  /*44d0*/  STL [R1+0x28], R25 ;  /* 0x0000281901007387 */ /* 0x010fe20000100800 */
[----:B------:R-:W-:Y:S01]  /*44e0*/  IMAD.MOV.U32 R5, RZ, RZ, R211 ;  /* 0x000000ffff057224 */ /* 0x000fe200078e00d3 */
[----:B------:R-:W-:Y:S06]  /*44f0*/  @!P0 FSEL R5, R211, -INF , !P1 ;  /* 0xff800000d3058808 */ /* 0x000fec0004800000 */
[----:B------:R1:W3:Y:S01]  /*4500*/  MUFU.EX2 R26, R4 ;  /* 0x00000004001a7308 */ /* 0x0002e20000000800 */
[----:B------:R-:W-:Y:S01]  /*4510*/  @!P0 ISETP.GE.AND P1, PT, R16, R11, PT ;  /* 0x0000000b1000820c */ /* 0x000fe20003f26270 */
        /* <DEDUP_REMOVED lines=31> */
[CC--:B------:R-:W-:Y:S01]  /*4710*/  @!P0 ISETP.GE.AND P1, PT, R17.reuse, R15.reuse, PT ;  /* 0x0000000f1100820c */ /* 0x0c0fe20003f26270 */
[C---:B------:R-:W-:Y:S04]  /*4720*/  HMMA.16816.F32.BF16 R40, R112.reuse, R4, R40 ;  /* 0x000000047028723c */ /* 0x040fe80000041828 */
[----:B------:R-:W-:Y:S01]  /*4730*/  @!P0 ISETP.GE.AND P2, PT, R17, R14, PT ;  /* 0x0000000e1100820c */ /* 0x000fe20003f46270 */
        /* <DEDUP_REMOVED lines=38> */
[----:B------:R-:W-:Y:S07]  /*49a0*/  @!P0 ISETP.GE.AND P1, PT, R17, R11, PT ;  /* 0x0000000b1100820c */ /* 0x000fee0003f26270 */
[----:B------:R-:W-:Y:S10]  /*49b0*/  MUFU.TANH R189, R40 ;  /* 0x0000002800bd7308 */ /* 0x000ff40000002400 */
[----:B------:R3:W-:Y:S01]  /*49c0*/  MUFU.EX2 R93, R4 ;  /* 0x00000004005d7308 */ /* 0x0007e20000000800 */
[----:B-1----:R-:W-:Y:S02]  /*49d0*/  MOV R5, R181 ;  /* 0x000000b500057202 */ /* 0x002fe40000000f00 */
[----:B------:R-:W-:Y:S02]  /*49e0*/  @!P0 FSEL R5, R181, -INF , !P2 ;  /* 0xff800000b5058808 */ /* 0x000fe40005000000 */
[-C--:B------:R-:W-:Y:S02]  /*49f0*/  @!P0 ISETP.GE.AND P2, PT, R17, R10.reuse, PT ;  /* 0x0000000a1100820c */ /* 0x080fe40003f46270 */
        /* <DEDUP_REMOVED lines=22> */
[----:B------:R-:W-:Y:S03]  /*4b60*/  @!P0 ISETP.GE.AND P1, PT, R16, R11, PT ;  /* 0x0000000b1000820c */ /* 0x000fe60003f26270 */
[--C-:B------:R-:W-:Y:S03]  /*4b70*/  FFMA.FTZ R4, R4, UR6, -R9.reuse ;  /* 0x0000000604047c23 */ /* 0x100fe60008010809 */
[----:B------:R-:W-:Y:S01]  /*4b80*/  MUFU.TANH R200, R47 ;  /* 0x0000002f00c87308 */ /* 0x000fe20000002400 */
[----:B------:R-:W-:Y:S02]  /*4b90*/  @!P0 FSEL R18, R202, -INF , !P1 ;  /* 0xff800000ca128808 */ /* 0x000fe40004800000 */
[----:B------:R-:W-:Y:S03]  /*4ba0*/  @!P0 ISETP.GE.AND P1, PT, R16, R10, PT ;  /* 0x0000000a1000820c */ /* 0x000fe60003f26270 */
[--C-:B------:R-:W-:Y:S01]  /*4bb0*/  FFMA.FTZ R16, R18, UR6, -R9.reuse ;  /* 0x0000000612107c23 */ /* 0x100fe20008010809 */
[----:B------:R-:W-:Y:S03]  /*4bc0*/  MOV R18, R221 ;  /* 0x000000dd00127202 */ /* 0x000fe60000000f00 */
[----:B------:R1:W-:Y:S01]  /*4bd0*/  MUFU.EX2 R235, R4 ;  /* 0x0000000400eb7308 */ /* 0x0003e20000000800 */
[----:B------:R-:W-:Y:S02]  /*4be0*/  @!P0 FSEL R18, R221, -INF , !P2 ;  /* 0xff800000dd128808 */ /* 0x000fe40005000000 */
[C---:B------:R-:W-:Y:S03]  /*4bf0*/  @!P0 ISETP.GE.AND P2, PT, R17.reuse, R14, PT ;  /* 0x0000000e1100820c */ /* 0x040fe60003f46270 */
[----:B------:R-:W-:Y:S04]  /*4c00*/  FFMA.FTZ R18, R18, UR6, -R8 ;  /* 0x0000000612127c23 */ /* 0x000fe80008010808 */
[----:B------:R3:W-:Y:S10]  /*4c10*/  MUFU.EX2 R234, R16 ;  /* 0x0000001000ea7308 */ /* 0x0007f40000000800 */
[----:B------:R-:W-:Y:S01]  /*4c20*/  MUFU.EX2 R249, R18 ;  /* 0x0000001200f97308 */ /* 0x000fe20000000800 */
[----:B-1----:R-:W-:Y:S01]  /*4c30*/  IMAD.MOV.U32 R4, RZ, RZ, R222 ;  /* 0x000000ffff047224 */ /* 0x002fe200078e00de */
[----:B------:R-:W-:Y:S02]  /*4c40*/  @!P0 FSEL R4, R222, -INF , !P1 ;  /* 0xff800000de048808 */ /* 0x000fe40004800000 */
[-C--:B------:R-:W-:Y:S03]  /*4c50*/  @!P0 ISETP.GE.AND P1, PT, R17, R11.reuse, PT ;  /* 0x0000000b1100820c */ /* 0x080fe60003f26270 */
[--C-:B------:R-:W-:Y:S03]  /*4c60*/  FFMA.FTZ R4, R4, UR6, -R8.reuse ;  /* 0x0000000604047c23 */ /* 0x100fe60008010808 */
[----:B------:R-:W-:Y:S01]  /*4c70*/  MUFU.TANH R78, R48 ;  /* 0x00000030004e7308 */ /* 0x000fe20000002400 */
[----:B------:R-:W-:Y:S01]  /*4c80*/  @!P0 FSEL R5, R199, -INF , !P1 ;  /* 0xff800000c7058808 */ /* 0x000fe20004800000 */
[----:B---3--:R-:W-:Y:S04]  /*4c90*/  @!P0 VIADD R16, R0, 0x19 ;  /* 0x0000001900108836 */ /* 0x008fe80000000000 */
[--C-:B------:R-:W-:Y:S01]  /*4ca0*/  FFMA.FTZ R5, R5, UR6, -R9.reuse ;  /* 0x0000000605057c23 */ /* 0x100fe20008010809 */
[----:B------:R-:W-:Y:S03]  /*4cb0*/  @!P0 ISETP.GE.AND P1, PT, R16, R11, PT ;  /* 0x0000000b1000820c */ /* 0x000fe60003f26270 */
        /* <DEDUP_REMOVED lines=23> */
[-C--:B------:R-:W-:Y:S03]  /*4e30*/  @!P0 ISETP.GE.AND P1, PT, R16, R15.reuse, PT ;  /* 0x0000000f1000820c */ /* 0x080fe60003f26270 */
[--C-:B------:R-:W-:Y:S01]  /*4e40*/  FFMA.FTZ R18, R18, UR6, -R13.reuse ;  /* 0x0000000612127c23 */ /* 0x100fe2000801080d */
[----:B------:R-:W-:Y:S02]  /*4e50*/  @!P0 FSEL R19, R85, -INF , !P1 ;  /* 0xff80000055138808 */ /* 0x000fe40004800000 */
[----:B------:R-:W-:Y:S01]  /*4e60*/  @!P0 ISETP.GE.AND P1, PT, R16, R14, PT ;  /* 0x0000000e1000820c */ /* 0x000fe20003f26270 */
        /* <DEDUP_REMOVED lines=55> */
[-C--:B------:R-:W-:Y:S01]  /*51e0*/  @!P0 ISETP.GE.AND P2, PT, R17, R10.reuse, PT ;  /* 0x0000000a1100820c */ /* 0x080fe20003f46270 */
        /* <DEDUP_REMOVED lines=16> */
[-C--:B------:R-:W-:Y:S03]  /*52f0*/  @!P0 ISETP.GE.AND P1, PT, R16, R11.reuse, PT ;  /* 0x0000000b1000820c */ /* 0x080fe60003f26270 */
[--C-:B------:R-:W-:Y:S01]  /*5300*/  FFMA.FTZ R4, R4, UR6, -R9.reuse ;  /* 0x0000000604047c23 */ /* 0x100fe20008010809 */
[----:B------:R-:W-:Y:S01]  /*5310*/  @!P0 FSEL R18, R187, -INF , !P1 ;  /* 0xff800000bb128808 */ /* 0x000fe20004800000 */
[----:B------:R-:W-:Y:S01]  /*5320*/  MUFU.TANH R175, R57 ;  /* 0x0000003900af7308 */ /* 0x000fe20000002400 */
[----:B------:R-:W-:Y:S03]  /*5330*/  @!P0 ISETP.GE.AND P1, PT, R16, R10, PT ;  /* 0x0000000a1000820c */ /* 0x000fe60003f26270 */
[--C-:B------:R-:W-:Y:S01]  /*5340*/  FFMA.FTZ R16, R18, UR6, -R9.reuse ;  /* 0x0000000612107c23 */ /* 0x100fe20008010809 */
[----:B------:R-:W-:Y:S05]  /*5350*/  MOV R18, R178 ;  /* 0x000000b200127202 */ /* 0x000fea0000000f00 */
[----:B------:R1:W-:Y:S10]  /*5360*/  MUFU.EX2 R216, R4 ;  /* 0x0000000400d87308 */ /* 0x0003f40000000800 */
[----:B------:R2:W-:Y:S10]  /*5370*/  MUFU.EX2 R213, R16 ;  /* 0x0000001000d57308 */ /* 0x0005f40000000800 */
[----:B------:R-:W3:Y:S01]  /*5380*/  MUFU.TANH R192, R58 ;  /* 0x0000003a00c07308 */ /* 0x000ee20000002400 */
[----:B-1----:R-:W-:Y:S02]  /*5390*/  MOV R4, R206 ;  /* 0x000000ce00047202 */ /* 0x002fe40000000f00 */
[----:B------:R-:W-:Y:S02]  /*53a0*/  @!P0 FSEL R4, R206, -INF , !P1 ;  /* 0xff800000ce048808 */ /* 0x000fe40004800000 */
[CC--:B------:R-:W-:Y:S03]  /*53b0*/  @!P0 ISETP.GE.AND P1, PT, R17.reuse, R11.reuse, PT ;  /* 0x0000000b1100820c */ /* 0x0c0fe60003f26270 */
[--C-:B------:R-:W-:Y:S01]  /*53c0*/  FFMA.FTZ R4, R4, UR6, -R8.reuse ;  /* 0x0000000604047c23 */ /* 0x100fe20008010808 */
[----:B--2---:R-:W-:Y:S01]  /*53d0*/  @!P0 IADD3 R16, R0, 0x29, RZ ;  /* 0x0000002900108810 */ /* 0x004fe20007ffe0ff */
[----:B------:R-:W1:Y:S03]  /*53e0*/  MUFU.TANH R191, R59 ;  /* 0x0000003b00bf7308 */ /* 0x000e660000002400 */
[----:B------:R-:W-:Y:S04]  /*53f0*/  @!P0 ISETP.GE.AND P2, PT, R16, R11, PT ;  /* 0x0000000b1000820c */ /* 0x000fe80003f46270 */
[----:B------:R-:W-:Y:S03]  /*5400*/  @!P0 FSEL R18, R178, -INF , !P2 ;  /* 0xff800000b2128808 */ /* 0x000fe60005000000 */
[----:B------:R2:W-:Y:S01]  /*5410*/  MUFU.EX2 R236, R4 ;  /* 0x0000000400ec7308 */ /* 0x0005e20000000800 */
[-C--:B------:R-:W-:Y:S01]  /*5420*/  @!P0 ISETP.GE.AND P2, PT, R17, R10.reuse, PT ;  /* 0x0000000a1100820c */ /* 0x080fe20003f46270 */
[--C-:B------:R-:W-:Y:S03]  /*5430*/  FFMA.FTZ R18, R18, UR6, -R9.reuse ;  /* 0x0000000612127c23 */ /* 0x100fe60008010809 */
[----:B------:R-:W-:Y:S05]  /*5440*/  @!P0 FSEL R6, R201, -INF , !P2 ;  /* 0xff800000c9068808 */ /* 0x000fea0005000000 */
[----:B------:R-:W-:Y:S01]  /*5450*/  MUFU.TANH R113, R66 ;  /* 0x0000004200717308 */ /* 0x000fe20000002400 */
        /* <DEDUP_REMOVED lines=8> */
[----:B------:R-:W1:Y:S10]  /*54e0*/  MUFU.TANH R70, R64 ;  /* 0x0000004000467308 */ /* 0x000e740000002400 */
[----:B------:R-:W1:Y:S01]  /*54f0*/  MUFU.TANH R252, R65 ;  /* 0x0000004100fc7308 */ /* 0x000e620000002400 */
[----:B--2---:R-:W-:Y:S02]  /*5500*/  IADD3.X R5, R27, UR14, RZ, P1, !PT ;  /* 0x0000000e1b057c10 */ /* 0x004fe40008ffe4ff */
[----:B------:R-:W-:Y:S03]  /*5510*/  @!P0 ISETP.GE.AND P1, PT, R16, R10, PT ;  /* 0x0000000a1000820c */ /* 0x000fe60003f26270 */
        /* <DEDUP_REMOVED lines=13> */
[-C--:B------:R-:W-:Y:S03]  /*55f0*/  @!P0 ISETP.GE.AND P1, PT, R16, R15.reuse, PT ;  /* 0x0000000f1000820c */ /* 0x080fe60003f26270 */
        /* <DEDUP_REMOVED lines=25> */
[-C--:B------:R-:W-:Y:S02]  /*5790*/  @!P0 ISETP.GE.AND P3, PT, R6, R14.reuse, PT ;  /* 0x0000000e0600820c */ /* 0x080fe40003f66270 */
        /* <DEDUP_REMOVED lines=11> */
[-C--:B------:R-:W-:Y:S01]  /*5850*/  @!P0 ISETP.GE.AND P4, PT, R6, R10.reuse, PT ;  /* 0x0000000a0600820c */ /* 0x080fe20003f86270 */
[----:B------:R-:W-:Y:S01]  /*5860*/  IMAD.MOV.U32 R6, RZ, RZ, R174 ;  /* 0x000000ffff067224 */ /* 0x000fe200078e00ae */
[----:B------:R-:W-:Y:S03]  /*5870*/  @!P0 FSEL R6, R174, -INF , !P1 ;  /* 0xff800000ae068808 */ /* 0x000fe60004800000 */
[----:B------:R3:W-:Y:S02]  /*5880*/  MUFU.EX2 R169, R5 ;  /* 0x0000000500a97308 */ /* 0x0007e40000000800 */
[--C-:B------:R-:W-:Y:S01]  /*5890*/  FFMA.FTZ R7, R6, UR6, -R9.reuse ;  /* 0x0000000606077c23 */ /* 0x100fe20008010809 */
        /* <DEDUP_REMOVED lines=8> */
[C---:B------:R-:W-:Y:S04]  /*5920*/  @!P0 ISETP.GE.AND P3, PT, R4.reuse, R11, PT ;  /* 0x0000000b0400820c */ /* 0x040fe80003f66270 */
        /* <DEDUP_REMOVED lines=8> */
[C---:B------:R-:W-:Y:S01]  /*59b0*/  @!P0 ISETP.GE.AND P1, PT, R0.reuse, R11, PT ;  /* 0x0000000b0000820c */ /* 0x040fe20003f26270 */
[----:B------:R1:W-:Y:S01]  /*59c0*/  STS [R243+0x10400], R4 ;  /* 0x01040004f3007388 */ /* 0x0003e20000000800 */
[----:B---3--:R-:W-:Y:S02]  /*59d0*/  MOV R5, R175 ;  /* 0x000000af00057202 */ /* 0x008fe40000000f00 */
[----:B------:R-:W-:Y:S02]  /*59e0*/  @!P0 FSEL R5, R175, -INF , !P5 ;  /* 0xff800000af058808 */ /* 0x000fe40006800000 */
[----:B------:R-:W-:Y:S02]  /*59f0*/  @!P0 ISETP.GE.AND P5, PT, R0, R15, PT ;  /* 0x0000000f0000820c */ /* 0x000fe40003fa6270 */
[----:B------:R-:W-:Y:S01]  /*5a00*/  MOV R15, R168 ;  /* 0x000000a8000f7202 */ /* 0x000fe20000000f00 */
[----:B------:R-:W-:Y:S01]  /*5a10*/  FFMA.FTZ R5, R5, UR6, -R9 ;  /* 0x0000000605057c23 */ /* 0x000fe20008010809 */
        /* <DEDUP_REMOVED lines=13> */
[--C-:B-1----:R-:W-:Y:S01]  /*5af0*/  FFMA.FTZ R5, R7, UR6, -R8.reuse ;  /* 0x0000000607057c23 */ /* 0x102fe20008010808 */
        /* <DEDUP_REMOVED lines=182> */
[----:B------:R-:W-:Y:S01]  /*6660*/  FADD.FTZ R20, -R111, R37 ;  /* 0x000000256f147221 */ /* 0x000fe20000010100 */
        /* <DEDUP_REMOVED lines=28> */
[----:B------:R-:W-:Y:S01]  /*6830*/  FMUL.FTZ R48, R74, R48 ;  /* 0x000000304a307220 */ /* 0x000fe20000410000 */
[----:B------:R-:W-:Y:S01]  /*6840*/  FADD.FTZ R49, -R111, R65 ;  /* 0x000000416f317221 */ /* 0x000fe20000010100 */
[----:B------:R-:W-:Y:S01]  /*6850*/  FMUL.FTZ R5, R79, R5 ;  /* 0x000000054f057220 */ /* 0x000fe20000410000 */
[----:B------:R-:W-:Y:S01]  /*6860*/  FMUL.FTZ R20, R52, R20 ;  /* 0x0000001434147220 */ /* 0x000fe20000410000 */
[----:B------:R1:W5:Y:S01]  /*6870*/  LDL.LU R79, [R1+0xa8] ;  /* 0x0000a800014f7983 */ /* 0x0003620000300800 */
[----:B------:R-:W-:Y:S01]  /*6880*/  FMUL.FTZ R49, R73, R49 ;  /* 0x0000003149317220 */ /* 0x000fe20000410000 */
[----:B------:R-:W-:Y:S01]  /*6890*/  FMUL.FTZ R21, R5, R21 ;  /* 0x0000001505157220 */ /* 0x000fe20000410000 */
[----:B------:R-:W-:Y:S01]  /*68a0*/  FFMA.FTZ R5, -R70, R70, 1 ;  /* 0x3f80000046057423 */ /* 0x000fe20000010146 */
[----:B------:R1:W5:Y:S01]  /*68b0*/  LDL.LU R78, [R1+0xa4] ;  /* 0x0000a400014e7983 */ /* 0x0003620000300800 */
[----:B------:R-:W-:Y:S01]  /*68c0*/  FMUL.FTZ R17, R17, UR5 ;  /* 0x0000000511117c20 */ /* 0x000fe20008410000 */
[----:B------:R-:W-:Y:S01]  /*68d0*/  F2FP.BF16.F32.PACK_AB R100, R37, R100 ;  /* 0x000000642564723e */ /* 0x000fe200000010ff */
[----:B------:R-:W-:Y:S01]  /*68e0*/  FMUL.FTZ R5, R5, UR5 ;  /* 0x0000000505057c20 */ /* 0x000fe20008410000 */
[----:B------:R1:W5:Y:S01]  /*68f0*/  LDL.LU R77, [R1+0xa0] ;  /* 0x0000a000014d7983 */ /* 0x0003620000300800 */
[----:B------:R-:W-:Y:S01]  /*6900*/  FMUL.FTZ R17, R53, R17 ;  /* 0x0000001135117220 */ /* 0x000fe20000410000 */
[----:B------:R-:W-:Y:S01]  /*6910*/  FMUL.FTZ R32, R32, UR5 ;  /* 0x0000000520207c20 */ /* 0x000fe20008410000 */
[----:B------:R-:W-:Y:S01]  /*6920*/  FMUL.FTZ R5, R48, R5 ;  /* 0x0000000530057220 */ /* 0x000fe20000410000 */
[----:B------:R1:W5:Y:S02]  /*6930*/  LDL.LU R76, [R1+0x9c] ;  /* 0x00009c00014c7983 */ /* 0x0003640000300800 */
[----:B------:R-:W-:Y:S01]  /*6940*/  F2FP.BF16.F32.PACK_AB R37, R17, R20 ;  /* 0x000000141125723e */ /* 0x000fe200000010ff */
[----:B------:R-:W-:Y:S01]  /*6950*/  FFMA.FTZ R17, -R69, R69, 1 ;  /* 0x3f80000045117423 */ /* 0x000fe20000010145 */
[----:B------:R1:W5:Y:S01]  /*6960*/  LDL.LU R75, [R1+0x98] ;  /* 0x00009800014b7983 */ /* 0x0003620000300800 */
[----:B------:R-:W-:Y:S01]  /*6970*/  FMUL.FTZ R20, R3, R6 ;  /* 0x0000000603147220 */ /* 0x000fe20000410000 */
[----:B------:R-:W-:Y:S01]  /*6980*/  FMUL.FTZ R32, R4, R32 ;  /* 0x0000002004207220 */ /* 0x000fe20000410000 */
[----:B------:R-:W-:Y:S01]  /*6990*/  FFMA.FTZ R4, -R252, R252, 1 ;  /* 0x3f800000fc047423 */ /* 0x000fe200000101fc */
[----:B------:R1:W5:Y:S01]  /*69a0*/  LDL.LU R74, [R1+0x94] ;  /* 0x00009400014a7983 */ /* 0x0003620000300800 */
[----:B------:R-:W-:Y:S02]  /*69b0*/  FMUL.FTZ R17, R17, UR5 ;  /* 0x0000000511117c20 */ /* 0x000fe40008410000 */
[----:B------:R-:W-:Y:S01]  /*69c0*/  FMUL.FTZ R4, R4, UR5 ;  /* 0x0000000504047c20 */ /* 0x000fe20008410000 */
[----:B------:R1:W5:Y:S01]  /*69d0*/  LDL.LU R73, [R1+0x90] ;  /* 0x0000900001497983 */ /* 0x0003620000300800 */
[----:B------:R-:W-:Y:S02]  /*69e0*/  F2FP.BF16.F32.PACK_AB R48, R21, R32 ;  /* 0x000000201530723e */ /* 0x000fe400000010ff */
[----:B------:R-:W-:Y:S01]  /*69f0*/  FMUL.FTZ R4, R49, R4 ;  /* 0x0000000431047220 */ /* 0x000fe20000410000 */
[----:B------:R1:W5:Y:S01]  /*6a00*/  LDL.LU R72, [R1+0x8c] ;  /* 0x00008c0001487983 */ /* 0x0003620000300800 */
[----:B------:R-:W-:Y:S03]  /*6a10*/  F2FP.BF16.F32.PACK_AB R49, R33, R36 ;  /* 0x000000242131723e */ /* 0x000fe600000010ff */
[----:B------:R1:W5:Y:S01]  /*6a20*/  LDL.LU R71, [R1+0x88] ;  /* 0x0000880001477983 */ /* 0x0003620000300800 */
[----:B------:R-:W-:Y:S01]  /*6a30*/  F2FP.BF16.F32.PACK_AB R36, R4, R5 ;  /* 0x000000050424723e */ /* 0x000fe200000010ff */
[----:B------:R-:W-:Y:S02]  /*6a40*/  FFMA.FTZ R4, -R68, R68, 1 ;  /* 0x3f80000044047423 */ /* 0x000fe40000010144 */
[----:B------:R1:W5:Y:S02]  /*6a50*/  LDL.LU R70, [R1+0x84] ;  /* 0x0000840001467983 */ /* 0x0003640000300800 */
[----:B------:R-:W-:Y:S02]  /*6a60*/  FMUL.FTZ R6, R4, UR5 ;  /* 0x0000000504067c20 */ /* 0x000fe40008410000 */
        /* <DEDUP_REMOVED lines=8> */
[----:B------:R-:W4:Y:S01]  /*6af0*/  LDL.LU R64, [R1+0x2c] ;  /* 0x00002c0001407983 */ /* 0x000f220000300800 */
[----:B------:R-:W-:Y:S01]  /*6b00*/  UMOV UR16, 0xffffe000 ;  /* 0xffffe00000107882 */ /* 0x000fe20000000000 */
        /* <DEDUP_REMOVED lines=20> */
.L_x_297:
[----:B------:R-:W3:Y:S01]  /*6c50*/  LDL.LU R103, [R1+0x28] ;  /* 0x0000280001677983 */ /* 0x000ee20000300800 */
[----:B------:R-:W-:Y:S01]  /*6c60*/  FMUL.FTZ R7, R7, R6 ;  /* 0x0000000607077220 */ /* 0x000fe20000410000 */
[----:B------:R-:W-:Y:S01]  /*6c70*/  FMUL.FTZ R17, R20, R17 ;  /* 0x0000001114117220 */ /* 0x000fe20000410000 */
[C---:B-----5:R-:W-:Y:S01]  /*6c80*/  FADD.FTZ R29, -R109.reuse, R29 ;  /* 0x0000001d6d1d7221 */ /* 0x060fe20000010100 */
[----:B------:R-:W4:Y:S01]  /*6c90*/  LDL.LU R102, [R1+0x24] ;  /* 0x0000240001667983 */ /* 0x000f220000300800 */
[----:B------:R-:W-:Y:S01]  /*6ca0*/  FADD.FTZ R25, -R109, R25 ;  /* 0x000000196d197221 */ /* 0x000fe20000010100 */
[----:B------:R-:W-:Y:S01]  /*6cb0*/  FADD.FTZ R15, -R108, R15 ;  /* 0x0000000f6c0f7221 */ /* 0x000fe20000010100 */
[----:B------:R-:W-:Y:S01]  /*6cc0*/  FMUL.FTZ R29, R226, R29 ;  /* 0x0000001de21d7220 */ /* 0x000fe20000410000 */
[----:B------:R-:W4:Y:S01]  /*6cd0*/  LDL.LU R65, [R1+0x20] ;  /* 0x0000200001417983 */ /* 0x000f220000300800 */
[----:B------:R-:W-:Y:S01]  /*6ce0*/  FMUL.FTZ R25, R234, R25 ;  /* 0x00000019ea197220 */ /* 0x000fe20000410000 */
[----:B------:R-:W-:Y:S01]  /*6cf0*/  FADD.FTZ R27, -R108, R27 ;  /* 0x0000001b6c1b7221 */ /* 0x000fe20000010100 */
[----:B--2---:R-:W-:Y:S01]  /*6d00*/  FFMA.FTZ R4, -R181, R181, 1 ;  /* 0x3f800000b5047423 */ /* 0x004fe200000101b5 */
[----:B------:R-:W2:Y:S01]  /*6d10*/  LDL.LU R64, [R1+0x8] ;  /* 0x0000080001407983 */ /* 0x000ea20000300800 */
[C---:B------:R-:W-:Y:S01]  /*6d20*/  FADD.FTZ R19, -R110.reuse, R19 ;  /* 0x000000136e137221 */ /* 0x040fe20000010100 */
[----:B------:R-:W-:Y:S01]  /*6d30*/  FADD.FTZ R34, -R110, R34 ;  /* 0x000000226e227221 */ /* 0x000fe20000010100 */
[----:B------:R-:W-:Y:S01]  /*6d40*/  FADD.FTZ R24, -R109, R24 ;  /* 0x000000186d187221 */ /* 0x000fe20000010100 */
[----:B------:R-:W2:Y:S01]  /*6d50*/  LDL.LU R53, [R1+0x4] ;  /* 0x0000040001357983 */ /* 0x000ea20000300800 */
[----:B------:R-:W-:Y:S01]  /*6d60*/  FMUL.FTZ R19, R217, R19 ;  /* 0x00000013d9137220 */ /* 0x000fe20000410000 */
[----:B------:R-:W-:Y:S01]  /*6d70*/  FMUL.FTZ R34, R195, R34 ;  /* 0x00000022c3227220 */ /* 0x000fe20000410000 */
[----:B------:R-:W-:Y:S01]  /*6d80*/  FMUL.FTZ R24, R235, R24 ;  /* 0x00000018eb187220 */ /* 0x000fe20000410000 */
[----:B------:R-:W2:Y:S01]  /*6d90*/  LDL.LU R52, [R1] ;  /* 0x0000000001347983 */ /* 0x000ea20000300800 */
        /* <DEDUP_REMOVED lines=22> */
[----:B------:R-:W-:Y:S01]  /*6f00*/  FADD.FTZ R50, -R110, R50 ;  /* 0x000000326e327221 */ /* 0x000fe20000010100 */
[----:B------:R-:W-:Y:S01]  /*6f10*/  FMUL.FTZ R39, R186, R39 ;  /* 0x00000027ba277220 */ /* 0x000fe20000410000 */
[----:B------:R-:W-:Y:S01]  /*6f20*/  FMUL.FTZ R35, R194, R35 ;  /* 0x00000023c2237220 */ /* 0x000fe20000410000 */
[C---:B------:R-:W-:Y:S01]  /*6f30*/  FADD.FTZ R51, -R110.reuse, R51 ;  /* 0x000000336e337221 */ /* 0x040fe20000010100 */
[----:B------:R-:W-:Y:S01]  /*6f40*/  FMUL.FTZ R50, R171, R50 ;  /* 0x00000032ab327220 */ /* 0x000fe20000410000 */
[----:B------:R-:W-:Y:S01]  /*6f50*/  FADD.FTZ R55, -R110, R55 ;  /* 0x000000376e377221 */ /* 0x000fe20000010100 */
        /* <DEDUP_REMOVED lines=138> */
[----:B------:R-:W2:Y:S01]  /*7800*/  LDL R34, [R1+0x5c] ;  /* 0x00005c0001227983 */ /* 0x000ea20000100800 */
[----:B------:R-:W-:Y:S01]  /*7810*/  FMUL.FTZ R58, R225, R58 ;  /* 0x0000003ae13a7220 */ /* 0x000fe20000410000 */
[----:B------:R-:W-:Y:S01]  /*7820*/  F2FP.BF16.F32.PACK_AB R18, R18, R24 ;  /* 0x000000181212723e */ /* 0x000fe200000010ff */
[----:B------:R-:W-:Y:S01]  /*7830*/  FADD.FTZ R47, -R108, R47 ;  /* 0x0000002f6c2f7221 */ /* 0x000fe20000010100 */
[----:B------:R-:W2:Y:S01]  /*7840*/  LDL.LU R29, [R1+0x30] ;  /* 0x00003000011d7983 */ /* 0x000ea20000300800 */
[----:B------:R-:W-:Y:S01]  /*7850*/  FMUL.FTZ R43, R236, R43 ;  /* 0x0000002bec2b7220 */ /* 0x000fe20000410000 */
[----:B------:R-:W-:Y:S01]  /*7860*/  FADD.FTZ R46, -R108, R46 ;  /* 0x0000002e6c2e7221 */ /* 0x000fe20000010100 */
[----:B------:R-:W-:Y:S01]  /*7870*/  F2FP.BF16.F32.PACK_AB R17, R17, R28 ;  /* 0x0000001c1111723e */ /* 0x000fe200000010ff */
[----:B------:R-:W-:Y:S01]  /*7880*/  FMUL.FTZ R47, R232, R47 ;  /* 0x0000002fe82f7220 */ /* 0x000fe20000410000 */
[----:B------:R-:W2:Y:S01]  /*7890*/  LDL.LU R28, [R1+0x34] ;  /* 0x00003400011c7983 */ /* 0x000ea20000300800 */
        /* <DEDUP_REMOVED lines=15> */
[----:B---3--:R-:W-:Y:S01]  /*7990*/  FMUL.FTZ R10, R103, R10 ;  /* 0x0000000a670a7220 */ /* 0x008fe20000410000 */
[----:B----4-:R-:W-:Y:S01]  /*79a0*/  FMUL.FTZ R5, R102, R4 ;  /* 0x0000000466057220 */ /* 0x010fe20000410000 */
[----:B------:R-:W-:Y:S01]  /*79b0*/  FFMA.FTZ R4, -R231, R231, 1 ;  /* 0x3f800000e7047423 */ /* 0x000fe200000101e7 */
[----:B------:R-:W-:Y:S03]  /*79c0*/  FMUL.FTZ R14, R65, R14 ;  /* 0x0000000e410e7220 */ /* 0x000fe60000410000 */
[----:B------:R-:W-:Y:S01]  /*79d0*/  FMUL.FTZ R7, R4, UR5 ;  /* 0x0000000504077c20 */ /* 0x000fe20008410000 */
[----:B------:R-:W-:Y:S01]  /*79e0*/  FFMA.FTZ R4, -R229, R229, 1 ;  /* 0x3f800000e5047423 */ /* 0x000fe200000101e5 */
[----:B------:R-:W-:Y:S01]  /*79f0*/  FMUL.FTZ R6, R5, R6 ;  /* 0x0000000605067220 */ /* 0x000fe20000410000 */
[----:B--2---:R-:W-:Y:S01]  /*7a00*/  FMUL.FTZ R15, R64, R15 ;  /* 0x0000000f400f7220 */ /* 0x004fe20000410000 */
        /* <DEDUP_REMOVED lines=143> */
[----:B------:R-:W1:Y:S08]  /*8300*/  LDC R6, c[0x0][0x420] ;  /* 0x00010800ff067b82 */ /* 0x000e700000000800 */
[----:B------:R-:W3:Y:S01]  /*8310*/  LDC R7, c[0x0][0x424] ;  /* 0x00010900ff077b82 */ /* 0x000ee20000000800 */
[----:B-1----:R-:W-:Y:S05]  /*8320*/  IMAD.U32 R4, R6, -0x80, RZ ;  /* 0xffffff8006047824 */ /* 0x002fea00078e00ff */
        /* <DEDUP_REMOVED lines=9> */
[----:B---3--:R-:W-:Y:S03]  /*83c0*/  LEA.HI.X R5, R6, R9, R7, 0x7, P0 ;  /* 0x0000000906057211 */ /* 0x008fe600000f3c07 */
[----:B------:R1:W-:Y:S04]  /*83d0*/  STL.64 [R1+0x10], R8 ;  /* 0x0000100801007387 */ /* 0x0003e80000100a00 */
[----:B------:R1:W-:Y:S04]  /*83e0*/  LDGSTS.E.BYPASS.LTC128B.128 [R59+0x5000], desc[UR8][R4.64] ;  /* 0x05000000043b7fae */ /* 0x0003e8000b901d48 */
[----:B------:R-:W0:Y:S02]  /*83f0*/  LDGDEPBAR ;  /* 0x00000000000079af */ /* 0x000e240000000000 */
.L_x_298:
        /* <DEDUP_REMOVED lines=56> */
[----:B------:R-:W1:Y:S01]  /*8780*/  LDSM.16.M88.4 R32, [R152+0x6000] ;  /* 0x006000009820783b */ /* 0x000e620000000200 */
[----:B------:R-:W-:Y:S04]  /*8790*/  IMAD.U32 R40, RZ, RZ, UR29 ;  /* 0x0000001dff287e24 */ /* 0x000fe8000f8e00ff */
[----:B------:R-:W-:Y:S01]  /*87a0*/  HMMA.16816.F32.BF16 R16, R36, R42, R16 ;  /* 0x0000002a2410723c */ /* 0x000fe20000041810 */
[----:B------:R-:W-:Y:S05]  /*87b0*/  IMAD.U32 R0, RZ, RZ, UR19 ;  /* 0x00000013ff007e24 */ /* 0x000fea000f8e00ff */
        /* <DEDUP_REMOVED lines=39> */
[----:B---3--:R-:W-:Y:S01]  /*8a30*/  @P1 IADD3.X R21, R58, UR12, RZ, P2, !PT ;  /* 0x0000000c3a151c10 */ /* 0x008fe200097fe4ff */
[----:B------:R-:W-:Y:S01]  /*8a40*/  IMAD.U32 R58, RZ, RZ, UR26 ;  /* 0x0000001aff3a7e24 */ /* 0x000fe2000f8e00ff */
[----:B------:R-:W-:Y:S03]  /*8a50*/  @UP3 UIADD3.X UR12, UR12, -0x1, URZ, UP1, !UPT ;  /* 0xffffffff0c0c3890 */ /* 0x000fe60008ffe43f */
[----:B----4-:R-:W2:Y:S04]  /*8a60*/  @P1 LDG.E R57, desc[UR8][R20.64] ;  /* 0x0000000814391981 */ /* 0x010ea8000c1e1900 */
[----:B-----5:R-:W3:Y:S04]  /*8a70*/  @P1 LDG.E R56, desc[UR8][R20.64+0x20] ;  /* 0x0000200814381981 */ /* 0x020ee8000c1e1900 */
[----:B------:R-:W4:Y:S04]  /*8a80*/  @P1 LDG.E R55, desc[UR8][R20.64+0x100] ;  /* 0x0001000814371981 */ /* 0x000f28000c1e1900 */
[----:B------:R5:W4:Y:S02]  /*8a90*/  @P1 LDG.E R54, desc[UR8][R20.64+0x120] ;  /* 0x0001200814361981 */ /* 0x000b24000c1e1900 */
[----:B-----5:R-:W-:Y:S02]  /*8aa0*/  IMAD.MOV.U32 R20, RZ, RZ, R37 ;  /* 0x000000ffff147224 */ /* 0x020fe400078e0025 */
        /* <DEDUP_REMOVED lines=22> */
[-C--:B-1----:R-:W-:Y:S01]  /*8c10*/  LEA.HI.X.SX32 R37, R35, R21.reuse, 0x2, P0 ;  /* 0x0000001523257211 */ /* 0x082fe200000f16ff */
        /* <DEDUP_REMOVED lines=13> */
[----:B------:R4:W-:Y:S01]  /*8cf0*/  @P1 STL [R1+0x3c], R54 ;  /* 0x00003c3601001387 */ /* 0x0009e20000100800 */
        /* <DEDUP_REMOVED lines=109> */
[----:B------:R-:W-:Y:S01]  /*93d0*/  F2FP.BF16.F32.PACK_AB R4, R4, R98 ;  /* 0x000000620404723e */ /* 0x000fe200000010ff */
[----:B------:R-:W-:Y:S01]  /*93e0*/  USHF.L.U32 UR19, UR18, 0x7, URZ ;  /* 0x0000000712137899 */ /* 0x000fe2000800063f */
[----:B------:R-:W-:-:S02]  /*93f0*/  F2FP.BF16.F32.PACK_AB R7, R7, R88 ;  /* 0x000000580707723e */ /* 0x000fc400000010ff */
        /* <DEDUP_REMOVED lines=19> */
[----:B------:R-:W-:Y:S04]  /*9530*/  STS [R61+0x200], R8 ;  /* 0x000200083d007388 */ /* 0x000fe80000000800 */
[----:B---3--:R-:W-:Y:S04]  /*9540*/  STS [R60], R5 ;  /* 0x000000053c007388 */ /* 0x008fe80000000800 */
[----:B------:R-:W-:Y:S04]  /*9550*/  STS [R60+0x200], R4 ;  /* 0x000200043c007388 */ /* 0x000fe80000000800 */
[----:B------:R-:W-:Y:S04]  /*9560*/  STS [R61+0x1000], R7 ;  /* 0x001000073d007388 */ /* 0x000fe80000000800 */
[----:B------:R-:W-:Y:S04]  /*9570*/  STS [R61+0x1200], R6 ;  /* 0x001200063d007388 */ /* 0x000fe80000000800 */
[----:B------:R2:W-:Y:S01]  /*9580*/  STS [R60+0x1000], R3 ;  /* 0x001000033c007388 */ /* 0x0005e20000000800 */
[----:B-1----:R-:W2:Y:S03]  /*9590*/  S2R R9, SR_TID.X ;  /* 0x0000000000097919 */ /* 0x002ea60000002100 */
        /* <DEDUP_REMOVED lines=8> */
[----:B--2---:R-:W-:-:S03]  /*9620*/  SHF.R.S32.HI R3, RZ, 0x1f, R9 ;  /* 0x0000001fff037819 */ /* 0x004fc60000011409 */
        /* <DEDUP_REMOVED lines=15> */
.L_x_300:
[----:B------:R-:W-:Y:S01]  /*9720*/  @UP0 UIADD3 UR5, UR36, UR37, URZ ;  /* 0x0000002524050290 */ /* 0x000fe2000fffe03f */
[----:B------:R-:W-:Y:S01]  /*9730*/  LEA.HI R3, R3, R9, RZ, 0x2 ;  /* 0x0000000903037211 */ /* 0x000fe200078f10ff */
[----:B------:R-:W-:Y:S02]  /*9740*/  @UP0 ULDC.64 UR12, c[0x0][0x458] ;  /* 0x00011600000c0ab9 */ /* 0x000fe40000000a00 */
[----:B------:R-:W-:Y:S01]  /*9750*/  @UP0 UIMAD.WIDE.U32 UR14, UR5, UR12, URZ ;  /* 0x0000000c050e02a5 */ /* 0x000fe2000f8e003f */
[----:B-1----:R-:W-:Y:S01]  /*9760*/  LOP3.LUT R0, R3, 0xfffffffc, RZ, 0xc0, !PT ;  /* 0xfffffffc03007812 */ /* 0x002fe200078ec0ff */
        /* <DEDUP_REMOVED lines=16> */
.L_x_301:
        /* <DEDUP_REMOVED lines=39> */
.L_x_303:
[----:B------:R-:W-:Y:S05]  /*9ae0*/  BSYNC B0 ;  /* 0x0000000000007941 */ /* 0x000fea0003800000 */
.L_x_302:
        /* <DEDUP_REMOVED lines=13> */
.L_x_305:
[----:B------:R-:W-:Y:S05]  /*9bc0*/  BSYNC B0 ;  /* 0x0000000000007941 */ /* 0x000fea0003800000 */
.L_x_304:
        /* <DEDUP_REMOVED lines=27> */
.L_x_307:
[----:B------:R-:W-:Y:S05]  /*9d80*/  BSYNC B0 ;  /* 0x0000000000007941 */ /* 0x000fea0003800000 */
.L_x_306:
        /* <DEDUP_REMOVED lines=13> */
.L_x_296:
[----:B------:R-:W-:Y:S05]  /*9e60*/  BSYNC B1 ;  /* 0x0000000000017941 */ /* 0x000fea0003800000 */
.L_x_282:
        /* <DEDUP_REMOVED lines=8> */
.L_x_308:
[----:B------:R-:W-:Y:S05]  /*9ef0*/  EXIT ;  /* 0x000000000000794d */ /* 0x000fea0003800000 */
.L_x_310:
        /* <DEDUP_REMOVED lines=16> */
.L_x_698:


//--------------------- .text._ZN5flash44flash_bwd_dq_dk_dv_loop_seqk_parallel_kernelI23Flash_bwd_kernel_traitsILi32ELi128ELi128ELi8ELi4ELi4ELi4ELb1ELb0EN7cutlass10bfloat16_tE19Flash_kernel_traitsILi32ELi128ELi128ELi8ES3_EELb1ELb1ELb0ELb1ELb0ELb0ELb0EEEvNS_16Flash_bwd_paramsE --------------------------
	.section	.text._ZN5flash44flash_bwd_dq_dk_dv_loop_seqk_parallel_kernelI23Flash_bwd_kernel_traitsILi32ELi128ELi128ELi8ELi4ELi4ELi4ELb1ELb0EN7cutlass10bfloat16_tE19Flash_kernel_traitsILi32ELi128ELi128ELi8ES3_EELb1ELb1ELb0ELb1ELb0ELb0ELb0EEEvNS_16Flash_bwd_paramsE,"ax",@progbits
	.align	128
        .global         _ZN5flash44flash_bwd_dq_dk_dv_loop_seqk_parallel_kernelI23Flash_bwd_kernel_traitsILi32ELi128ELi128ELi8ELi4ELi4ELi4ELb1ELb0EN7cutlass10bfloat16_tE19Flash_kernel_traitsILi32ELi128ELi128ELi8ES3_EELb1ELb1ELb0ELb1ELb0ELb0ELb0EEEvNS_16Flash_bwd_paramsE
        .type           _ZN5flash44flash_bwd_dq_dk_dv_loop_seqk_parallel_kernelI23Flash_bwd_kernel_traitsILi32ELi128ELi128ELi8ELi4ELi4ELi4ELb1ELb0EN7cutlass10bfloat16_tE19Flash_kernel_traitsILi32ELi128ELi128ELi8ES3_EELb1ELb1ELb0ELb1ELb0ELb0ELb0EEEvNS_16Flash_bwd_paramsE,@function
        .size           _ZN5flash44flash_bwd_dq_dk_dv_loop_seqk_parallel_kernelI23Flash_bwd_kernel_traitsILi32ELi128ELi128ELi8ELi4ELi4ELi4ELb1ELb0EN7cutlass10bfloat16_tE19Flash_kernel_traitsILi32ELi128ELi128ELi8ES3_EELb1ELb1ELb0ELb1ELb0ELb0ELb0EEEvNS_16Flash_bwd_paramsE,(.L_x_699 - _ZN5flash44flash_bwd_dq_dk_dv_loop_seqk_parallel_kernelI23Flash_bwd_kernel_traitsILi32ELi128ELi128ELi8ELi4ELi4ELi4ELb1ELb0EN7cutlass10bfloat16_tE19Flash_kernel_traitsILi32ELi128ELi128ELi8ES3_EELb1ELb1ELb0ELb1ELb0ELb0ELb0EEEvNS_16Flash_bwd_paramsE)
        .other          _ZN5flash44flash_bwd_dq_dk_dv_loop_seqk_parallel_kernelI23Flash_bwd_kernel_traitsILi32ELi128ELi128ELi8ELi4ELi4ELi4ELb1ELb0EN7cutlass10bfloat16_tE19Flash_kernel_traitsILi32ELi128ELi128ELi8ES3_EELb1ELb1ELb0ELb1ELb0ELb0ELb0EEEvNS_16Flash_bwd_paramsE,@"STO_CUDA_ENTRY STV_DEFAULT"
_ZN5flash44flash_bwd_dq_dk_dv_loop_seqk_parallel_kernelI23Flash_bwd_kernel_traitsILi32ELi128ELi128ELi8ELi4ELi4ELi4ELb1ELb0EN7cutlass10bfloat16_tE19Flash_kernel_traitsILi32ELi128ELi128ELi8ES3_EELb1ELb1ELb0ELb1ELb0ELb0ELb0EEEvNS_16Flash_bwd_paramsE:
.text._ZN5flash44flash_bwd_dq_dk_dv_loop_seqk_parallel_kernelI23Flash_bwd_kernel_traitsILi32ELi128ELi128ELi8ELi4ELi4ELi4ELb1ELb0EN7cutlass10bfloat16_tE19Flash_kernel_traitsILi32ELi128ELi128ELi8ES3_EELb1ELb1ELb0ELb1ELb0ELb0ELb0EEEvNS_16Flash_bwd_paramsE:
        /* <DEDUP_REMOVED lines=29> */
[CC--:B------:R-:W-:Y:S02]  /*01d0*/  LEA.HI R5, R6.reuse, R10.reuse, RZ, 0x2 ;  /* 0x0000000a06057211 */ /* 0x0c0fe400078f10ff */
[----:B------:R-:W-:Y:S02]  /*01e0*/  LEA.HI R6, R6, R10, RZ, 0x5 ;  /* 0x0000000a06067211 */ /* 0x000fe400078f28ff */
[----:B------:R-:W-:-:S02]  /*01f0*/  SHF.R.S32.HI R2, RZ, 0x4, R3 ;  /* 0x00000004ff027819 */ /* 0x000fc40000011403 */
[----:B------:R-:W-:Y:S02]  /*0200*/  LOP3.LUT R9, R16, 0xfffffff8, RZ, 0xc0, !PT ;  /* 0xfffffff810097812 */ /* 0x000fe400078ec0ff */
[C---:B------:R-:W-:Y:S02]  /*0210*/  LOP3.LUT R0, R3.reuse, 0xfffffff0, RZ, 0xc0, !PT ;  /* 0xfffffff003007812 */ /* 0x040fe400078ec0ff */
[----:B------:R-:W-:Y:S01]  /*0220*/  LOP3.LUT R8, R6, 0xffffffe0, RZ, 0xc0, !PT ;  /* 0xffffffe006087812 */ /* 0x000fe200078ec0ff */
[C---:B------:R-:W-:Y:S01]  /*0230*/  IMAD.IADD R9, R10.reuse, 0x1, -R9 ;  /* 0x000000010a097824 */ /* 0x040fe200078e0a09 */
[----:B------:R-:W-:Y:S01]  /*0240*/  LEA.HI R4, R3, R2, RZ, 0x1 ;  /* 0x0000000203047211 */ /* 0x000fe200078f08ff */
[C---:B------:R-:W-:Y:S01]  /*0250*/  IMAD.IADD R3, R10.reuse, 0x1, -R0 ;  /* 0x000000010a037824 */ /* 0x040fe200078e0a00 */
[----:B------:R-:W-:Y:S01]  /*0260*/  LOP3.LUT R12, R5, 0xfffffffc, RZ, 0xc0, !PT ;  /* 0xfffffffc050c7812 */ /* 0x000fe200078ec0ff */
[----:B------:R-:W-:Y:S01]  /*0270*/  IMAD.IADD R0, R10, 0x1, -R8 ;  /* 0x000000010a007824 */ /* 0x000fe200078e0a08 */
[----:B------:R-:W-:-:S02]  /*0280*/  LOP3.LUT R4, R4, 0xfffffffe, RZ, 0xc0, !PT ;  /* 0xfffffffe04047812 */ /* 0x000fc400078ec0ff */
[----:B------:R-:W-:Y:S01]  /*0290*/  LEA.HI R11, R9, R9, RZ, 0x1 ;  /* 0x00000009090b7211 */ /* 0x000fe200078f08ff */
[----:B------:R-:W-:Y:S01]  /*02a0*/  IMAD.IADD R234, R10, 0x1, -R12 ;  /* 0x000000010aea7824 */ /* 0x000fe200078e0a0c */
[----:B------:R-:W-:Y:S01]  /*02b0*/  SHF.R.S32.HI R8, RZ, 0x1f, R0 ;  /* 0x0000001fff087819 */ /* 0x000fe20000011400 */
[----:B------:R-:W-:Y:S01]  /*02c0*/  IMAD.IADD R12, R2, 0x1, -R4 ;  /* 0x00000001020c7824 */ /* 0x000fe200078e0a04 */
[----:B------:R-:W-:Y:S02]  /*02d0*/  LOP3.LUT R2, R11, 0x7fffffe, RZ, 0xc0, !PT ;  /* 0x07fffffe0b027812 */ /* 0x000fe400078ec0ff */
[----:B------:R-:W-:Y:S02]  /*02e0*/  SHF.R.S32.HI R21, RZ, 0x7, R7 ;  /* 0x00000007ff157819 */ /* 0x000fe40000011407 */
[----:B------:R-:W-:Y:S01]  /*02f0*/  LEA.HI R17, R8, R0, RZ, 0x2 ;  /* 0x0000000008117211 */ /* 0x000fe200078f10ff */
[----:B------:R-:W-:Y:S01]  /*0300*/  IMAD.IADD R2, R9, 0x1, -R2 ;  /* 0x0000000109027824 */ /* 0x000fe200078e0a02 */
[--C-:B------:R-:W-:Y:S01]  /*0310*/  SHF.R.S32.HI R14, RZ, 0x2, R5.reuse ;  /* 0x00000002ff0e7819 */ /* 0x100fe20000011405 */
[----:B------:R-:W-:Y:S01]  /*0320*/  IMAD R0, R21, 0x8, R12 ;  /* 0x0000000815007824 */ /* 0x000fe200078e020c */
[----:B------:R-:W-:-:S02]  /*0330*/  SHF.R.S32.HI R4, RZ, 0x1f, R5 ;  /* 0x0000001fff047819 */ /* 0x000fc40000011405 */
[----:B------:R-:W-:Y:S01]  /*0340*/  SHF.R.S32.HI R13, RZ, 0x1f, R3 ;  /* 0x0000001fff0d7819 */ /* 0x000fe20000011403 */
[----:B------:R-:W-:Y:S01]  /*0350*/  IMAD R0, R0, 0x8, R2 ;  /* 0x0000000800007824 */ /* 0x000fe200078e0202 */
[----:B------:R-:W-:Y:S02]  /*0360*/  LEA.HI R2, R4, R14, RZ, 0x3 ;  /* 0x0000000e04027211 */ /* 0x000fe400078f18ff */
[-C--:B------:R-:W-:Y:S02]  /*0370*/  LEA.HI R4, R3, R3.reuse, RZ, 0x1 ;  /* 0x0000000303047211 */ /* 0x080fe400078f08ff */
[----:B------:R-:W-:Y:S02]  /*0380*/  LEA.HI R13, R13, R3, RZ, 0x3 ;  /* 0x000000030d0d7211 */ /* 0x000fe400078f18ff */
[--C-:B------:R-:W-:Y:S02]  /*0390*/  SHF.R.S32.HI R19, RZ, 0x5, R6.reuse ;  /* 0x00000005ff137819 */ /* 0x100fe40000011406 */
[----:B------:R-:W-:-:S02]  /*03a0*/  SHF.R.S32.HI R6, RZ, 0x1f, R6 ;  /* 0x0000001fff067819 */ /* 0x000fc40000011406 */
[----:B------:R-:W-:Y:S02]  /*03b0*/  LOP3.LUT R2, R2, 0xfffffff8, RZ, 0xc0, !PT ;  /* 0xfffffff802027812 */ /* 0x000fe400078ec0ff */
[--C-:B------:R-:W-:Y:S02]  /*03c0*/  SHF.R.S32.HI R5, RZ, 0x1, R4.reuse ;  /* 0x00000001ff057819 */ /* 0x100fe40000011404 */
[----:B------:R-:W-:Y:S01]  /*03d0*/  SHF.R.S32.HI R7, RZ, 0x1f, R4 ;  /* 0x0000001fff077819 */ /* 0x000fe20000011404 */
[----:B------:R-:W-:Y:S01]  /*03e0*/  IMAD.IADD R2, R14, 0x1, -R2 ;  /* 0x000000010e027824 */ /* 0x000fe200078e0a02 */
[----:B------:R-:W-:Y:S02]  /*03f0*/  LOP3.LUT R8, R4, 0x7fffffe, RZ, 0xc0, !PT ;  /* 0x07fffffe04087812 */ /* 0x000fe400078ec0ff */
[----:B------:R-:W-:Y:S02]  /*0400*/  LOP3.LUT R4, R13, 0xfffffff8, RZ, 0xc0, !PT ;  /* 0xfffffff80d047812 */ /* 0x000fe400078ec0ff */
[----:B------:R-:W-:Y:S01]  /*0410*/  LEA.HI R10, R6, R19, RZ, 0x2 ;  /* 0x00000013060a7211 */ /* 0x000fe200078f10ff */
[----:B------:R-:W-:Y:S01]  /*0420*/  IMAD.IADD R18, R3, 0x1, -R8 ;  /* 0x0000000103127824 */ /* 0x000fe200078e0a08 */
[----:B------:R-:W-:Y:S01]  /*0430*/  LEA.HI R7, R7, R5, RZ, 0x2 ;  /* 0x0000000507077211 */ /* 0x000fe200078f10ff */
[----:B------:R-:W-:Y:S01]  /*0440*/  IMAD.IADD R15, R3, 0x1, -R4 ;  /* 0x00000001030f7824 */ /* 0x000fe200078e0a04 */
[----:B------:R-:W-:Y:S01]  /*0450*/  LOP3.LUT R4, R10, 0xfffffffc, RZ, 0xc0, !PT ;  /* 0xfffffffc0a047812 */ /* 0x000fe200078ec0ff */
[----:B------:R-:W-:Y:S01]  /*0460*/  IMAD.SHL.U32 R3, R9, 0x40, RZ ;  /* 0x0000004009037824 */ /* 0x000fe200078e00ff */
[----:B------:R-:W-:-:S02]  /*0470*/  LOP3.LUT R6, R2, 0x1, RZ, 0xc0, !PT ;  /* 0x0000000102067812 */ /* 0x000fc400078ec0ff */
[----:B------:R-:W-:Y:S01]  /*0480*/  LOP3.LUT R7, R7, 0xfffffffc, RZ, 0xc0, !PT ;  /* 0xfffffffc07077812 */ /* 0x000fe200078ec0ff */
[----:B------:R-:W-:Y:S01]  /*0490*/  IMAD.IADD R20, R19, 0x1, -R4 ;  /* 0x0000000113147824 */ /* 0x000fe200078e0a04 */
[----:B------:R-:W-:Y:S01]  /*04a0*/  ISETP.NE.U32.AND P6, PT, R6, 0x1, PT ;  /* 0x000000010600780c */ /* 0x000fe20003fc5070 */
[----:B------:R-:W-:Y:S01]  /*04b0*/  IMAD.SHL.U32 R19, R234, 0x2, RZ ;  /* 0x00000002ea137824 */ /* 0x000fe200078e00ff */
[----:B------:R-:W-:Y:S01]  /*04c0*/  SHF.R.S32.HI R4, RZ, 0x1, R11 ;  /* 0x00000001ff047819 */ /* 0x000fe2000001140b */
[----:B------:R-:W-:Y:S01]  /*04d0*/  IMAD.IADD R14, R5, 0x1, -R7 ;  /* 0x00000001050e7824 */ /* 0x000fe200078e0a07 */
[----:B------:R-:W-:Y:S01]  /*04e0*/  LOP3.LUT R6, R3, 0x1c0, RZ, 0xc0, !PT ;  /* 0x000001c003067812 */ /* 0x000fe200078ec0ff */
[----:B------:R-:W-:Y:S01]  /*04f0*/  IMAD.SHL.U32 R3, R20, 0x10, RZ ;  /* 0x0000001014037824 */ /* 0x000fe200078e00ff */
[C---:B------:R-:W-:Y:S01]  /*0500*/  LOP3.LUT P0, RZ, R4.reuse, 0x2, RZ, 0xc0, !PT ;  /* 0x0000000204ff7812 */ /* 0x040fe2000780c0ff */
[----:B------:R-:W-:Y:S01]  /*0510*/  IMAD.SHL.U32 R5, R4, 0x40, RZ ;  /* 0x0000004004057824 */ /* 0x000fe200078e00ff */
[----:B------:R-:W-:Y:S01]  /*0520*/  LEA.HI R10, R2, R2, RZ, 0x1 ;  /* 0x00000002020a7211 */ /* 0x000fe200078f08ff */
[----:B------:R-:W-:Y:S01]  /*0530*/  STL [R1+0x64], R20 ;  /* 0x0000641401007387 */ /* 0x000fe20000100800 */
[----:B------:R-:W-:Y:S01]  /*0540*/  LEA.HI.SX32 R7, R17, R3, 0x1e ;  /* 0x0000000311077211 */ /* 0x000fe200078ff2ff */
[----:B------:R-:W-:Y:S01]  /*0550*/  IMAD R8, R21, 0x2000, R19 ;  /* 0x0000200015087824 */ /* 0x000fe200078e0213 */
[----:B------:R-:W-:Y:S01]  /*0560*/  LOP3.LUT R4, R6, 0x30, R3, 0xf8, !PT ;  /* 0x0000003006047812 */ /* 0x000fe200078ef803 */
[----:B------:R-:W-:Y:S01]  /*0570*/  IMAD.SHL.U32 R234, R234, 0x8, RZ ;  /* 0x00000008eaea7824 */ /* 0x000fe200078e00ff */
[----:B------:R-:W-:Y:S01]  /*0580*/  LOP3.LUT R3, R5, 0xc0, RZ, 0xc0, !PT ;  /* 0x000000c005037812 */ /* 0x000fe200078ec0ff */
[----:B------:R1:W-:Y:S01]  /*0590*/  STL [R1+0x40], R7 ;  /* 0x0000400701007387 */ /* 0x0003e20000100800 */
[--C-:B------:R-:W-:Y:S01]  /*05a0*/  LOP3.LUT R11, R4, 0x8, R16.reuse, 0xf8, !PT ;  /* 0x00000008040b7812 */ /* 0x100fe200078ef810 */
[----:B------:R-:W-:Y:S01]  /*05b0*/  IMAD.SHL.U32 R5, R2, 0x40, RZ ;  /* 0x0000004002057824 */ /* 0x000fe200078e00ff */
[----:B------:R-:W-:-:S02]  /*05c0*/  LOP3.LUT R4, R3, 0x8, R16, 0xf8, !PT ;  /* 0x0000000803047812 */ /* 0x000fc400078ef810 */
[----:B------:R-:W-:Y:S02]  /*05d0*/  SHF.R.U32.HI R3, RZ, 0x3, R3 ;  /* 0x00000003ff037819 */ /* 0x000fe40000011603 */
[C---:B------:R-:W-:Y:S02]  /*05e0*/  LOP3.LUT P5, RZ, R2.reuse, 0x2, RZ, 0xc0, !PT ;  /* 0x0000000202ff7812 */ /* 0x040fe400078ac0ff */
[----:B------:R-:W-:Y:S02]  /*05f0*/  LOP3.LUT P4, RZ, R2, 0x4, RZ, 0xc0, !PT ;  /* 0x0000000402ff7812 */ /* 0x000fe4000788c0ff */
[----:B------:R-:W-:Y:S02]  /*0600*/  LOP3.LUT R5, R5, 0x1c0, RZ, 0xc0, !PT ;  /* 0x000001c005057812 */ /* 0x000fe400078ec0ff */
[----:B------:R-:W-:Y:S02]  /*0610*/  SEL R223, R223, 0x10, !P6 ;  /* 0x00000010dfdf7807 */ /* 0x000fe40007000000 */
[----:B------:R-:W-:-:S02]  /*0620*/  SEL R225, R158, 0xffffffe0, !P5 ;  /* 0xffffffe09ee17807 */ /* 0x000fc40006800000 */
[----:B-1----:R-:W-:-:S05]  /*0630*/  LOP3.LUT R7, R10, 0x3fffffe, RZ, 0xc0, !PT ;  /* 0x03fffffe0a077812 */ /* 0x002fca00078ec0ff */
[----:B------:R-:W-:Y:S01]  /*0640*/  IMAD.IADD R9, R2, 0x1, -R7 ;  /* 0x0000000102097824 */ /* 0x000fe200078e0a07 */
[----:B------:R-:W-:Y:S01]  /*0650*/  LOP3.LUT R2, R4, R3, RZ, 0x3c, !PT ;  /* 0x0000000304027212 */ /* 0x000fe200078e3cff */
[----:B------:R-:W-:Y:S01]  /*0660*/  IMAD.SHL.U32 R3, R20, 0x400, RZ ;  /* 0x0000040014037824 */ /* 0x000fe200078e00ff */
        /* <DEDUP_REMOVED lines=10> */
[----:B------:R-:W-:Y:S01]  /*0710*/  IMAD.SHL.U32 R0, R21, 0x8, RZ ;  /* 0x0000000815007824 */ /* 0x000fe200078e00ff */
[----:B------:R-:W-:Y:S01]  /*0720*/  LOP3.LUT P3, RZ, R2, 0x2, RZ, 0xc0, !PT ;  /* 0x0000000202ff7812 */ /* 0x000fe2000786c0ff */
[----:B------:R-:W-:Y:S01]  /*0730*/  IMAD R11, R9, 0x20, R5 ;  /* 0x00000020090b7824 */ /* 0x000fe200078e0205 */
[----:B------:R-:W-:Y:S01]  /*0740*/  LEA R153, R160, UR5, 0x1 ;  /* 0x00000005a0997c11 */ /* 0x000fe2000f8e08ff */
[----:B------:R-:W-:Y:S01]  /*0750*/  IMAD.SHL.U32 R5, R15, 0x40, RZ ;  /* 0x000000400f057824 */ /* 0x000fe200078e00ff */
[----:B------:R-:W-:Y:S01]  /*0760*/  LOP3.LUT R8, R0, 0x8, RZ, 0xc0, !PT ;  /* 0x0000000800087812 */ /* 0x000fe200078ec0ff */
[----:B------:R-:W-:Y:S01]  /*0770*/  IMAD.SHL.U32 R2, R2, 0x40, RZ ;  /* 0x0000004002027824 */ /* 0x000fe200078e00ff */
[----:B------:R-:W-:Y:S01]  /*0780*/  SEL R0, R158, 0xffffffe0, !P0 ;  /* 0xffffffe09e007807 */ /* 0x000fe20004000000 */
[----:B------:R-:W-:Y:S01]  /*0790*/  IMAD.SHL.U32 R3, R14, 0x40, RZ ;  /* 0x000000400e037824 */ /* 0x000fe200078e00ff */
[----:B------:R-:W-:Y:S01]  /*07a0*/  LOP3.LUT R5, R5, 0x1c0, RZ, 0xc0, !PT ;  /* 0x000001c005057812 */ /* 0x000fe200078ec0ff */
[----:B------:R-:W-:Y:S01]  /*07b0*/  IMAD.SHL.U32 R7, R12, 0x8, RZ ;  /* 0x000000080c077824 */ /* 0x000fe200078e00ff */
[----:B------:R-:W-:Y:S01]  /*07c0*/  LOP3.LUT R2, R2, 0xc0, RZ, 0xc0, !PT ;  /* 0x000000c002027812 */ /* 0x000fe200078ec0ff */
[C---:B------:R-:W-:Y:S01]  /*07d0*/  IMAD.SHL.U32 R10, R12.reuse, 0x10, RZ ;  /* 0x000000100c0a7824 */ /* 0x040fe200078e00ff */
[----:B------:R-:W-:Y:S01]  /*07e0*/  LOP3.LUT R3, R3, 0xc0, RZ, 0xc0, !PT ;  /* 0x000000c003037812 */ /* 0x000fe200078ec0ff */
[----:B------:R-:W-:Y:S01]  /*07f0*/  IMAD.IADD R153, R153, 0x1, R0 ;  /* 0x0000000199997824 */ /* 0x000fe200078e0200 */
[----:B------:R-:W-:Y:S01]  /*0800*/  LOP3.LUT R7, R7, 0x8, RZ, 0xc0, !PT ;  /* 0x0000000807077812 */ /* 0x000fe200078ec0ff */
[----:B------:R-:W-:Y:S01]  /*0810*/  IMAD.U32 R0, RZ, RZ, UR6 ;  /* 0x00000006ff007e24 */ /* 0x000fe2000f8e00ff */
[----:B------:R-:W-:Y:S01]  /*0820*/  SHF.R.U32.HI R154, RZ, 0x3, R5 ;  /* 0x00000003ff9a7819 */ /* 0x000fe20000011605 */
[----:B------:R-:W-:Y:S01]  /*0830*/  USHF.R.S32.HI UR6, URZ, 0x1f, UR54 ;  /* 0x0000001f3f067899 */ /* 0x000fe20008011436 */
[----:B------:R-:W-:Y:S01]  /*0840*/  SHF.R.U32.HI R9, RZ, 0x3, R2 ;  /* 0x00000003ff097819 */ /* 0x000fe20000011602 */
[----:B------:R-:W-:Y:S01]  /*0850*/  IMAD R4, R12, 0x200, R4 ;  /* 0x000002000c047824 */ /* 0x000fe200078e0204 */
[----:B------:R-:W-:-:S02]  /*0860*/  SHF.R.U32.HI R6, RZ, 0x3, R3 ;  /* 0x00000003ff067819 */ /* 0x000fc40000011603 */
[----:B------:R-:W-:Y:S01]  /*0870*/  LOP3.LUT R10, R8, 0x10, R10, 0xf8, !PT ;  /* 0x00000010080a7812 */ /* 0x000fe200078ef80a */
[----:B------:R-:W-:Y:S01]  /*0880*/  IMAD.U32 R0, RZ, RZ, UR6 ;  /* 0x00000006ff007e24 */ /* 0x000fe2000f8e00ff */
[--C-:B------:R-:W-:Y:S01]  /*0890*/  LOP3.LUT R154, R154, R5, R7.reuse, 0x1e, !PT ;  /* 0x000000059a9a7212 */ /* 0x100fe200078e1e07 */
[----:B------:R-:W-:Y:S01]  /*08a0*/  UIADD3 UR6, UR4, 0x6000, URZ ;  /* 0x0000600004067890 */ /* 0x000fe2000fffe03f */
[----:B------:R-:W-:Y:S01]  /*08b0*/  LOP3.LUT R9, R9, R2, R8, 0x1e, !PT ;  /* 0x0000000209097212 */ /* 0x000fe200078e1e08 */
[----:B------:R-:W-:Y:S01]  /*08c0*/  IMAD.SHL.U32 R2, R13, 0x20, RZ ;  /* 0x000000200d027824 */ /* 0x000fe200078e00ff */
[----:B------:R-:W-:Y:S01]  /*08d0*/  LOP3.LUT R7, R6, R3, R7, 0x1e, !PT ;  /* 0x0000000306077212 */ /* 0x000fe200078e1e07 */
[----:B------:R-:W-:Y:S01]  /*08e0*/  IMAD.IADD R154, R16, 0x1, R154 ;  /* 0x00000001109a7824 */ /* 0x000fe200078e029a */
[----:B------:R-:W-:Y:S01]  /*08f0*/  LOP3.LUT R3, R6, R10, R3, 0x1e, !PT ;  /* 0x0000000a06037212 */ /* 0x000fe200078e1e03 */
[----:B------:R-:W-:Y:S01]  /*0900*/  IMAD.IADD R9, R9, 0x1, R11 ;  /* 0x0000000109097824 */ /* 0x000fe200078e020b */
[----:B------:R-:W-:Y:S01]  /*0910*/  R2P PR, R15, 0x6 ;  /* 0x000000060f007804 */ /* 0x000fe20000000000 */
[----:B------:R-:W-:Y:S01]  /*0920*/  IMAD R165, R20, 0x200, R2 ;  /* 0x0000020014a57824 */ /* 0x000fe200078e0202 */
[----:B------:R-:W-:Y:S01]  /*0930*/  LEA R222, R222, UR4, 0x1 ;  /* 0x00000004dede7c11 */ /* 0x000fe2000f8e08ff */
[----:B------:R-:W-:Y:S01]  /*0940*/  IMAD.IADD R159, R2, 0x1, R3 ;  /* 0x00000001029f7824 */ /* 0x000fe200078e0203 */
[----:B------:R-:W-:Y:S01]  /*0950*/  LEA R3, R9, UR6, 0x1 ;  /* 0x0000000609037c11 */ /* 0x000fe2000f8e08ff */
[----:B------:R-:W-:Y:S01]  /*0960*/  IMAD.U32 R2, RZ, RZ, UR7 ;  /* 0x00000007ff027e24 */ /* 0x000fe2000f8e00ff */
[----:B------:R-:W-:Y:S01]  /*0970*/  USHF.R.S32.HI UR7, URZ, 0x1f, UR57 ;  /* 0x0000001f3f077899 */ /* 0x000fe20008011439 */
[----:B------:R-:W-:Y:S01]  /*0980*/  LEA R154, R154, UR5, 0x1 ;  /* 0x000000059a9a7c11 */ /* 0x000fe2000f8e08ff */
[C---:B------:R-:W-:Y:S01]  /*0990*/  VIADD R221, R222.reuse, 0x40 ;  /* 0x00000040dedd7836 */ /* 0x040fe20000000000 */
[----:B------:R1:W-:Y:S01]  /*09a0*/  STL [R1+0x68], R3 ;  /* 0x0000680301007387 */ /* 0x0003e20000100800 */
[----:B------:R-:W-:Y:S01]  /*09b0*/  @P4 VIADD R221, R222, 0xffffffc0 ;  /* 0xffffffc0dedd4836 */ /* 0x000fe20000000000 */
[----:B------:R-:W-:Y:S01]  /*09c0*/  SEL R155, R155, 0xffffffc0, !P2 ;  /* 0xffffffc09b9b7807 */ /* 0x000fe20005000000 */
[----:B------:R-:W-:Y:S01]  /*09d0*/  IMAD.U32 R0, RZ, RZ, UR7 ;  /* 0x00000007ff007e24 */ /* 0x000fe2000f8e00ff */
[----:B------:R-:W-:Y:S01]  /*09e0*/  LOP3.LUT P0, RZ, R14, 0x2, RZ, 0xc0, !PT ;  /* 0x000000020eff7812 */ /* 0x000fe2000780c0ff */
[C---:B------:R-:W-:Y:S01]  /*09f0*/  VIADD R0, R3.reuse, 0x20 ;  /* 0x0000002003007836 */ /* 0x040fe20000000000 */
[----:B------:R-:W-:Y:S01]  /*0a00*/  LEA R2, R4, UR4, 0x1 ;  /* 0x0000000404027c11 */ /* 0x000fe2000f8e08ff */
[----:B------:R-:W-:Y:S01]  /*0a10*/  @P3 VIADD R0, R3, 0xffffffe0 ;  /* 0xffffffe003003836 */ /* 0x000fe20000000000 */
[----:B------:R-:W-:Y:S01]  /*0a20*/  SEL R158, R158, 0xffffffe0, !P0 ;  /* 0xffffffe09e9e7807 */ /* 0x000fe20004000000 */
[----:B------:R-:W-:-:S02]  /*0a30*/  IMAD.IADD R224, R222, 0x1, R223 ;  /* 0x00000001dee07824 */ /* 0x000fc400078e02df */
[C---:B------:R-:W-:Y:S01]  /*0a40*/  VIADD R161, R154.reuse, 0x20 ;  /* 0x000000209aa17836 */ /* 0x040fe20000000000 */
[----:B------:R1:W-:Y:S01]  /*0a50*/  STL [R1+0x6c], R0 ;  /* 0x00006c0001007387 */ /* 0x0003e20000100800 */
[----:B------:R-:W-:Y:S02]  /*0a60*/  IMAD.IADD R223, R223, 0x1, R221 ;  /* 0x00000001dfdf7824 */ /* 0x000fe400078e02dd */
[----:B------:R-:W-:Y:S02]  /*0a70*/  @P1 VIADD R161, R154, 0xffffffe0 ;  /* 0xffffffe09aa11836 */ /* 0x000fe40000000000 */
[--C-:B------:R-:W-:Y:S02]  /*0a80*/  IMAD.IADD R228, R222, 0x1, R225.reuse ;  /* 0x00000001dee47824 */ /* 0x100fe400078e02e1 */
[----:B------:R-:W-:Y:S02]  /*0a90*/  IMAD.IADD R227, R224, 0x1, R225 ;  /* 0x00000001e0e37824 */ /* 0x000fe400078e02e1 */
[----:B------:R-:W-:-:S02]  /*0aa0*/  IMAD.IADD R226, R225, 0x1, R221 ;  /* 0x00000001e1e27824 */ /* 0x000fc400078e02dd */
[----:B------:R-:W-:Y:S02]  /*0ab0*/  IMAD.IADD R156, R154, 0x1, R155 ;  /* 0x000000019a9c7824 */ /* 0x000fe400078e029b */
[----:B------:R-:W-:Y:S02]  /*0ac0*/  IMAD.IADD R165, R165, 0x1, R7 ;  /* 0x00000001a5a57824 */ /* 0x000fe400078e0207 */
[----:B------:R-:W-:Y:S02]  /*0ad0*/  IMAD.IADD R225, R225, 0x1, R223 ;  /* 0x00000001e1e17824 */ /* 0x000fe400078e02df */
[----:B------:R-:W-:Y:S02]  /*0ae0*/  IMAD.IADD R155, R155, 0x1, R161 ;  /* 0x000000019b9b7824 */ /* 0x000fe400078e02a1 */
[C---:B------:R-:W-:Y:S02]  /*0af0*/  VIADD R164, R161.reuse, 0x2000 ;  /* 0x00002000a1a47836 */ /* 0x040fe40000000000 */
[----:B------:R-:W-:-:S02]  /*0b00*/  VIADD R163, R161, 0x4000 ;  /* 0x00004000a1a37836 */ /* 0x000fc40000000000 */
[----:B------:R-:W-:-:S07]  /*0b10*/  VIADD R162, R161, 0x6000 ;  /* 0x00006000a1a27836 */ /* 0x000fce0000000000 */
.L_x_355:
        /* <DEDUP_REMOVED lines=30> */
[----:B-1--4-:R-:W2:Y:S01]  /*0d00*/  @P1 LDG.E R8, desc[UR10][R6.64] ;  /* 0x0000000a06081981 */ /* 0x012ea2000c1e1900 */
[----:B------:R-:W-:-:S04]  /*0d10*/  UIADD3 UR6, UP0, UR16, UR12, URZ ;  /* 0x0000000c10067290 */ /* 0x000fc8000ff1e03f */
[----:B------:R-:W-:Y:S01]  /*0d20*/  PLOP3.LUT P2, PT, PT, PT, UP4, 0x80, 0x0 ;  /* 0x000000000000781c */ /* 0x000fe20003f4f048 */
[----:B------:R-:W-:Y:S01]  /*0d30*/  UIADD3.X UR5, UR5, UR13, URZ, UP0, !UPT ;  /* 0x0000000d05057290 */ /* 0x000fe200087fe43f */
[----:B------:R3:W4:Y:S02]  /*0d40*/  @P0 LDG.E R6, desc[UR10][R4.64] ;  /* 0x0000000a04060981 */ /* 0x000724000c1e1900 */
[----:B---3--:R-:W-:Y:S02]  /*0d50*/  IMAD.U32 R4, RZ, RZ, UR15 ;  /* 0x0000000fff047e24 */ /* 0x008fe4000f8e00ff */
[----:B------:R-:W-:-:S05]  /*0d60*/  IMAD.U32 R5, RZ, RZ, UR14 ;  /* 0x0000000eff057e24 */ /* 0x000fca000f8e00ff */
[----:B------:R-:W3:Y:S04]  /*0d70*/  @P3 LDG.E R7, desc[UR10][R4.64] ;  /* 0x0000000a04073981 */ /* 0x000ee8000c1e1900 */
[----:B-1----:R1:W5:Y:S02]  /*0d80*/  @P3 LDG.E R0, desc[UR10][R4.64+0x4] ;  /* 0x0000040a04003981 */ /* 0x002364000c1e1900 */
        /* <DEDUP_REMOVED lines=14> */
[----:B----4-:R-:W-:Y:S02]  /*0e70*/  @P0 R2UR UR9, R6 ;  /* 0x00000000060902ca */ /* 0x010fe400000e0000 */
[----:B------:R-:W-:-:S04]  /*0e80*/  ISETP.NE.U32.AND P0, PT, RZ, UR12, PT ;  /* 0x0000000cff007c0c */ /* 0x000fc8000bf05070 */
[----:B------:R-:W-:-:S07]  /*0e90*/  ISETP.NE.AND.EX P0, PT, RZ, UR13, PT, P0 ;  /* 0x0000000dff007c0c */ /* 0x000fce000bf05300 */
        /* <DEDUP_REMOVED lines=11> */
.L_x_311:
        /* <DEDUP_REMOVED lines=15> */
[----:B------:R-:W-:Y:S01]  /*1040*/  UIMAD UR28, UR54, UR7, UR6 ;  /* 0x00000007361c72a4 */ /* 0x000fe2000f8e0206 */
[----:B------:R-:W-:-:S02]  /*1050*/  ULDC UR59, c[0x0][0x2d4] ;  /* 0x0000b500003b7ab9 */ /* 0x000fc40000000800 */
[----:B------:R-:W-:Y:S01]  /*1060*/  @!UP0 ULDC.64 UR6, c[0x0][0x418] ;  /* 0x0001060000068ab9 */ /* 0x000fe20000000a00 */
[----:B------:R-:W-:Y:S01]  /*1070*/  USHF.R.S32.HI UR42, URZ, 0x1f, UR59 ;  /* 0x0000001f3f2a7899 */ /* 0x000fe2000801143b */
[----:B------:R-:W-:Y:S01]  /*1080*/  ULDC.64 UR32, c[0x0][0x240] ;  /* 0x0000900000207ab9 */ /* 0x000fe20000000a00 */
[----:B------:R-:W-:Y:S01]  /*1090*/  ULDC UR17, c[0x0][0x2dc] ;  /* 0x0000b70000117ab9 */ /* 0x000fe20000000800 */
[----:B------:R-:W-:Y:S01]  /*10a0*/  ULDC UR61, c[0x0][0x270] ;  /* 0x00009c00003d7ab9 */ /* 0x000fe20000000800 */
[----:B------:R-:W-:Y:S01]  /*10b0*/  ULDC.U8 UR16, c[0x0][0x480] ;  /* 0x0001200000107ab9 */ /* 0x000fe20000000000 */
[----:B------:R-:W-:Y:S02]  /*10c0*/  UIMAD.WIDE.U32 UR18, UR5, UR32, URZ ;  /* 0x00000020051272a5 */ /* 0x000fe4000f8e003f */
[----:B------:R-:W-:Y:S01]  /*10d0*/  @!UP0 UIMAD.WIDE.U32 UR34, UR54, UR6, URZ ;  /* 0x00000006362282a5 */ /* 0x000fe2000f8e003f */
[----:B-1----:R-:W-:Y:S01]  /*10e0*/  IABS R6, R7 ;  /* 0x0000000700067213 */ /* 0x002fe20000000000 */
[----:B------:R-:W-:Y:S01]  /*10f0*/  @UP1 UIADD3 UR22, UR50, UR53, URZ ;  /* 0x0000003532161290 */ /* 0x000fe2000fffe03f */
[----:B------:R-:W-:Y:S01]  /*1100*/  ISETP.NE.AND P3, PT, R7, RZ, PT ;  /* 0x000000ff0700720c */ /* 0x000fe20003f65270 */
[----:B------:R-:W-:Y:S01]  /*1110*/  UIMAD UR48, UR57, UR17, URZ ;  /* 0x00000011393072a4 */ /* 0x000fe2000f8e023f */
[----:B------:R-:W1:Y:S01]  /*1120*/  I2F.RP R4, R6 ;  /* 0x0000000600047306 */ /* 0x000e620000209400 */
[----:B------:R-:W-:-:S02]  /*1130*/  UISETP.NE.AND UP4, UPT, UR16, URZ, UPT ;  /* 0x0000003f1000728c */ /* 0x000fc4000bf85270 */
[----:B------:R-:W-:Y:S02]  /*1140*/  USEL UR55, UR20, UR18, !UP0 ;  /* 0x0000001214377287 */ /* 0x000fe4000c000000 */
[----:B--2---:R-:W-:Y:S02]  /*1150*/  UIMAD.WIDE.U32 UR26, UR8, UR12, URZ ;  /* 0x0000000c081a72a5 */ /* 0x004fe4000f8e003f */
[----:B------:R-:W-:Y:S02]  /*1160*/  UIADD3 UR41, UR21, UR28, URZ ;  /* 0x0000001c15297290 */ /* 0x000fe4000fffe03f */
[----:B------:R-:W-:Y:S02]  /*1170*/  UIMAD UR46, UR8, UR13, UR27 ;  /* 0x0000000d082e72a4 */ /* 0x000fe4000f8e021b */
[----:B------:R-:W-:Y:S01]  /*1180*/  @!UP0 UIMAD UR8, UR58, UR6, URZ ;  /* 0x000000063a0882a4 */ /* 0x000fe2000f8e023f */
[----:B------:R-:W-:Y:S01]  /*1190*/  @UP0 ULDC.64 UR12, c[0x0][0x420] ;  /* 0x00010800000c0ab9 */ /* 0x000fe20000000a00 */
[----:B------:R-:W-:Y:S01]  /*11a0*/  UIMAD UR27, UR5, UR33, URZ ;  /* 0x00000021051b72a4 */ /* 0x000fe2000f8e023f */
        /* <DEDUP_REMOVED lines=13> */
[----:B------:R-:W-:Y:S01]  /*1280*/  @UP1 ULDC.64 UR16, c[0x0][0x248] ;  /* 0x0000920000101ab9 */ /* 0x000fe20000000a00 */
[----:B------:R-:W-:Y:S02]  /*1290*/  USHF.L.U32 UR15, UR54, 0x7, URZ ;  /* 0x00000007360f7899 */ /* 0x000fe4000800063f */
[----:B------:R-:W-:Y:S02]  /*12a0*/  @UP1 UIMAD.WIDE.U32 UR20, UR22, UR16, URZ ;  /* 0x00000010161412a5 */ /* 0x000fe4000f8e003f */
[----:B------:R-:W-:-:S02]  /*12b0*/  @UP1 UIMAD UR28, UR22, UR17, URZ ;  /* 0x00000011161c12a4 */ /* 0x000fc4000f8e023f */
[----:B------:R-:W-:Y:S02]  /*12c0*/  UIMAD UR22, UR7, UR12, URZ ;  /* 0x0000000c071672a4 */ /* 0x000fe4000f8e023f */
[----:B------:R-:W-:Y:S02]  /*12d0*/  UIADD3 UR8, UR13, UR8, URZ ;  /* 0x000000080d087290 */ /* 0x000fe4000fffe03f */
[----:B------:R-:W-:Y:S02]  /*12e0*/  @UP0 UIADD3 UR41, UR19, UR27, URZ ;  /* 0x0000001b13290290 */ /* 0x000fe4000fffe03f */
[----:B------:R-:W-:Y:S01]  /*12f0*/  UIMAD.WIDE.U32 UR18, UR6, UR12, URZ ;  /* 0x0000000c061272a5 */ /* 0x000fe2000f8e003f */
[----:B-1----:R-:W-:Y:S01]  /*1300*/  IMAD.MOV R0, RZ, RZ, -R5 ;  /* 0x000000ffff007224 */ /* 0x002fe200078e0a05 */
[----:B------:R-:W-:Y:S01]  /*1310*/  UIMAD UR8, UR6, UR8, UR22 ;  /* 0x00000008060872a4 */ /* 0x000fe2000f8e0216 */
[----:B------:R-:W-:Y:S01]  /*1320*/  IMAD.MOV.U32 R4, RZ, RZ, RZ ;  /* 0x000000ffff047224 */ /* 0x000fe200078e00ff */
[----:B------:R-:W-:Y:S01]  /*1330*/  UIMAD.WIDE.U32 UR12, UR6, UR5, URZ ;  /* 0x00000005060c72a5 */ /* 0x000fe2000f8e003f */
[----:B------:R-:W-:Y:S01]  /*1340*/  IMAD R0, R0, R6, RZ ;  /* 0x0000000600007224 */ /* 0x000fe200078e02ff */
[----:B------:R-:W-:-:S02]  /*1350*/  ULOP3.LUT UR22, UR23, 0xffffff80, URZ, 0xc0, !UPT ;  /* 0xffffff8017167892 */ /* 0x000fc4000f8ec03f */
[----:B------:R-:W-:Y:S01]  /*1360*/  UIADD3 UR45, UR19, UR8, URZ ;  /* 0x00000008132d7290 */ /* 0x000fe2000fffe03f */
[----:B------:R-:W-:Y:S01]  /*1370*/  IMAD.HI.U32 R0, R5, R0, R4 ;  /* 0x0000000005007227 */ /* 0x000fe200078e0004 */
[----:B------:R-:W-:Y:S02]  /*1380*/  USHF.L.U64.HI UR14, UR54, 0x7, UR58 ;  /* 0x00000007360e7899 */ /* 0x000fe4000801023a */
[----:B------:R-:W-:Y:S02]  /*1390*/  USEL UR38, UR15, URZ, UP2 ;  /* 0x0000003f0f267287 */ /* 0x000fe40009000000 */
[----:B------:R-:W-:Y:S01]  /*13a0*/  USEL UR56, UR18, UR12, !UP0 ;  /* 0x0000000c12387287 */ /* 0x000fe2000c000000 */
[----:B------:R-:W-:Y:S01]  /*13b0*/  IMAD.HI.U32 R0, R0, R3, RZ ;  /* 0x0000000300007227 */ /* 0x000fe200078e00ff */
[----:B------:R-:W-:Y:S01]  /*13c0*/  UIMAD UR8, UR7, UR5, URZ ;  /* 0x00000005070872a4 */ /* 0x000fe2000f8e023f */
[----:B------:R-:W-:Y:S01]  /*13d0*/  ULDC.U8 UR15, c[0x0][0x3d8] ;  /* 0x0000f600000f7ab9 */ /* 0x000fe20000000000 */
[----:B------:R-:W-:-:S02]  /*13e0*/  UIADD3 UR12, UR22, -0x80, URZ ;  /* 0xffffff80160c7890 */ /* 0x000fc4000fffe03f */
[----:B------:R-:W-:Y:S01]  /*13f0*/  IADD3 R4, -R0, RZ, RZ ;  /* 0x000000ff00047210 */ /* 0x000fe20007ffe1ff */
[----:B------:R-:W-:Y:S02]  /*1400*/  UISETP.NE.AND UP3, UPT, UR15, URZ, UPT ;  /* 0x0000003f0f00728c */ /* 0x000fe4000bf65270 */
[----:B------:R-:W-:Y:S02]  /*1410*/  USEL UR39, UR14, URZ, UP2 ;  /* 0x0000003f0e277287 */ /* 0x000fe40009000000 */
[C---:B------:R-:W-:Y:S01]  /*1420*/  IMAD R3, R6.reuse, R4, R3 ;  /* 0x0000000406037224 */ /* 0x040fe200078e0203 */
[----:B------:R-:W-:Y:S02]  /*1430*/  @UP0 UIADD3 UR45, UR13, UR8, URZ ;  /* 0x000000080d2d0290 */ /* 0x000fe4000fffe03f */
[----:B------:R-:W-:Y:S02]  /*1440*/  USHF.R.S32.HI UR27, URZ, 0x1f, UR12 ;  /* 0x0000001f3f1b7899 */ /* 0x000fe4000801140c */
[----:B------:R-:W-:Y:S01]  /*1450*/  ISETP.GT.U32.AND P1, PT, R6, R3, PT ;  /* 0x000000030600720c */ /* 0x000fe20003f24070 */
[----:B------:R-:W-:Y:S01]  /*1460*/  UIADD3 UR8, UP2, UR12, UR38, URZ ;  /* 0x000000260c087290 */ /* 0x000fe2000ff5e03f */
[----:B------:R-:W-:Y:S01]  /*1470*/  ULDC UR42, c[0x0][0x2c4] ;  /* 0x0000b100002a7ab9 */ /* 0x000fe20000000800 */
[----:B------:R-:W-:-:S02]  /*1480*/  @UP1 UIADD3 UR25, UR50, UR53, URZ ;  /* 0x0000003532191290 */ /* 0x000fc4000fffe03f */
[----:B------:R-:W-:Y:S02]  /*1490*/  UIADD3.X UR13, UR27, UR39, URZ, UP2, !UPT ;  /* 0x000000271b0d7290 */ /* 0x000fe400097fe43f */
[----:B------:R-:W-:Y:S01]  /*14a0*/  UIMAD UR7, UR7, UR8, URZ ;  /* 0x00000008070772a4 */ /* 0x000fe2000f8e023f */
[----:B------:R-:W-:Y:S01]  /*14b0*/  @UP1 ULDC.64 UR14, c[0x0][0x250] ;  /* 0x00009400000e1ab9 */ /* 0x000fe20000000a00 */
[----:B------:R-:W-:-:S04]  /*14c0*/  UIMAD.WIDE.U32 UR38, UR6, UR8, URZ ;  /* 0x00000008062672a5 */ /* 0x000fc8000f8e003f */
[----:B------:R-:W-:Y:S01]  /*14d0*/  @!P1 IMAD.IADD R3, R3, 0x1, -R6 ;  /* 0x0000000103039824 */ /* 0x000fe200078e0a06 */
[----:B------:R-:W-:Y:S01]  /*14e0*/  UIMAD UR22, UR6, UR13, UR7 ;  /* 0x0000000d061672a4 */ /* 0x000fe2000f8e0207 */
[----:B------:R-:W-:Y:S01]  /*14f0*/  @!P1 VIADD R0, R0, 0x1 ;  /* 0x0000000100009836 */ /* 0x000fe20000000000 */
[----:B------:R-:W-:Y:S01]  /*1500*/  PLOP3.LUT P1, PT, PT, PT, UP1, 0x80, 0x0 ;  /* 0x000000000000781c */ /* 0x000fe20003f2f018 */
[----:B------:R-:W-:Y:S01]  /*1510*/  @UP3 UIMAD UR13, UR54, UR42, URZ ;  /* 0x0000002a360d32a4 */ /* 0x000fe2000f8e023f */
[----:B------:R-:W-:Y:S01]  /*1520*/  ISETP.GE.U32.AND P0, PT, R3, R6, PT ;  /* 0x000000060300720c */ /* 0x000fe20003f06070 */
[----:B------:R-:W-:Y:S01]  /*1530*/  @UP1 UIMAD.WIDE.U32 UR18, UR25, UR14, URZ ;  /* 0x0000000e191212a5 */ /* 0x000fe2000f8e003f */
[----:B------:R-:W-:Y:S01]  /*1540*/  LOP3.LUT R3, R7, UR57, RZ, 0x3c, !PT ;  /* 0x0000003907037c12 */ /* 0x000fe2000f8e3cff */
[----:B------:R-:W-:Y:S02]  /*1550*/  @UP3 USEL UR8, UR13, UR5, !UP0 ;  /* 0x000000050d083287 */ /* 0x000fe4000c000000 */
[----:B------:R-:W-:Y:S01]  /*1560*/  @!UP3 UIMAD UR7, UR54, UR61, UR57 ;  /* 0x0000003d3607b2a4 */ /* 0x000fe2000f8e0239 */
[----:B------:R-:W-:Y:S01]  /*1570*/  ISETP.GE.AND P2, PT, R3, RZ, PT ;  /* 0x000000ff0300720c */ /* 0x000fe20003f46270 */
[----:B------:R-:W-:Y:S01]  /*1580*/  @UP1 UIMAD UR25, UR25, UR15, URZ ;  /* 0x0000000f191912a4 */ /* 0x000fe2000f8e023f */
[----:B------:R-:W-:Y:S01]  /*1590*/  @UP3 ULDC UR6, c[0x0][0x2e4] ;  /* 0x0000b90000063ab9 */ /* 0x000fe20000000800 */
[----:B------:R-:W-:-:S02]  /*15a0*/  USEL UR51, UR46, URZ, UP4 ;  /* 0x0000003f2e337287 */ /* 0x000fc4000a000000 */
[----:B------:R-:W-:Y:S02]  /*15b0*/  @UP3 UIMAD UR13, UR57, UR6, UR8 ;  /* 0x00000006390d32a4 */ /* 0x000fe4000f8e0208 */
[----:B------:R-:W-:Y:S01]  /*15c0*/  @P0 IADD3 R0, R0, 0x1, RZ ;  /* 0x0000000100000810 */ /* 0x000fe20007ffe0ff */
[----:B------:R-:W-:Y:S01]  /*15d0*/  UIADD3 UR46, UR39, UR22, URZ ;  /* 0x00000016272e7290 */ /* 0x000fe2000fffe03f */
[----:B------:R-:W-:Y:S01]  /*15e0*/  PLOP3.LUT P0, PT, PT, PT, UP3, 0x80, 0x0 ;  /* 0x000000000000781c */ /* 0x000fe20003f0f038 */
[----:B------:R-:W-:Y:S02]  /*15f0*/  @!UP3 UIMAD UR13, UR7, UR42, URZ ;  /* 0x0000002a070db2a4 */ /* 0x000fe4000f8e023f */
[----:B------:R-:W-:Y:S01]  /*1600*/  IMAD.MOV.U32 R10, RZ, RZ, R0 ;  /* 0x000000ffff0a7224 */ /* 0x000fe200078e0000 */
[----:B------:R-:W-:Y:S02]  /*1610*/  @UP1 UIADD3 UR22, UR21, UR28, URZ ;  /* 0x0000001c15161290 */ /* 0x000fe4000fffe03f */
[----:B------:R-:W-:-:S02]  /*1620*/  USHF.R.S32.HI UR30, URZ, 0x1f, UR24 ;  /* 0x0000001f3f1e7899 */ /* 0x000fc40008011418 */
[----:B------:R-:W-:Y:S01]  /*1630*/  USEL UR52, UR26, URZ, UP4 ;  /* 0x0000003f1a347287 */ /* 0x000fe2000a000000 */
[----:B------:R-:W-:Y:S01]  /*1640*/  @!P2 IADD3 R10, -R10, RZ, RZ ;  /* 0x000000ff0a0aa210 */ /* 0x000fe20007ffe1ff */
[----:B------:R-:W-:Y:S01]  /*1650*/  @!UP0 UIADD3 UR47, UR35, UR40, URZ ;  /* 0x00000028232f8290 */ /* 0x000fe2000fffe03f */
[----:B------:R-:W-:Y:S01]  /*1660*/  @!P3 LOP3.LUT R10, RZ, R7, RZ, 0x33, !PT ;  /* 0x00000007ff0ab212 */ /* 0x000fe200078e33ff */
[----:B------:R-:W-:Y:S02]  /*1670*/  USHF.R.S32.HI UR49, URZ, 0x1f, UR48 ;  /* 0x0000001f3f317899 */ /* 0x000fe40008011430 */
[----:B------:R-:W-:Y:S02]  /*1680*/  USHF.R.S32.HI UR44, URZ, 0x7, UR23 ;  /* 0x000000073f2c7899 */ /* 0x000fe40008011417 */
        /* <DEDUP_REMOVED lines=16> */
.L_x_313:
        /* <DEDUP_REMOVED lines=13> */
.L_x_314:
        /* <DEDUP_REMOVED lines=11> */
.L_x_315:
[----:B------:R-:W-:-:S04]  /*1910*/  UIMAD UR5, UR54, UR61, UR57 ;  /* 0x0000003d360572a4 */ /* 0x000fc8000f8e0239 */
[----:B------:R-:W-:-:S12]  /*1920*/  UIMAD UR5, UR5, UR59, URZ ;  /* 0x0000003b050572a4 */ /* 0x000fd8000f8e023f */
.L_x_316:
[----:B------:R-:W1:Y:S01]  /*1930*/  S2R R18, SR_TID.X ;  /* 0x0000000000127919 */ /* 0x000e620000002100 */
[----:B------:R-:W2:Y:S01]  /*1940*/  LDC.64 R12, c[0x0][0x420] ;  /* 0x00010800ff0c7b82 */ /* 0x000ea20000000a00 */
[----:B------:R-:W-:Y:S01]  /*1950*/  SHF.R.S32.HI R235, RZ, 0x1f, R234 ;  /* 0x0000001fffeb7819 */ /* 0x000fe200000114ea */
[----:B------:R-:W-:Y:S01]  /*1960*/  USHF.R.S32.HI UR20, URZ, 0x1f, UR57 ;  /* 0x0000001f3f147899 */ /* 0x000fe20008011439 */
[----:B------:R-:W3:Y:S01]  /*1970*/  S2R R19, SR_TID.X ;  /* 0x0000000000137919 */ /* 0x000ee20000002100 */
[----:B------:R-:W-:Y:S01]  /*1980*/  ULDC.64 UR18, c[0x0][0x428] ;  /* 0x00010a0000127ab9 */ /* 0x000fe20000000a00 */
[----:B------:R-:W-:Y:S01]  /*1990*/  UIADD3 UR25, UR12, UR5, URZ ;  /* 0x000000050c197290 */ /* 0x000fe2000fffe03f */
[----:B------:R-:W-:Y:S01]  /*19a0*/  IMAD.U32 R8, RZ, RZ, UR18 ;  /* 0x00000012ff087e24 */ /* 0x000fe2000f8e00ff */
[----:B------:R-:W4:Y:S01]  /*19b0*/  S2R R11, SR_TID.X ;  /* 0x00000000000b7919 */ /* 0x000f220000002100 */
[----:B------:R-:W-:Y:S01]  /*19c0*/  ULDC UR6, c[0x0][0x2dc] ;  /* 0x0000b70000067ab9 */ /* 0x000fe20000000800 */
[----:B------:R-:W-:Y:S01]  /*19d0*/  UIMAD UR5, UR20, UR18, URZ ;  /* 0x00000012140572a4 */ /* 0x000fe2000f8e023f */
[----:B------:R-:W-:Y:S01]  /*19e0*/  BSSY B1, `(.L_x_312) ;  /* 0x0000962000017945 */ /* 0x000fe20003800000 */
[----:B------:R-:W5:Y:S01]  /*19f0*/  S2R R20, SR_TID.X ;  /* 0x0000000000147919 */ /* 0x000f620000002100 */
[----:B------:R-:W-:-:S02]  /*1a00*/  UIMAD UR6, UR6, UR61, URZ ;  /* 0x0000003d060672a4 */ /* 0x000fc4000f8e023f */
[----:B------:R-:W-:Y:S01]  /*1a10*/  UIMAD UR23, UR57, UR19, UR5 ;  /* 0x00000013391772a4 */ /* 0x000fe2000f8e0205 */
[----:B------:R-:W2:Y:S01]  /*1a20*/  S2R R21, SR_TID.X ;  /* 0x0000000000157919 */ /* 0x000ea20000002100 */
[----:B------:R-:W-:Y:S02]  /*1a30*/  UIADD3 UR5, -UR9, UR29, UR24 ;  /* 0x0000001d09057290 */ /* 0x000fe4000fffe118 */
[----:B------:R-:W-:Y:S02]  /*1a40*/  USHF.L.U32 UR34, UR6, 0x7, URZ ;  /* 0x0000000706227899 */ /* 0x000fe4000800063f */
[----:B------:R-:W-:Y:S01]  /*1a50*/  UIADD3 UR28, UR12, UR13, URZ ;  /* 0x0000000d0c1c7290 */ /* 0x000fe2000fffe03f */
[----:B------:R-:W-:Y:S01]  /*1a60*/  ULDC.64 UR18, c[0x0][0x258] ;  /* 0x0000960000127ab9 */ /* 0x000fe20000000a00 */
[----:B------:R-:W-:Y:S01]  /*1a70*/  ULDC.64 UR36, c[0x0][0x3e0] ;  /* 0x0000f80000247ab9 */ /* 0x000fe20000000a00 */
[----:B------:R-:W-:Y:S01]  /*1a80*/  UIADD3 UR8, UR44, -0x1, URZ ;  /* 0xffffffff2c087890 */ /* 0x000fe2000fffe03f */
[----:B-1----:R-:W-:-:S04]  /*1a90*/  SHF.R.S32.HI R18, RZ, 0x1f, R18 ;  /* 0x0000001fff127819 */ /* 0x002fc80000011412 */
[----:B---3--:R-:W-:-:S04]  /*1aa0*/  LEA.HI R18, R18, R19, RZ, 0x2 ;  /* 0x0000001312127211 */ /* 0x008fc800078f10ff */
[----:B------:R-:W-:Y:S02]  /*1ab0*/  SHF.R.S32.HI R18, RZ, 0x2, R18 ;  /* 0x00000002ff127819 */ /* 0x000fe40000011412 */
[----:B----4-:R-:W-:Y:S02]  /*1ac0*/  SHF.R.S32.HI R16, RZ, 0x1f, R11 ;  /* 0x0000001fff107819 */ /* 0x010fe4000001140b */
[----:B------:R-:W-:Y:S02]  /*1ad0*/  SHF.R.S32.HI R17, RZ, 0x1f, R18 ;  /* 0x0000001fff117819 */ /* 0x000fe40000011412 */
[----:B------:R-:W-:Y:S02]  /*1ae0*/  IADD3 R4, P0, R18, UR12, RZ ;  /* 0x0000000c12047c10 */ /* 0x000fe4000ff1e0ff */
[----:B------:R-:W-:Y:S02]  /*1af0*/  LEA.HI R3, R16, R11, RZ, 0x5 ;  /* 0x0000000b10037211 */ /* 0x000fe400078f28ff */
[----:B------:R-:W-:-:S02]  /*1b00*/  IADD3.X R0, R17, UR27, RZ, P0, !PT ;  /* 0x0000001b11007c10 */ /* 0x000fc400087fe4ff */
[----:B-----5:R-:W-:Y:S02]  /*1b10*/  SHF.R.S32.HI R20, RZ, 0x1f, R20 ;  /* 0x0000001fff147819 */ /* 0x020fe40000011414 */
[----:B------:R-:W-:Y:S01]  /*1b20*/  LOP3.LUT R3, R3, 0xffffffe0, RZ, 0xc0, !PT ;  /* 0xffffffe003037812 */ /* 0x000fe200078ec0ff */
[----:B------:R-:W-:Y:S01]  /*1b30*/  IMAD R0, R0, UR32, RZ ;  /* 0x0000002000007c24 */ /* 0x000fe2000f8e02ff */
[----:B--2---:R-:W-:-:S03]  /*1b40*/  LEA.HI R20, R20, R21, RZ, 0x5 ;  /* 0x0000001514147211 */ /* 0x004fc600078f28ff */
[C---:B------:R-:W-:Y:S01]  /*1b50*/  IMAD R0, R4.reuse, UR33, R0 ;  /* 0x0000002104007c24 */ /* 0x040fe2000f8e0200 */
[----:B------:R-:W-:Y:S01]  /*1b60*/  SHF.R.S32.HI R20, RZ, 0x5, R20 ;  /* 0x00000005ff147819 */ /* 0x000fe20000011414 */
[----:B------:R-:W-:-:S04]  /*1b70*/  IMAD.WIDE.U32 R4, R4, UR32, R234 ;  /* 0x0000002004047c25 */ /* 0x000fc8000f8e00ea */
[----:B------:R-:W-:Y:S01]  /*1b80*/  IMAD.IADD R14, R11, 0x1, -R3 ;  /* 0x000000010b0e7824 */ /* 0x000fe200078e0a03 */
[----:B------:R-:W-:-:S03]  /*1b90*/  IADD3 R6, P0, R4, UR55, RZ ;  /* 0x0000003704067c10 */ /* 0x000fc6000ff1e0ff */
[----:B------:R-:W-:Y:S01]  /*1ba0*/  IMAD R3, R20, UR6, R14 ;  /* 0x0000000614037c24 */ /* 0x000fe2000f8e020e */
[----:B------:R-:W-:Y:S01]  /*1bb0*/  IADD3.X R7, R5, UR41, R0, P0, !PT ;  /* 0x0000002905077c10 */ /* 0x000fe200087fe400 */
[----:B------:R-:W-:Y:S01]  /*1bc0*/  IMAD R0, R12, UR27, RZ ;  /* 0x0000001b0c007c24 */ /* 0x000fe2000f8e02ff */
[----:B------:R-:W-:Y:S01]  /*1bd0*/  IADD3 R4, P0, R234, UR7, RZ ;  /* 0x00000007ea047c10 */ /* 0x000fe2000ff1e0ff */
[----:B------:R-:W-:Y:S01]  /*1be0*/  ULDC UR7, c[0x0][0x398] ;  /* 0x0000e60000077ab9 */ /* 0x000fe20000000800 */
[----:B------:R-:W-:Y:S01]  /*1bf0*/  ULDC.64 UR26, c[0x0][0x400] ;  /* 0x00010000001a7ab9 */ /* 0x000fe20000000a00 */
[----:B------:R-:W-:Y:S01]  /*1c00*/  UIADD3 UR5, UR5, -UR7, URZ ;  /* 0x8000000705057290 */ /* 0x000fe2000fffe03f */
[----:B------:R-:W-:Y:S01]  /*1c10*/  IADD3.X R5, R235, UR47, RZ, P0, !PT ;  /* 0x0000002feb057c10 */ /* 0x000fe200087fe4ff */
[----:B------:R-:W-:Y:S01]  /*1c20*/  IMAD R0, R13, UR12, R0 ;  /* 0x0000000c0d007c24 */ /* 0x000fe2000f8e0200 */
[----:B------:R-:W-:Y:S01]  /*1c30*/  USHF.R.S32.HI UR7, URZ, 0x1f, UR34 ;  /* 0x0000001f3f077899 */ /* 0x000fe20008011422 */
[----:B------:R-:W-:Y:S01]  /*1c40*/  ULDC.64 UR40, c[0x0][0x210] ;  /* 0x0000840000287ab9 */ /* 0x000fe20000000a00 */
[----:B------:R-:W-:Y:S01]  /*1c50*/  IMAD.WIDE.U32 R4, R12, UR12, R4 ;  /* 0x0000000c0c047c25 */ /* 0x000fe2000f8e0004 */
[----:B------:R-:W-:-:S03]  /*1c60*/  UIADD3 UR12, UP2, UP0, UR38, UR34, UR48 ;  /* 0x00000022260c7290 */ /* 0x000fc6000f85e030 */
[----:B------:R-:W-:Y:S01]  /*1c70*/  IMAD.IADD R5, R5, 0x1, R0 ;  /* 0x0000000105057824 */ /* 0x000fe200078e0200 */
[----:B------:R-:W-:Y:S01]  /*1c80*/  UIADD3.X UR13, UR46, UR7, UR49, UP2, UP0 ;  /* 0x000000072e0d7290 */ /* 0x000fe200097e0431 */
[----:B------:R-:W-:Y:S01]  /*1c90*/  IMAD.U32 R0, RZ, RZ, UR18 ;  /* 0x00000012ff007e24 */ /* 0x000fe2000f8e00ff */
[----:B------:R-:W-:Y:S01]  /*1ca0*/  USHF.R.S32.HI UR49, URZ, 0x1f, UR5 ;  /* 0x0000001f3f317899 */ /* 0x000fe20008011405 */
[----:B------:R-:W-:Y:S01]  /*1cb0*/  IMAD.WIDE.U32 R4, R8, UR57, R4 ;  /* 0x0000003908047c25 */ /* 0x000fe2000f8e0004 */
[----:B------:R-:W-:Y:S02]  /*1cc0*/  UIMAD UR7, UR20, UR18, URZ ;  /* 0x00000012140772a4 */ /* 0x000fe4000f8e023f */
[----:B------:R-:W-:Y:S01]  /*1cd0*/  ULEA.HI UR49, UR49, UR5, URZ, 0x7 ;  /* 0x0000000531317291 */ /* 0x000fe2000f8f383f */
[----:B------:R-:W-:Y:S01]  /*1ce0*/  IMAD.WIDE.U32 R6, R0, UR57, R6 ;  /* 0x0000003900067c25 */ /* 0x000fe2000f8e0006 */
[----:B------:R-:W-:Y:S02]  /*1cf0*/  UIMAD UR20, UR57, UR19, UR7 ;  /* 0x00000013391472a4 */ /* 0x000fe4000f8e0207 */
[----:B------:R-:W-:Y:S01]  /*1d00*/  USHF.R.S32.HI UR49, URZ, 0x7, UR49 ;  /* 0x000000073f317899 */ /* 0x000fe20008011431 */
[-C--:B------:R-:W-:Y:S01]  /*1d10*/  IMAD R8, R17, R12.reuse, RZ ;  /* 0x0000000c11087224 */ /* 0x080fe200078e02ff */
[----:B------:R-:W-:Y:S01]  /*1d20*/  UIADD3 UR7, UP3, UP2, UR52, UR12, UR56 ;  /* 0x0000000c34077290 */ /* 0x000fe2000fa7e038 */
[----:B------:R-:W-:Y:S01]  /*1d30*/  VIADD R5, R5, UR23 ;  /* 0x0000001705057c36 */ /* 0x000fe20008000000 */
[----:B------:R-:W-:Y:S01]  /*1d40*/  UISETP.LT.AND UP0, UPT, URZ, UR49, UPT ;  /* 0x000000313f00728c */ /* 0x000fe2000bf01270 */
[C---:B------:R-:W-:Y:S01]  /*1d50*/  IMAD R9, R18.reuse, R13, R8 ;  /* 0x0000000d12097224 */ /* 0x040fe200078e0208 */
[----:B------:R-:W-:Y:S01]  /*1d60*/  UIADD3.X UR5, UR51, UR13, UR45, UP3, UP2 ;  /* 0x0000000d33057290 */ /* 0x000fe20009fe442d */
[----:B------:R-:W-:Y:S01]  /*1d70*/  IMAD.WIDE.U32 R4, R18, R12, R4 ;  /* 0x0000000c12047225 */ /* 0x000fe200078e0004 */
[----:B------:R-:W-:Y:S01]  /*1d80*/  USEL UR49, URZ, UR49, !UP0 ;  /* 0x000000313f317287 */ /* 0x000fe2000c000000 */
[----:B------:R-:W-:Y:S01]  /*1d90*/  IADD3 R0, P0, R3, UR7, RZ ;  /* 0x0000000703007c10 */ /* 0x000fe2000ff1e0ff */
[----:B------:R-:W-:Y:S01]  /*1da0*/  ULDC.64 UR38, c[0x0][0x478] ;  /* 0x00011e0000267ab9 */ /* 0x000fe20000000a00 */
[----:B------:R-:W-:Y:S01]  /*1db0*/  VIADD R7, R7, UR20 ;  /* 0x0000001407077c36 */ /* 0x000fe20008000000 */
[----:B------:R-:W-:Y:S01]  /*1dc0*/  UISETP.GT.AND UP0, UPT, UR44, UR49, UPT ;  /* 0x000000312c00728c */ /* 0x000fe2000bf04270 */
[----:B------:R-:W-:Y:S01]  /*1dd0*/  LEA.HI.X.SX32 R8, R3, UR5, 0x1, P0 ;  /* 0x0000000503087c11 */ /* 0x000fe200080f0eff */
[----:B------:R-:W-:Y:S01]  /*1de0*/  UIMAD.WIDE UR18, UR25, 0x4, UR38 ;  /* 0x00000004191278a5 */ /* 0x000fe2000f8e0226 */
[----:B------:R-:W-:Y:S01]  /*1df0*/  LEA R245, P2, R0, UR26, 0x2 ;  /* 0x0000001a00f57c11 */ /* 0x000fe2000f8410ff */
[----:B------:R-:W-:Y:S01]  /*1e00*/  IMAD.IADD R3, R5, 0x1, R9 ;  /* 0x0000000105037824 */ /* 0x000fe200078e0209 */
[----:B------:R-:W-:Y:S01]  /*1e10*/  LEA R232, P4, R6, UR40, 0x1 ;  /* 0x0000002806e87c11 */ /* 0x000fe2000f8808ff */
[----:B------:R-:W-:Y:S01]  /*1e20*/  ULDC.64 UR38, c[0x0][0x2b0] ;  /* 0x0000ac0000267ab9 */ /* 0x000fe20000000a00 */
[----:B------:R-:W-:Y:S01]  /*1e30*/  PLOP3.LUT P0, PT, PT, PT, UP0, 0x80, 0x0 ;  /* 0x000000000000781c */ /* 0x000fe20003f0f008 */
[----:B------:R-:W-:Y:S01]  /*1e40*/  UIMAD.WIDE UR12, UR28, 0x4, UR38 ;  /* 0x000000041c0c78a5 */ /* 0x000fe2000f8e0226 */
[----:B------:R-:W-:-:S02]  /*1e50*/  LEA R230, P3, R4, UR36, 0x1 ;  /* 0x0000002404e67c11 */ /* 0x000fc4000f8608ff */
[----:B------:R-:W-:Y:S01]  /*1e60*/  LEA.HI.X R244, R0, UR27, R8, 0x2, P2 ;  /* 0x0000001b00f47c11 */ /* 0x000fe200090f1408 */
[----:B------:R-:W-:Y:S01]  /*1e70*/  UMOV UR28, UR18 ;  /* 0x00000012001c7c82 */ /* 0x000fe20008000000 */
[----:B------:R-:W-:Y:S01]  /*1e80*/  LEA.HI.X R233, R6, UR41, R7, 0x1, P4 ;  /* 0x0000002906e97c11 */ /* 0x000fe2000a0f0c07 */
[----:B------:R-:W-:Y:S01]  /*1e90*/  UMOV UR27, UR19 ;  /* 0x00000013001b7c82 */ /* 0x000fe20008000000 */
[----:B------:R-:W-:-:S05]  /*1ea0*/  LEA.HI.X R231, R4, UR37, R3, 0x1, P3 ;  /* 0x0000002504e77c11 */ /* 0x000fca00098f0c03 */
        /* <DEDUP_REMOVED lines=20> */
.L_x_318:
        /* <DEDUP_REMOVED lines=19> */
.L_x_319:
        /* <DEDUP_REMOVED lines=32> */
.L_x_321:
[----:B------:R-:W-:Y:S05]  /*2320*/  BSYNC B0 ;  /* 0x0000000000007941 */ /* 0x000fea0003800000 */
.L_x_320:
        /* <DEDUP_REMOVED lines=14> */
.L_x_323:
[----:B------:R-:W-:Y:S05]  /*2410*/  BSYNC B0 ;  /* 0x0000000000007941 */ /* 0x000fea0003800000 */
.L_x_322:
        /* <DEDUP_REMOVED lines=26> */
.L_x_325:
[----:B------:R-:W-:Y:S05]  /*25c0*/  BSYNC B0 ;  /* 0x0000000000007941 */ /* 0x000fea0003800000 */
.L_x_324:
        /* <DEDUP_REMOVED lines=14> */
.L_x_317:
[-C--:B------:R-:W-:Y:S01]  /*26b0*/  LEA.HI R0, R16, R11.reuse, RZ, 0x3 ;  /* 0x0000000b10007211 */ /* 0x080fe200078f18ff */
[----:B------:R-:W-:Y:S01]  /*26c0*/  UIMAD UR7, UR31, -0x80, UR9 ;  /* 0xffffff801f0778a4 */ /* 0x000fe2000f8e0209 */
[----:B------:R-:W-:Y:S01]  /*26d0*/  PLOP3.LUT P3, PT, PT, PT, UP4, 0x80, 0x0 ;  /* 0x000000000000781c */ /* 0x000fe20003f6f048 */
[----:B------:R-:W-:Y:S01]  /*26e0*/  UIMAD UR5, UR8, -0x80, UR29 ;  /* 0xffffff80080578a4 */ /* 0x000fe2000f8e021d */
[----:B------:R-:W-:Y:S01]  /*26f0*/  SHF.R.S32.HI R0, RZ, 0x3, R0 ;  /* 0x00000003ff007819 */ /* 0x000fe20000011400 */
[----:B------:R-:W-:Y:S01]  /*2700*/  VIADD R3, R18, 0x40 ;  /* 0x0000004012037836 */ /* 0x000fe20000000000 */
[----:B------:R-:W-:Y:S01]  /*2710*/  LEA.HI R6, R16, R11, RZ, 0x2 ;  /* 0x0000000b10067211 */ /* 0x000fe200078f10ff */
[----:B------:R-:W-:Y:S01]  /*2720*/  UIMAD UR18, UR30, UR14, URZ ;  /* 0x0000000e1e1272a4 */ /* 0x000fe2000f8e023f */
[----:B------:R-:W-:Y:S01]  /*2730*/  ISETP.GE.AND P1, PT, R18, UR7, PT ;  /* 0x0000000712007c0c */ /* 0x000fe2000bf26270 */
[----:B------:R-:W-:Y:S01]  /*2740*/  IMAD.SHL.U32 R0, R0, 0x40, RZ ;  /* 0x0000004000007824 */ /* 0x000fe200078e00ff */
[----:B------:R-:W-:Y:S01]  /*2750*/  ISETP.GE.AND P2, PT, R3, UR7, PT ;  /* 0x0000000703007c0c */ /* 0x000fe2000bf46270 */
[----:B------:R-:W-:-:S04]  /*2760*/  UIMAD UR18, UR24, UR15, UR18 ;  /* 0x0000000f181272a4 */ /* 0x000fc8000f8e0212 */
[----:B------:R-:W-:Y:S01]  /*2770*/  @P3 BAR.SYNC.DEFER_BLOCKING 0x0 ;  /* 0x0000000000003b1d */ /* 0x000fe20000010000 */
[----:B------:R-:W-:Y:S01]  /*2780*/  ISETP.GE.AND P4, PT, R3, UR5, PT ;  /* 0x0000000503007c0c */ /* 0x000fe2000bf86270 */
[----:B------:R-:W-:Y:S01]  /*2790*/  ULEA.HI UR19, UR8, UR8, URZ, 0x1 ;  /* 0x0000000808137291 */ /* 0x000fe2000f8f083f */
[----:B------:R-:W-:Y:S01]  /*27a0*/  LEA.HI R3, R6, R18, RZ, 0x1 ;  /* 0x0000001206037211 */ /* 0x000fe200078f08ff */
[----:B------:R-:W-:Y:S01]  /*27b0*/  IMAD.U32 R4, RZ, RZ, UR14 ;  /* 0x0000000eff047e24 */ /* 0x000fe2000f8e00ff */
[----:B------:R-:W-:Y:S01]  /*27c0*/  LOP3.LUT R0, R0, 0xc0, RZ, 0xc0, !PT ;  /* 0x000000c000007812 */ /* 0x000fe200078ec0ff */
[----:B------:R-:W-:Y:S01]  /*27d0*/  IMAD.U32 R7, RZ, RZ, UR18 ;  /* 0x00000012ff077e24 */ /* 0x000fe2000f8e00ff */
[----:B------:R-:W-:Y:S01]  /*27e0*/  LOP3.LUT R3, R3, 0x7fffffe, RZ, 0xc0, !PT ;  /* 0x07fffffe03037812 */ /* 0x000fe200078ec0ff */
[----:B------:R-:W-:Y:S01]  /*27f0*/  ULOP3.LUT UR18, UR19, 0xfffffffe, URZ, 0xc0, !UPT ;  /* 0xfffffffe13127892 */ /* 0x000fe2000f8ec03f */
[--C-:B------:R-:W-:Y:S01]  /*2800*/  LOP3.LUT R6, R0, 0x18, R234.reuse, 0xf8, !PT ;  /* 0x0000001800067812 */ /* 0x100fe200078ef8ea */
[----:B------:R-:W-:Y:S01]  /*2810*/  IMAD.WIDE.U32 R4, R4, UR24, R234 ;  /* 0x0000001804047c25 */ /* 0x000fe2000f8e00ea */
[----:B------:R-:W-:Y:S01]  /*2820*/  SHF.R.U32.HI R0, RZ, 0x3, R0 ;  /* 0x00000003ff007819 */ /* 0x000fe20000011600 */
[----:B------:R-:W-:Y:S01]  /*2830*/  UIADD3 UR20, UR8, -UR18, URZ ;  /* 0x8000001208147290 */ /* 0x000fe2000fffe03f */
[----:B------:R-:W-:Y:S01]  /*2840*/  BSSY B0, `(.L_x_327) ;  /* 0x0000029000007945 */ /* 0x000fe20003800000 */
[----:B------:R-:W-:Y:S01]  /*2850*/  IMAD.IADD R3, R18, 0x1, -R3 ;  /* 0x0000000112037824 */ /* 0x000fe200078e0a03 */
[----:B------:R-:W-:Y:S01]  /*2860*/  LOP3.LUT R0, R6, R0, RZ, 0x3c, !PT ;  /* 0x0000000006007212 */ /* 0x000fe200078e3cff */
[----:B------:R-:W-:Y:S01]  /*2870*/  ULDC.64 UR18, c[0x0][0x268] ;  /* 0x00009a0000127ab9 */ /* 0x000fe20000000a00 */
[----:B------:R-:W-:Y:S01]  /*2880*/  IADD3 R4, P0, R4, UR42, RZ ;  /* 0x0000002a04047c10 */ /* 0x000fe2000ff1e0ff */
[----:B------:R-:W-:Y:S01]  /*2890*/  IMAD R3, R20, 0x8, R3 ;  /* 0x0000000814037824 */ /* 0x000fe200078e0203 */
[----:B------:R-:W-:Y:S01]  /*28a0*/  UISETP.NE.AND UP0, UPT, UR20, 0x1, UPT ;  /* 0x000000011400788c */ /* 0x000fe2000bf05270 */
[----:B------:R-:W-:Y:S01]  /*28b0*/  IMAD R6, R15, UR18, RZ ;  /* 0x000000120f067c24 */ /* 0x000fe2000f8e02ff */
[----:B------:R-:W-:Y:S01]  /*28c0*/  IADD3.X R5, R5, UR43, R7, P0, !PT ;  /* 0x0000002b05057c10 */ /* 0x000fe200087fe407 */
[----:B------:R-:W-:Y:S01]  /*28d0*/  IMAD.U32 R3, R3, 0x20, R0 ;  /* 0x0000002003037824 */ /* 0x000fe200078e0000 */
[----:B------:R-:W-:Y:S01]  /*28e0*/  ISETP.GE.AND P5, PT, R18, UR5, PT ;  /* 0x0000000512007c0c */ /* 0x000fe2000bfa6270 */
[C---:B------:R-:W-:Y:S01]  /*28f0*/  IMAD R11, R10.reuse, UR19, R6 ;  /* 0x000000130a0b7c24 */ /* 0x040fe2000f8e0206 */
[----:B------:R-:W-:Y:S01]  /*2900*/  PLOP3.LUT P0, PT, PT, PT, UP0, 0x80, 0x0 ;  /* 0x000000000000781c */ /* 0x000fe20003f0f008 */
[C---:B------:R-:W-:Y:S01]  /*2910*/  VIADD R6, R3.reuse, 0x1000 ;  /* 0x0000100003067836 */ /* 0x040fe20000000000 */
[----:B------:R-:W-:Y:S01]  /*2920*/  LEA R0, R3, UR4, 0x1 ;  /* 0x0000000403007c11 */ /* 0x000fe2000f8e08ff */
[----:B------:R-:W-:-:S03]  /*2930*/  IMAD.WIDE.U32 R4, R10, UR18, R4 ;  /* 0x000000120a047c25 */ /* 0x000fc6000f8e0004 */
[----:B------:R-:W-:Y:S01]  /*2940*/  SEL R220, R6, R3, !P0 ;  /* 0x0000000306dc7207 */ /* 0x000fe20004000000 */
[----:B------:R1:W-:Y:S01]  /*2950*/  @P1 STS [R0+0x8000], RZ ;  /* 0x008000ff00001388 */ /* 0x0003e20000000800 */
[----:B------:R-:W-:-:S03]  /*2960*/  IMAD.IADD R11, R5, 0x1, R11 ;  /* 0x00000001050b7824 */ /* 0x000fc600078e020b */
        /* <DEDUP_REMOVED lines=22> */
.L_x_328:
[----:B------:R-:W-:Y:S05]  /*2ad0*/  BSYNC B0 ;  /* 0x0000000000007941 */ /* 0x000fea0003800000 */
.L_x_327:
        /* <DEDUP_REMOVED lines=22> */
.L_x_330:
[----:B------:R-:W-:Y:S05]  /*2c40*/  BSYNC B0 ;  /* 0x0000000000007941 */ /* 0x000fea0003800000 */
.L_x_329:
        /* <DEDUP_REMOVED lines=18> */
.L_x_332:
[----:B------:R-:W-:Y:S05]  /*2d70*/  BSYNC B0 ;  /* 0x0000000000007941 */ /* 0x000fea0003800000 */
.L_x_331:
        /* <DEDUP_REMOVED lines=13> */
.L_x_334:
[----:B------:R-:W-:Y:S05]  /*2e50*/  BSYNC B0 ;  /* 0x0000000000007941 */ /* 0x000fea0003800000 */
.L_x_333:
        /* <DEDUP_REMOVED lines=17> */
.L_x_336:
[----:B------:R-:W-:Y:S05]  /*2f70*/  BSYNC B0 ;  /* 0x0000000000007941 */ /* 0x000fea0003800000 */
.L_x_335:
        /* <DEDUP_REMOVED lines=21> */
.L_x_338:
[----:B------:R-:W-:Y:S05]  /*30d0*/  BSYNC B0 ;  /* 0x0000000000007941 */ /* 0x000fea0003800000 */
.L_x_337:
[----:B------:R-:W5:Y:S01]  /*30e0*/  LDL R13, [R1+0x40] ;  /* 0x00004000010d7983 */ /* 0x000f620000100800 */
[----:B------:R-:W-:Y:S01]  /*30f0*/  UIMAD UR7, UR30, UR16, URZ ;  /* 0x000000101e0772a4 */ /* 0x000fe2000f8e023f */
[----:B-1----:R-:W-:Y:S01]  /*3100*/  IMAD.WIDE.U32 R4, R3, UR24, R234 ;  /* 0x0000001803047c25 */ /* 0x002fe2000f8e00ea */
        /* <DEDUP_REMOVED lines=34> */
[----:B---3--:R-:W-:-:S04]  /*3330*/  LEA R8, P1, R6, UR14, 0x1 ;  /* 0x0000000e06087c11 */ /* 0x008fc8000f8208ff */
[----:B------:R-:W-:-:S05]  /*3340*/  LEA.HI.X R9, R6, UR15, R3, 0x1, P1 ;  /* 0x0000000f06097c11 */ /* 0x000fca00088f0c03 */
[----:B------:R-:W-:Y:S01]  /*3350*/  @!PT LDS RZ, [RZ] ;  /* 0x00000000fffff984 */ /* 0x000fe20000000800 */
[----:B------:R-:W-:Y:S01]  /*3360*/  @!PT LDS RZ, [RZ] ;  /* 0x00000000fffff984 */ /* 0x000fe20000000800 */
[----:B------:R-:W-:Y:S01]  /*3370*/  @!PT LDS RZ, [RZ] ;  /* 0x00000000fffff984 */ /* 0x000fe20000000800 */
[----:B------:R3:W-:Y:S04]  /*3380*/  LDGSTS.E.BYPASS.LTC128B.128 [R0+0x6000], desc[UR10][R8.64] ;  /* 0x0600000008007fae */ /* 0x0007e8000b901d4a */
.L_x_340:
[----:B------:R-:W-:Y:S05]  /*3390*/  BSYNC B0 ;  /* 0x0000000000007941 */ /* 0x000fea0003800000 */
.L_x_339:
        /* <DEDUP_REMOVED lines=22> */
.L_x_342:
[----:B------:R-:W-:Y:S05]  /*3500*/  BSYNC B0 ;  /* 0x0000000000007941 */ /* 0x000fea0003800000 */
.L_x_341:
[----:B-1----:R-:W-:Y:S01]  /*3510*/  IMAD.MOV.U32 R4, RZ, RZ, 0x4 ;  /* 0x00000004ff047424 */ /* 0x002fe200078e00ff */
[----:B------:R-:W0:Y:S01]  /*3520*/  LDGDEPBAR ;  /* 0x00000000000079af */ /* 0x000e220000000000 */
[----:B------:R-:W-:Y:S01]  /*3530*/  IMAD.MOV.U32 R3, RZ, RZ, 0x7f800000 ;  /* 0x7f800000ff037424 */ /* 0x000fe200078e00ff */
[----:B---3--:R-:W1:Y:S01]  /*3540*/  LDC.64 R8, c[0x0][0x3b8] ;  /* 0x0000ee00ff087b82 */ /* 0x008e620000000a00 */
[----:B------:R-:W-:Y:S01]  /*3550*/  IMAD.WIDE R4, R13, R4, UR12 ;  /* 0x0000000c0d047e25 */ /* 0x000fe2000f8e0204 */
[----:B------:R-:W-:Y:S01]  /*3560*/  ULDC.64 UR16, c[0x0][0x3c8] ;  /* 0x0000f20000107ab9 */ /* 0x000fe20000000a00 */
[----:B------:R-:W-:Y:S02]  /*3570*/  USHF.R.S32.HI UR7, URZ, 0x1f, UR57 ;  /* 0x0000001f3f077899 */ /* 0x000fe40008011439 */
[----:B------:R-:W-:Y:S01]  /*3580*/  IMAD.MOV.U32 R6, RZ, RZ, 0x4 ;  /* 0x00000004ff067424 */ /* 0x000fe200078e00ff */
[----:B------:R-:W3:Y:S01]  /*3590*/  @!P4 LDG.E R3, desc[UR10][R4.64+0x100] ;  /* 0x0001000a0403c981 */ /* 0x000ee2000c1e1900 */
[----:B--2-4-:R-:W-:Y:S01]  /*35a0*/  IMAD.MOV.U32 R0, RZ, RZ, 0x7f800000 ;  /* 0x7f800000ff007424 */ /* 0x014fe200078e00ff */
[----:B------:R-:W-:Y:S01]  /*35b0*/  UISETP.NE.U32.AND UP1, UPT, UR16, URZ, UPT ;  /* 0x0000003f1000728c */ /* 0x000fe2000bf25070 */
[----:B------:R-:W-:Y:S01]  /*35c0*/  IMAD.MOV.U32 R12, RZ, RZ, 0x7f800000 ;  /* 0x7f800000ff0c7424 */ /* 0x000fe200078e00ff */
[----:B------:R-:W-:Y:S01]  /*35d0*/  ULDC UR52, c[0x0][0x2d0] ;  /* 0x0000b40000347ab9 */ /* 0x000fe20000000800 */
[----:B------:R-:W-:Y:S01]  /*35e0*/  IMAD.MOV.U32 R10, RZ, RZ, 0x7f800000 ;  /* 0x7f800000ff0a7424 */ /* 0x000fe200078e00ff */
[----:B------:R-:W-:Y:S01]  /*35f0*/  UISETP.NE.AND.EX UP1, UPT, UR17, URZ, UPT, UP1 ;  /* 0x0000003f1100728c */ /* 0x000fe2000bf25310 */
[----:B------:R-:W-:-:S02]  /*3600*/  @!P3 IMAD.WIDE R6, R11, R6, UR12 ;  /* 0x0000000c0b06be25 */ /* 0x000fc4000f8e0206 */
[----:B------:R-:W2:Y:S03]  /*3610*/  @!P6 LDG.E R12, desc[UR10][R4.64] ;  /* 0x0000000a040ce981 */ /* 0x000ea6000c1e1900 */
[----:B------:R-:W-:Y:S01]  /*3620*/  PLOP3.LUT P1, PT, PT, PT, UP1, 0x80, 0x0 ;  /* 0x000000000000781c */ /* 0x000fe20003f2f018 */
[----:B------:R4:W5:Y:S01]  /*3630*/  @!P5 LDG.E R10, desc[UR10][R4.64+0x20] ;  /* 0x0000200a040ad981 */ /* 0x000962000c1e1900 */
[----:B------:R-:W-:-:S04]  /*3640*/  DEPBAR.LE SB0, 0x1 ;  /* 0x000080400000791a */ /* 0x000fc80000000000 */
[----:B------:R3:W2:Y:S01]  /*3650*/  @!P3 LDG.E R0, desc[UR10][R6.64] ;  /* 0x0000000a0600b981 */ /* 0x0006a2000c1e1900 */
[----:B------:R-:W-:Y:S01]  /*3660*/  @UP1 ULDC.64 UR18, c[0x0][0x3d0] ;  /* 0x0000f40000121ab9 */ /* 0x000fe20000000a00 */
[----:B------:R-:W-:Y:S01]  /*3670*/  @UP1 UMOV UR14, UR57 ;  /* 0x00000039000e1c82 */ /* 0x000fe20008000000 */
[----:B------:R-:W-:Y:S01]  /*3680*/  @UP1 UIMAD UR5, UR58, UR18, URZ ;  /* 0x000000123a0512a4 */ /* 0x000fe2000f8e023f */
[----:B------:R-:W-:Y:S03]  /*3690*/  BAR.SYNC.DEFER_BLOCKING 0x0 ;  /* 0x0000000000007b1d */ /* 0x000fe60000010000 */
[----:B------:R-:W-:-:S03]  /*36a0*/  @UP1 UIMAD UR5, UR54, UR19, UR5 ;  /* 0x00000013360512a4 */ /* 0x000fc6000f8e0205 */
[----:B------:R-:W-:Y:S02]  /*36b0*/  @UP1 UMOV UR15, UR7 ;  /* 0x00000007000f1c82 */ /* 0x000fe40008000000 */
[----:B------:R-:W-:-:S04]  /*36c0*/  @UP1 UIMAD.WIDE.U32 UR14, UR54, UR18, UR14 ;  /* 0x00000012360e12a5 */ /* 0x000fc8000f8e000e */
[----:B------:R-:W-:Y:S02]  /*36d0*/  @UP1 ULEA UR16, UP0, UR14, UR16, 0x2 ;  /* 0x000000100e101291 */ /* 0x000fe4000f80103f */
[----:B------:R-:W-:-:S04]  /*36e0*/  @UP1 UIADD3 UR5, UR15, UR5, URZ ;  /* 0x000000050f051290 */ /* 0x000fc8000fffe03f */
[----:B------:R-:W-:Y:S01]  /*36f0*/  @UP1 ULEA.HI.X UR17, UR14, UR17, UR5, 0x2, UP0 ;  /* 0x000000110e111291 */ /* 0x000fe200080f1405 */
[----:B-1----:R-:W5:Y:S01]  /*3700*/  LDG.E.64 R6, desc[UR10][R8.64] ;  /* 0x0000000a08067981 */ /* 0x002f62000c1e1b00 */
[----:B----4-:R-:W-:Y:S01]  /*3710*/  IMAD.U32 R4, RZ, RZ, UR16 ;  /* 0x00000010ff047e24 */ /* 0x010fe2000f8e00ff */
[----:B------:R-:W-:-:S03]  /*3720*/  @UP1 ULDC UR5, c[0x0][0x2e8] ;  /* 0x0000ba0000051ab9 */ /* 0x000fc60000000800 */
[----:B------:R-:W-:Y:S01]  /*3730*/  IMAD.U32 R5, RZ, RZ, UR17 ;  /* 0x00000011ff057e24 */ /* 0x000fe2000f8e00ff */
[----:B------:R-:W-:Y:S01]  /*3740*/  LEA R132, R160, UR4, 0x1 ;  /* 0x00000004a0847c11 */ /* 0x000fe2000f8e08ff */
[----:B------:R-:W1:Y:S04]  /*3750*/  LDSM.16.M88.4 R136, [R153] ;  /* 0x000000009988783b */ /* 0x000e680000000200 */
[----:B------:R-:W4:Y:S04]  /*3760*/  LDSM.16.M88.4 R120, [R132+0x8000] ;  /* 0x008000008478783b */ /* 0x000f280000000200 */
[----:B------:R-:W1:Y:S04]  /*3770*/  LDSM.16.M88.4 R124, [R132+0x8400] ;  /* 0x00840000847c783b */ /* 0x000e680000000200 */
[----:B------:R-:W1:Y:S04]  /*3780*/  LDSM.16.M88.4 R128, [R132+0x8800] ;  /* 0x008800008480783b */ /* 0x000e680000000200 */
[----:B------:R-:W1:Y:S04]  /*3790*/  LDSM.16.M88.4 R132, [R132+0x8c00] ;  /* 0x008c00008484783b */ /* 0x000e680000000200 */
[----:B------:R-:W1:Y:S04]  /*37a0*/  LDSM.16.M88.4 R140, [R153+0x400] ;  /* 0x00040000998c783b */ /* 0x000e680000000200 */
[----:B------:R-:W1:Y:S04]  /*37b0*/  LDSM.16.M88.4 R144, [R153+0x800] ;  /* 0x000800009990783b */ /* 0x000e680000000200 */
[----:B------:R-:W1:Y:S04]  /*37c0*/  LDSM.16.M88.4 R148, [R153+0xc00] ;  /* 0x000c00009994783b */ /* 0x000e680000000200 */
[----:B---3--:R3:W-:Y:S04]  /*37d0*/  STL [R1+0x50], R3 ;  /* 0x0000500301007387 */ /* 0x0087e80000100800 */
[----:B---3--:R-:W3:Y:S04]  /*37e0*/  @P1 LDG.E R3, desc[UR10][R4.64] ;  /* 0x0000000a04031981 */ /* 0x008ee8000c1e1900 */
[----:B------:R-:W4:Y:S01]  /*37f0*/  LDG.E.64 R4, desc[UR10][R8.64+0x8] ;  /* 0x0000080a08047981 */ /* 0x000f22000c1e1b00 */
[----:B-----5:R-:W-:-:S02]  /*3800*/  R2UR UR7, R6 ;  /* 0x00000000060772ca */ /* 0x020fc400000e0000 */
[----:B------:R-:W5:Y:S01]  /*3810*/  S2R R6, SR_TID.X ;  /* 0x0000000000067919 */ /* 0x000f620000002100 */
[----:B------:R-:W-:Y:S01]  /*3820*/  R2UR UR32, R7 ;  /* 0x00000000072072ca */ /* 0x000fe200000e0000 */
[----:B--2---:R-:W-:Y:S04]  /*3830*/  STL [R1+0x54], R0 ;  /* 0x0000540001007387 */ /* 0x004fe80000100800 */
[----:B------:R2:W-:Y:S01]  /*3840*/  STL [R1+0x5c], R10 ;  /* 0x00005c0a01007387 */ /* 0x0005e20000100800 */
[----:B------:R-:W1:Y:S01]  /*3850*/  S2R R7, SR_TID.X ;  /* 0x0000000000077919 */ /* 0x000e620000002100 */
[----:B--2---:R-:W2:Y:S01]  /*3860*/  S2R R10, SR_TID.X ;  /* 0x00000000000a7919 */ /* 0x004ea20000002100 */
[----:B------:R-:W3:Y:S01]  /*3870*/  @P1 MUFU.RCP R0, UR5 ;  /* 0x0000000500001d08 */ /* 0x000ee20008001000 */
[----:B-----5:R-:W-:Y:S01]  /*3880*/  SHF.R.S32.HI R6, RZ, 0x1f, R6 ;  /* 0x0000001fff067819 */ /* 0x020fe20000011406 */
[----:B------:R-:W-:-:S03]  /*3890*/  UIMAD UR5, UR54, UR61, UR57 ;  /* 0x0000003d360572a4 */ /* 0x000fc6000f8e0239 */
[----:B-1----:R-:W-:Y:S01]  /*38a0*/  LEA.HI R6, R6, R7, RZ, 0x7 ;  /* 0x0000000706067211 */ /* 0x002fe200078f38ff */
[----:B------:R-:W-:-:S03]  /*38b0*/  USHF.L.U32 UR5, UR5, 0x5, URZ ;  /* 0x0000000505057899 */ /* 0x000fc6000800063f */
[----:B------:R-:W-:Y:S01]  /*38c0*/  SHF.R.S32.HI R6, RZ, 0x7, R6 ;  /* 0x00000007ff067819 */ /* 0x000fe20000011406 */
[----:B------:R-:W-:Y:S01]  /*38d0*/  STL [R1+0x58], R12 ;  /* 0x0000580c01007387 */ /* 0x000fe20000100800 */
[----:B------:R-:W-:Y:S01]  /*38e0*/  USHF.R.S32.HI UR14, URZ, 0x1f, UR5 ;  /* 0x0000001f3f0e7899 */ /* 0x000fe20008011405 */
[----:B------:R-:W-:Y:S01]  /*38f0*/  IMAD.SHL.U32 R157, R165, 0x2, RZ ;  /* 0x00000002a59d7824 */ /* 0x000fe200078e00ff */
        /* <DEDUP_REMOVED lines=19> */
[----:B------:R-:W-:Y:S02]  /*3a30*/  USHF.L.U32 UR45, UR6, 0x5, URZ ;  /* 0x00000005062d7899 */ /* 0x000fe4000800063f */
[----:B------:R-:W-:Y:S02]  /*3a40*/  UIMAD UR44, UR6, 0x28, URZ ;  /* 0x00000028062c78a4 */ /* 0x000fe4000f8e023f */
[----:B------:R-:W-:Y:S02]  /*3a50*/  UIMAD UR43, UR6, 0x30, URZ ;  /* 0x00000030062b78a4 */ /* 0x000fe4000f8e023f */
[----:B------:R-:W-:-:S02]  /*3a60*/  UIMAD UR42, UR6, 0x38, URZ ;  /* 0x00000038062a78a4 */ /* 0x000fc4000f8e023f */
[----:B------:R-:W-:Y:S02]  /*3a70*/  USHF.L.U32 UR41, UR6, 0x6, URZ ;  /* 0x0000000606297899 */ /* 0x000fe4000800063f */
[----:B------:R-:W-:Y:S02]  /*3a80*/  UIMAD UR40, UR6, 0x48, URZ ;  /* 0x00000048062878a4 */ /* 0x000fe4000f8e023f */
[----:B------:R-:W-:Y:S02]  /*3a90*/  UIMAD UR39, UR6, 0x50, URZ ;  /* 0x00000050062778a4 */ /* 0x000fe4000f8e023f */
[----:B------:R-:W-:Y:S02]  /*3aa0*/  UIMAD UR38, UR6, 0x58, URZ ;  /* 0x00000058062678a4 */ /* 0x000fe4000f8e023f */
[----:B------:R-:W-:Y:S02]  /*3ab0*/  UIMAD UR37, UR6, 0x60, URZ ;  /* 0x00000060062578a4 */ /* 0x000fe4000f8e023f */
[----:B------:R-:W-:-:S02]  /*3ac0*/  UIMAD UR36, UR6, 0x68, URZ ;  /* 0x00000068062478a4 */ /* 0x000fc4000f8e023f */
[----:B------:R-:W-:Y:S02]  /*3ad0*/  UIMAD UR35, UR6, 0x70, URZ ;  /* 0x00000070062378a4 */ /* 0x000fe4000f8e023f */
[----:B------:R-:W-:Y:S02]  /*3ae0*/  UIMAD UR33, UR6, 0x78, URZ ;  /* 0x00000078062178a4 */ /* 0x000fe4000f8e023f */
[----:B------:R-:W-:Y:S02]  /*3af0*/  UIADD3 UR23, UR7, 0x3c6ef372, URZ ;  /* 0x3c6ef37207177890 */ /* 0x000fe4000fffe03f */
[----:B------:R-:W-:Y:S02]  /*3b00*/  UIADD3 UR21, UR7, -0x255992d5, URZ ;  /* 0xdaa66d2b07157890 */ /* 0x000fe4000fffe03f */
[----:B------:R-:W-:Y:S02]  /*3b10*/  UIADD3 UR19, UR7, 0x78dde6e4, URZ ;  /* 0x78dde6e407137890 */ /* 0x000fe4000fffe03f */
[----:B------:R-:W-:-:S02]  /*3b20*/  UIADD3 UR17, UR7, 0x1715609d, URZ ;  /* 0x1715609d07117890 */ /* 0x000fc4000fffe03f */
[----:B------:R-:W-:Y:S02]  /*3b30*/  UIADD3 UR15, UR7, -0x4ab325aa, URZ ;  /* 0xb54cda56070f7890 */ /* 0x000fe4000fffe03f */
[----:B------:R-:W-:Y:S02]  /*3b40*/  UIADD3 UR34, -UR34, URZ, URZ ;  /* 0x0000003f22227290 */ /* 0x000fe4000fffe13f */
[----:B------:R-:W-:Y:S02]  /*3b50*/  UIADD3 UR51, UR32, -0x4498517b, URZ ;  /* 0xbb67ae8520337890 */ /* 0x000fe4000fffe03f */
[----:B------:R-:W-:Y:S02]  /*3b60*/  UIADD3 UR22, UR32, 0x76cf5d0a, URZ ;  /* 0x76cf5d0a20167890 */ /* 0x000fe4000fffe03f */
[----:B------:R-:W-:Y:S02]  /*3b70*/  UIADD3 UR20, UR32, 0x32370b8f, URZ ;  /* 0x32370b8f20147890 */ /* 0x000fe4000fffe03f */
[----:B------:R-:W-:-:S02]  /*3b80*/  UIADD3 UR18, UR32, -0x126145ec, URZ ;  /* 0xed9eba1420127890 */ /* 0x000fc4000fffe03f */
[----:B------:R-:W-:Y:S01]  /*3b90*/  UIADD3 UR16, UR32, -0x56f99767, URZ ;  /* 0xa906689920107890 */ /* 0x000fe2000fffe03f */
[----:B------:R-:W-:Y:S01]  /*3ba0*/  ULDC UR6, c[0x0][0x2ec] ;  /* 0x0000bb0000067ab9 */ /* 0x000fe20000000800 */
[----:B---3--:R-:W-:-:S05]  /*3bb0*/  @P1 FMUL.FTZ R0, R3, R0 ;  /* 0x0000000003001220 */ /* 0x008fca0000410000 */
[----:B------:R-:W-:Y:S01]  /*3bc0*/  @P1 R2UR UR25, R0 ;  /* 0x00000000001912ca */ /* 0x000fe200000e0000 */
[----:B--2---:R-:W-:-:S05]  /*3bd0*/  IMAD.SHL.U32 R0, R10, 0x2, RZ ;  /* 0x000000020a007824 */ /* 0x004fca00078e00ff */
[----:B------:R-:W-:Y:S02]  /*3be0*/  LOP3.LUT R0, R0, 0x6, RZ, 0xc0, !PT ;  /* 0x0000000600007812 */ /* 0x000fe400078ec0ff */
[----:B------:R-:W-:-:S03]  /*3bf0*/  SHF.R.S32.HI R3, RZ, 0x1f, R14 ;  /* 0x0000001fff037819 */ /* 0x000fc6000001140e */
[----:B------:R-:W-:-:S04]  /*3c00*/  IMAD R0, R6, 0x40, R0 ;  /* 0x0000004006007824 */ /* 0x000fc800078e0200 */
[----:B------:R-:W-:Y:S01]  /*3c10*/  VIADD R0, R0, UR24 ;  /* 0x0000001800007c36 */ /* 0x000fe20008000000 */
[----:B----4-:R-:W-:Y:S01]  /*3c20*/  IADD3 R14, P3, P2, R4, UR5, R14 ;  /* 0x00000005040e7c10 */ /* 0x010fe2000fa7e00e */
[----:B------:R-:W-:Y:S02]  /*3c30*/  VIADD R4, R165, 0x1000 ;  /* 0x00001000a5047836 */ /* 0x000fe40000000000 */
[C---:B------:R-:W-:Y:S02]  /*3c40*/  VIADD R250, R0.reuse, 0x39 ;  /* 0x0000003900fa7836 */ /* 0x040fe40000000000 */
[----:B------:R-:W-:Y:S01]  /*3c50*/  VIADD R251, R0, 0x38 ;  /* 0x0000003800fb7836 */ /* 0x000fe20000000000 */
[----:B------:R-:W-:Y:S01]  /*3c60*/  SEL R4, R4, R165, !P0 ;  /* 0x000000a504047207 */ /* 0x000fe20004000000 */
[C---:B------:R-:W-:Y:S01]  /*3c70*/  VIADD R243, R0.reuse, 0x1 ;  /* 0x0000000100f37836 */ /* 0x040fe20000000000 */
[----:B------:R-:W-:Y:S01]  /*3c80*/  I2FP.F32.S32 R252, R0 ;  /* 0x0000000000fc7245 */ /* 0x000fe20000201400 */
[----:B------:R-:W-:Y:S01]  /*3c90*/  VIADD R242, R0, 0x8 ;  /* 0x0000000800f27836 */ /* 0x000fe20000000000 */
[----:B------:R-:W-:Y:S01]  /*3ca0*/  LEA R152, R4, UR4, 0x1 ;  /* 0x0000000404987c11 */ /* 0x000fe2000f8e08ff */
[C---:B------:R-:W-:Y:S01]  /*3cb0*/  VIADD R241, R0.reuse, 0x9 ;  /* 0x0000000900f17836 */ /* 0x040fe20000000000 */
[----:B------:R-:W-:Y:S01]  /*3cc0*/  I2FP.F32.S32 R4, R250 ;  /* 0x000000fa00047245 */ /* 0x000fe20000201400 */
[----:B------:R-:W-:-:S02]  /*3cd0*/  VIADD R240, R0, 0x10 ;  /* 0x0000001000f07836 */ /* 0x000fc40000000000 */
[C---:B------:R-:W-:Y:S02]  /*3ce0*/  VIADD R239, R0.reuse, 0x11 ;  /* 0x0000001100ef7836 */ /* 0x040fe40000000000 */
[C---:B------:R-:W-:Y:S02]  /*3cf0*/  VIADD R238, R0.reuse, 0x18 ;  /* 0x0000001800ee7836 */ /* 0x040fe40000000000 */
[C---:B------:R-:W-:Y:S02]  /*3d00*/  VIADD R237, R0.reuse, 0x19 ;  /* 0x0000001900ed7836 */ /* 0x040fe40000000000 */
[C---:B------:R-:W-:Y:S02]  /*3d10*/  VIADD R236, R0.reuse, 0x20 ;  /* 0x0000002000ec7836 */ /* 0x040fe40000000000 */
[C---:B------:R-:W-:Y:S02]  /*3d20*/  VIADD R229, R0.reuse, 0x21 ;  /* 0x0000002100e57836 */ /* 0x040fe40000000000 */
[----:B------:R-:W-:-:S02]  /*3d30*/  VIADD R247, R0, 0x28 ;  /* 0x0000002800f77836 */ /* 0x000fc40000000000 */
[C---:B------:R-:W-:Y:S02]  /*3d40*/  VIADD R246, R0.reuse, 0x29 ;  /* 0x0000002900f67836 */ /* 0x040fe40000000000 */
[C---:B------:R-:W-:Y:S02]  /*3d50*/  VIADD R249, R0.reuse, 0x30 ;  /* 0x0000003000f97836 */ /* 0x040fe40000000000 */
[----:B------:R-:W-:Y:S01]  /*3d60*/  VIADD R248, R0, 0x31 ;  /* 0x0000003100f87836 */ /* 0x000fe20000000000 */
[----:B------:R-:W-:Y:S01]  /*3d70*/  I2FP.F32.S32 R0, R251 ;  /* 0x000000fb00007245 */ /* 0x000fe20000201400 */
[----:B------:R-:W-:Y:S04]  /*3d80*/  STL [R1+0x3c], R4 ;  /* 0x00003c0401007387 */ /* 0x000fe80000100800 */
[----:B------:R1:W-:Y:S02]  /*3d90*/  STL [R1+0x38], R0 ;  /* 0x0000380001007387 */ /* 0x0003e40000100800 */
[----:B-1----:R-:W-:-:S02]  /*3da0*/  I2FP.F32.S32 R0, R248 ;  /* 0x000000f800007245 */ /* 0x002fc40000201400 */
[----:B------:R-:W-:-:S03]  /*3db0*/  I2FP.F32.S32 R4, R249 ;  /* 0x000000f900047245 */ /* 0x000fc60000201400 */
[----:B------:R1:W-:Y:S04]  /*3dc0*/  STL [R1+0x30], R0 ;  /* 0x0000300001007387 */ /* 0x0003e80000100800 */
[----:B------:R2:W-:Y:S01]  /*3dd0*/  STL [R1+0x2c], R4 ;  /* 0x00002c0401007387 */ /* 0x0005e20000100800 */
[----:B-1----:R-:W-:Y:S02]  /*3de0*/  I2FP.F32.S32 R0, R246 ;  /* 0x000000f600007245 */ /* 0x002fe40000201400 */
[----:B--2---:R-:W-:-:S03]  /*3df0*/  I2FP.F32.S32 R4, R247 ;  /* 0x000000f700047245 */ /* 0x004fc60000201400 */
[----:B------:R1:W-:Y:S04]  /*3e00*/  STL [R1+0x28], R0 ;  /* 0x0000280001007387 */ /* 0x0003e80000100800 */
[----:B------:R2:W-:Y:S01]  /*3e10*/  STL [R1+0x24], R4 ;  /* 0x0000240401007387 */ /* 0x0005e20000100800 */
[----:B-1----:R-:W-:Y:S02]  /*3e20*/  I2FP.F32.S32 R0, R229 ;  /* 0x000000e500007245 */ /* 0x002fe40000201400 */
[----:B--2---:R-:W-:-:S03]  /*3e30*/  I2FP.F32.S32 R4, R236 ;  /* 0x000000ec00047245 */ /* 0x004fc60000201400 */
[----:B------:R1:W-:Y:S04]  /*3e40*/  STL [R1+0x20], R0 ;  /* 0x0000200001007387 */ /* 0x0003e80000100800 */
[----:B------:R2:W-:Y:S01]  /*3e50*/  STL [R1+0x1c], R4 ;  /* 0x00001c0401007387 */ /* 0x0005e20000100800 */
[----:B------:R-:W-:Y:S02]  /*3e60*/  IADD3.X R5, R5, UR14, R3, P3, P2 ;  /* 0x0000000e05057c10 */ /* 0x000fe40009fe4403 */
        /* <DEDUP_REMOVED lines=11> */
[----:B------:R-:W-:Y:S01]  /*3f20*/  STL [R1+0x4], R4 ;  /* 0x0000040401007387 */ /* 0x000fe20000100800 */
[----:B-1----:R-:W-:-:S05]  /*3f30*/  I2FP.F32.S32 R0, R243 ;  /* 0x000000f300007245 */ /* 0x002fca0000201400 */
[----:B------:R1:W-:Y:S01]  /*3f40*/  STL [R1], R0 ;  /* 0x0000000001007387 */ /* 0x0003e20000100800 */
[----:B------:R-:W-:Y:S01]  /*3f50*/  VIADD R3, R159, 0x1000 ;  /* 0x000010009f037836 */ /* 0x000fe20000000000 */
[----:B-1----:R-:W-:Y:S01]  /*3f60*/  LOP3.LUT R0, R5, UR7, RZ, 0x3c, !PT ;  /* 0x0000000705007c12 */ /* 0x002fe2000f8e3cff */
[----:B------:R-:W-:-:S04]  /*3f70*/  IMAD.WIDE.U32 R4, R14, -0x2daee0ad, RZ ;  /* 0xd2511f530e047825 */ /* 0x000fc800078e00ff */
[----:B------:R1:W-:Y:S04]  /*3f80*/  STL [R1+0x60], R0 ;  /* 0x0000600001007387 */ /* 0x0003e80000100800 */
[----:B------:R1:W-:Y:S04]  /*3f90*/  STL [R1+0x34], R220 ;  /* 0x000034dc01007387 */ /* 0x0003e80000100800 */
[----:B------:R1:W-:Y:S01]  /*3fa0*/  STL.64 [R1+0x48], R4 ;  /* 0x0000480401007387 */ /* 0x0003e20000100a00 */
[----:B------:R-:W-:Y:S01]  /*3fb0*/  SEL R3, R3, R159, !P0 ;  /* 0x0000009f03037207 */ /* 0x000fe20004000000 */
[----:B------:R-:W-:Y:S01]  /*3fc0*/  UMOV UR5, URZ ;  /* 0x0000003f00057c82 */ /* 0x000fe20008000000 */
[----:B------:R-:W-:-:S02]  /*3fd0*/  @UP1 UMOV UR5, UR25 ;  /* 0x0000001900051c82 */ /* 0x000fc40008000000 */
[----:B------:R-:W-:Y:S01]  /*3fe0*/  LEA R3, R3, UR4, 0x1 ;  /* 0x0000000403037c11 */ /* 0x000fe2000f8e08ff */
[----:B------:R-:W-:Y:S01]  /*3ff0*/  FMUL.FTZ R252, R252, UR5 ;  /* 0x00000005fcfc7c20 */ /* 0x000fe20008410000 */
[----:B------:R-:W-:Y:S02]  /*4000*/  UIADD3 UR24, UR7, -0x61c88647, URZ ;  /* 0x9e3779b907187890 */ /* 0x000fe4000fffe03f */
[----:B------:R-:W-:Y:S01]  /*4010*/  UIADD3 UR14, UR32, 0x646e171e, URZ ;  /* 0x646e171e200e7890 */ /* 0x000fe2000fffe03f */
[----:B------:R-:W-:-:S11]  /*4020*/  ULDC.U8 UR7, c[0x0][0x388] ;  /* 0x0000e20000077ab9 */ /* 0x000fd60000000000 */
.L_x_345:
[----:B------:R-:W-:Y:S01]  /*4030*/  LEA R100, R160, UR4, 0x1 ;  /* 0x00000004a0647c11 */ /* 0x000fe2000f8e08ff */
[----:B------:R-:W2:Y:S01]  /*4040*/  LDL R56, [R1+0x64] ;  /* 0x0000640001387983 */ /* 0x000ea20000100800 */
[----:B------:R-:W-:Y:S01]  /*4050*/  IMAD.IADD R112, R158, 0x1, R152 ;  /* 0x000000019e707824 */ /* 0x000fe200078e0298 */
[----:B------:R-:W-:Y:S01]  /*4060*/  USHF.L.U32 UR25, UR31, 0x7, URZ ;  /* 0x000000071f197899 */ /* 0x000fe2000800063f */
[----:B------:R-:W-:Y:S01]  /*4070*/  IMAD.U32 R168, RZ, RZ, UR8 ;  /* 0x00000008ffa87e24 */ /* 0x000fe2000f8e00ff */
[----:B------:R-:W3:Y:S01]  /*4080*/  LDL.64 R174, [R1+0x48] ;  /* 0x0000480001ae7983 */ /* 0x000ee20000100a00 */
[----:B------:R-:W-:Y:S01]  /*4090*/  USHF.L.U32 UR26, UR8, 0x7, URZ ;  /* 0x00000007081a7899 */ /* 0x000fe2000800063f */
[----:B-1----:R-:W-:Y:S01]  /*40a0*/  IMAD.U32 R0, RZ, RZ, UR31 ;  /* 0x0000001fff007e24 */ /* 0x002fe2000f8e00ff */
[----:B------:R-:W-:Y:S01]  /*40b0*/  UIADD3 UR30, UR29, 0x80, UR25 ;  /* 0x000000801d1e7890 */ /* 0x000fe2000fffe019 */
[----:B------:R-:W-:Y:S01]  /*40c0*/  IMAD.MOV.U32 R192, RZ, RZ, 0x8 ;  /* 0x00000008ffc07424 */ /* 0x000fe200078e00ff */
[----:B------:R-:W-:Y:S01]  /*40d0*/  UISETP.GT.AND UP3, UPT, UR8, UR49, UPT ;  /* 0x000000310800728c */ /* 0x000fe2000bf64270 */
[----:B------:R-:W4:Y:S01]  /*40e0*/  LDL R170, [R1+0x60] ;  /* 0x0000600001aa7983 */ /* 0x000f220000100800 */
[----:B------:R-:W-:Y:S01]  /*40f0*/  UIADD3 UR30, UR30, -UR9, URZ ;  /* 0x800000091e1e7290 */ /* 0x000fe2000fffe03f */
[----:B------:R-:W-:Y:S02]  /*4100*/  IMAD.MOV.U32 R191, RZ, RZ, 0x40 ;  /* 0x00000040ffbf7424 */ /* 0x000fe400078e00ff */
[----:B------:R1:W-:Y:S01]  /*4110*/  STL [R1+0x70], R2 ;  /* 0x0000700201007387 */ /* 0x0003e20000100800 */
[----:B------:R-:W-:Y:S01]  /*4120*/  UISETP.GE.AND UP0, UPT, UR26, UR30, UPT ;  /* 0x0000001e1a00728c */ /* 0x000fe2000bf06270 */
[----:B------:R-:W-:Y:S01]  /*4130*/  IMAD.MOV.U32 R190, RZ, RZ, 0x48 ;  /* 0x00000048ffbe7424 */ /* 0x000fe200078e00ff */
[----:B------:R-:W-:Y:S01]  /*4140*/  UIADD3 UR30, UR25, 0x80, URZ ;  /* 0x00000080191e7890 */ /* 0x000fe2000fffe03f */
[----:B------:R-:W0:Y:S03]  /*4150*/  LDGDEPBAR ;  /* 0x00000000000079af */ /* 0x000e260000000000 */
[----:B------:R-:W-:Y:S01]  /*4160*/  UISETP.LT.AND UP0, UPT, UR30, UR9, UP0 ;  /* 0x000000091e00728c */ /* 0x000fe20008701270 */
[----:B------:R-:W1:Y:S01]  /*4170*/  S2R R187, SR_TID.X ;  /* 0x0000000000bb7919 */ /* 0x000e620000002100 */
[----:B------:R-:W1:Y:S04]  /*4180*/  S2R R188, SR_TID.X ;  /* 0x0000000000bc7919 */ /* 0x000e680000002100 */
[----:B------:R-:W-:Y:S01]  /*4190*/  PLOP3.LUT P5, PT, PT, PT, UP0, 0x80, 0x0 ;  /* 0x000000000000781c */ /* 0x000fe20003faf008 */
[----:B------:R-:W4:Y:S01]  /*41a0*/  LDL R189, [R1] ;  /* 0x0000000001bd7983 */ /* 0x000f220000100800 */
[----:B------:R-:W4:Y:S03]  /*41b0*/  S2R R177, SR_TID.X ;  /* 0x0000000000b17919 */ /* 0x000f260000002100 */
[----:B-1----:R-:W4:Y:S01]  /*41c0*/  LDL R2, [R1+0x40] ;  /* 0x0000400001027983 */ /* 0x002f220000100800 */
[----:B------:R-:W-:Y:S01]  /*41d0*/  SHF.R.S32.HI R187, RZ, 0x1f, R187 ;  /* 0x0000001fffbb7819 */ /* 0x000fe200000114bb */
[----:B------:R-:W-:Y:S04]  /*41e0*/  DEPBAR.LE SB0, 0x0 ;  /* 0x000080000000791a */ /* 0x000fe80000000000 */
[----:B------:R-:W-:Y:S01]  /*41f0*/  LEA.HI R187, R187, R188, RZ, 0x7 ;  /* 0x000000bcbbbb7211 */ /* 0x000fe200078f38ff */
[----:B------:R-:W-:Y:S03]  /*4200*/  BAR.SYNC.DEFER_BLOCKING 0x0 ;  /* 0x0000000000007b1d */ /* 0x000fe60000010000 */
[----:B------:R-:W-:Y:S05]  /*4210*/  SHF.R.S32.HI R187, RZ, 0x7, R187 ;  /* 0x00000007ffbb7819 */ /* 0x000fea00000114bb */
[----:B------:R-:W-:Y:S04]  /*4220*/  IMAD R0, R0, 0x2, R187 ;  /* 0x0000000200007824 */ /* 0x000fe800078e02bb */
[----:B------:R-:W-:Y:S01]  /*4230*/  IMAD.SHL.U32 R0, R0, 0x2, RZ ;  /* 0x0000000200007824 */ /* 0x000fe200078e00ff */
        /* <DEDUP_REMOVED lines=9> */
[----:B------:R-:W1:Y:S01]  /*42d0*/  LDSM.16.M88.4 R108, [R153+-0x2000] ;  /* 0xffe00000996c783b */ /* 0x000e620000000200 */
[-C--:B------:R-:W-:Y:S07]  /*42e0*/  HMMA.16816.F32.BF16 R12, R60, R18.reuse, RZ ;  /* 0x000000123c0c723c */ /* 0x080fee00000418ff */
[----:B------:R-:W1:Y:S01]  /*42f0*/  LDSM.16.M88.4 R112, [R112+0x1000] ;  /* 0x001000007070783b */ /* 0x000e620000000200 */
[C---:B------:R-:W-:Y:S07]  /*4300*/  HMMA.16816.F32.BF16 R16, R64.reuse, R18, RZ ;  /* 0x000000124010723c */ /* 0x040fee00000418ff */
[----:B------:R-:W1:Y:S01]  /*4310*/  LDSM.16.M88.4 R116, [R153+-0x1c00] ;  /* 0xffe400009974783b */ /* 0x000e620000000200 */
[-C--:B------:R-:W-:Y:S06]  /*4320*/  HMMA.16816.F32.BF16 R20, R64, R32.reuse, RZ ;  /* 0x000000204014723c */ /* 0x080fec00000418ff */
[C---:B------:R-:W-:Y:S01]  /*4330*/  HMMA.16816.F32.BF16 R24, R60.reuse, R32, RZ ;  /* 0x000000203c18723c */ /* 0x040fe200000418ff */
[----:B------:R-:W4:Y:S05]  /*4340*/  LDL R188, [R1+0x4] ;  /* 0x0000040001bc7983 */ /* 0x000f2a0000100800 */
[-C--:B------:R-:W-:Y:S06]  /*4350*/  HMMA.16816.F32.BF16 R28, R60, R34.reuse, RZ ;  /* 0x000000223c1c723c */ /* 0x080fec00000418ff */
[C---:B------:R-:W-:Y:S06]  /*4360*/  HMMA.16816.F32.BF16 R32, R64.reuse, R34, RZ ;  /* 0x000000224020723c */ /* 0x040fec00000418ff */
[-C--:B------:R-:W-:Y:S06]  /*4370*/  HMMA.16816.F32.BF16 R36, R64, R48.reuse, RZ ;  /* 0x000000304024723c */ /* 0x080fec00000418ff */
[C---:B------:R-:W-:Y:S06]  /*4380*/  HMMA.16816.F32.BF16 R40, R60.reuse, R48, RZ ;  /* 0x000000303c28723c */ /* 0x040fec00000418ff */
[-C--:B------:R-:W-:Y:S06]  /*4390*/  HMMA.16816.F32.BF16 R44, R60, R50.reuse, RZ ;  /* 0x000000323c2c723c */ /* 0x080fec00000418ff */
[C---:B------:R-:W-:Y:S06]  /*43a0*/  HMMA.16816.F32.BF16 R48, R64.reuse, R50, RZ ;  /* 0x000000324030723c */ /* 0x040fec00000418ff */
[-C--:B------:R-:W-:Y:S01]  /*43b0*/  HMMA.16816.F32.BF16 R52, R64, R100.reuse, RZ ;  /* 0x000000644034723c */ /* 0x080fe200000418ff */
[----:B--2---:R-:W-:Y:S05]  /*43c0*/  IMAD R168, R168, 0x8, R56 ;  /* 0x00000008a8a87824 */ /* 0x004fea00078e0238 */
[C---:B------:R-:W-:Y:S02]  /*43d0*/  HMMA.16816.F32.BF16 R56, R60.reuse, R100, RZ ;  /* 0x000000643c38723c */ /* 0x040fe400000418ff */
[C---:B------:R-:W-:Y:S03]  /*43e0*/  VIADD R166, R168.reuse, 0x4 ;  /* 0x00000004a8a67836 */ /* 0x040fe60000000000 */
[----:B------:R-:W-:Y:S01]  /*43f0*/  IMAD.WIDE.U32 R168, R168, -0x326172a9, RZ ;  /* 0xcd9e8d57a8a87825 */ /* 0x000fe200078e00ff */
[-C--:B------:R-:W-:Y:S05]  /*4400*/  HMMA.16816.F32.BF16 R60, R60, R102.reuse, RZ ;  /* 0x000000663c3c723c */ /* 0x080fea00000418ff */
[----:B------:R-:W-:Y:S01]  /*4410*/  VIADD R100, R0, 0x1 ;  /* 0x0000000100647836 */ /* 0x000fe20000000000 */
[----:B---3--:R-:W-:Y:S01]  /*4420*/  LOP3.LUT R0, R175, UR32, R0, 0x96, !PT ;  /* 0x00000020af007c12 */ /* 0x008fe2000f8e9600 */
[----:B------:R-:W-:Y:S04]  /*4430*/  HMMA.16816.F32.BF16 R64, R64, R102, RZ ;  /* 0x000000664040723c */ /* 0x000fe800000418ff */
[-C--:B----4-:R-:W-:Y:S02]  /*4440*/  LOP3.LUT R172, R169, R170.reuse, RZ, 0x3c, !PT ;  /* 0x000000aaa9ac7212 */ /* 0x090fe400078e3cff */
[----:B------:R-:W-:Y:S01]  /*4450*/  LOP3.LUT R100, R175, UR32, R100, 0x96, !PT ;  /* 0x00000020af647c12 */ /* 0x000fe2000f8e9664 */
[-C--:B-1----:R-:W-:Y:S05]  /*4460*/  HMMA.16816.F32.BF16 R4, R104, R108.reuse, R4 ;  /* 0x0000006c6804723c */ /* 0x082fea0000041804 */
[----:B------:R-:W-:Y:S01]  /*4470*/  IMAD.WIDE.U32 R102, R0, -0x326172a9, RZ ;  /* 0xcd9e8d5700667825 */ /* 0x000fe200078e00ff */
[C---:B------:R-:W-:Y:S05]  /*4480*/  HMMA.16816.F32.BF16 R8, R112.reuse, R108, R8 ;  /* 0x0000006c7008723c */ /* 0x040fea0000041808 */
[----:B------:R-:W-:Y:S01]  /*4490*/  LOP3.LUT R178, R103, UR24, R168, 0x96, !PT ;  /* 0x0000001867b27c12 */ /* 0x000fe2000f8e96a8 */
[----:B------:R-:W-:Y:S01]  /*44a0*/  IMAD.U32 R0, RZ, RZ, UR29 ;  /* 0x0000001dff007e24 */ /* 0x000fe2000f8e00ff */
[-C--:B------:R-:W-:Y:S01]  /*44b0*/  HMMA.16816.F32.BF16 R12, R112, R110.reuse, R12 ;  /* 0x0000006e700c723c */ /* 0x080fe2000004180c */
[----:B------:R-:W-:Y:S03]  /*44c0*/  IMAD.U32 R109, RZ, RZ, UR26 ;  /* 0x0000001aff6d7e24 */ /* 0x000fe6000f8e00ff */
[----:B------:R-:W-:Y:S02]  /*44d0*/  IMAD.WIDE.U32 R172, R172, -0x2daee0ad, RZ ;  /* 0xd2511f53acac7825 */ /* 0x000fe400078e00ff */
[C---:B------:R-:W-:Y:S05]  /*44e0*/  HMMA.16816.F32.BF16 R16, R104.reuse, R110, R16 ;  /* 0x0000006e6810723c */ /* 0x040fea0000041810 */
[----:B------:R-:W-:Y:S01]  /*44f0*/  @!P5 IADD3 R0, -R0, 0x1, R2 ;  /* 0x000000010000d810 */ /* 0x000fe20007ffe102 */
[----:B------:R-:W-:Y:S01]  /*4500*/  IMAD.WIDE.U32 R100, R100, -0x326172a9, RZ ;  /* 0xcd9e8d5764647825 */ /* 0x000fe200078e00ff */
[-C--:B------:R-:W-:Y:S04]  /*4510*/  HMMA.16816.F32.BF16 R20, R104, R116.reuse, R20 ;  /* 0x000000746814723c */ /* 0x080fe80000041814 */
[----:B------:R-:W-:Y:S01]  /*4520*/  @!P5 IADD3 R109, R109, UR9, R0 ;  /* 0x000000096d6ddc10 */ /* 0x000fe2000fffe000 */
[----:B------:R-:W-:Y:S01]  /*4530*/  @!P5 IMAD.SHL.U32 R0, R177, 0x2, RZ ;  /* 0x00000002b100d824 */ /* 0x000fe200078e00ff */
[----:B------:R-:W-:Y:S01]  /*4540*/  LOP3.LUT R176, R101, UR24, R168, 0x96, !PT ;  /* 0x0000001865b07c12 */ /* 0x000fe2000f8e96a8 */
[C---:B------:R-:W-:Y:S04]  /*4550*/  HMMA.16816.F32.BF16 R24, R112.reuse, R116, R24 ;  /* 0x000000747018723c */ /* 0x040fe80000041818 */
[----:B------:R-:W-:Y:S01]  /*4560*/  @!P5 LOP3.LUT R0, R0, 0x6, RZ, 0xc0, !PT ;  /* 0x000000060000d812 */ /* 0x000fe200078ec0ff */
[----:B------:R-:W-:Y:S01]  /*4570*/  IMAD.WIDE.U32 R166, R166, -0x326172a9, RZ ;  /* 0xcd9e8d57a6a67825 */ /* 0x000fe200078e00ff */
[----:B------:R-:W-:Y:S01]  /*4580*/  @!P5 VIMNMX R111, R109, UR9, PT ;  /* 0x000000096d6fdc48 */ /* 0x000fe2000bfe0100 */
[-C--:B------:R-:W-:Y:S04]  /*4590*/  HMMA.16816.F32.BF16 R28, R112, R118.reuse, R28 ;  /* 0x00000076701c723c */ /* 0x080fe8000004181c */
[----:B------:R-:W-:Y:S01]  /*45a0*/  LOP3.LUT R170, R167, R170, RZ, 0x3c, !PT ;  /* 0x000000aaa7aa7212 */ /* 0x000fe200078e3cff */
[----:B------:R-:W-:Y:S01]  /*45b0*/  @!P5 IMAD R0, R187, 0x40, R0 ;  /* 0x00000040bb00d824 */ /* 0x000fe200078e0200 */
[----:B------:R-:W-:Y:S01]  /*45c0*/  LOP3.LUT R167, R174, UR51, RZ, 0x3c, !PT ;  /* 0x00000033aea77c12 */ /* 0x000fe2000f8e3cff */
[----:B------:R-:W2:Y:S01]  /*45d0*/  LDL R187, [R1+0x8] ;  /* 0x0000080001bb7983 */ /* 0x000ea20000100800 */
[--C-:B------:R-:W-:Y:S01]  /*45e0*/  LOP3.LUT R180, R103, UR24, R166.reuse, 0x96, !PT ;  /* 0x0000001867b47c12 */ /* 0x100fe2000f8e96a6 */
[C---:B------:R-:W-:Y:S02]  /*45f0*/  HMMA.16816.F32.BF16 R32, R104.reuse, R118, R32 ;  /* 0x000000766820723c */ /* 0x040fe40000041820 */
[----:B------:R-:W3:Y:S02]  /*4600*/  LDL R119, [R1+0x1c] ;  /* 0x00001c0001777983 */ /* 0x000ee40000100800 */
[----:B------:R-:W-:Y:S01]  /*4610*/  LOP3.LUT R174, R167, R173, RZ, 0x3c, !PT ;  /* 0x000000ada7ae7212 */ /* 0x000fe200078e3cff */
[----:B------:R-:W-:Y:S01]  /*4620*/  IMAD.WIDE.U32 R170, R170, -0x2daee0ad, RZ ;  /* 0xd2511f53aaaa7825 */ /* 0x000fe200078e00ff */
[----:B------:R-:W-:Y:S01]  /*4630*/  LOP3.LUT R182, R101, UR24, R166, 0x96, !PT ;  /* 0x0000001865b67c12 */ /* 0x000fe2000f8e96a6 */
[----:B------:R-:W4:Y:S01]  /*4640*/  LDL R118, [R1+0x20] ;  /* 0x0000200001767983 */ /* 0x000f220000100800 */
[----:B------:R-:W-:Y:S03]  /*4650*/  @!P5 VIADDMNMX R110, R109, R192, UR9, PT ;  /* 0x000000096d6ede46 */ /* 0x000fe6000b8001c0 */
[----:B------:R-:W-:Y:S01]  /*4660*/  LOP3.LUT R168, R167, R171, RZ, 0x3c, !PT ;  /* 0x000000aba7a87212 */ /* 0x000fe200078e3cff */
[----:B------:R-:W-:Y:S01]  /*4670*/  IMAD.WIDE.U32 R174, R174, -0x326172a9, RZ ;  /* 0xcd9e8d57aeae7825 */ /* 0x000fe200078e00ff */
[C---:B------:R-:W-:Y:S01]  /*4680*/  @!P5 VIADDMNMX R108, R109.reuse, R191, UR9, PT ;  /* 0x000000096d6cde46 */ /* 0x040fe2000b8001bf */
[----:B------:R-:W4:Y:S01]  /*4690*/  LDL R167, [R1+0x18] ;  /* 0x0000180001a77983 */ /* 0x000f220000100800 */
[----:B------:R-:W-:Y:S01]  /*46a0*/  @!P5 VIADDMNMX R109, R109, R190, UR9, PT ;  /* 0x000000096d6dde46 */ /* 0x000fe2000b8001be */
[----:B------:R-:W-:Y:S01]  /*46b0*/  IMAD.WIDE.U32 R178, R178, -0x2daee0ad, RZ ;  /* 0xd2511f53b2b27825 */ /* 0x000fe200078e00ff */
[C---:B------:R-:W-:Y:S02]  /*46c0*/  LOP3.LUT R171, R175.reuse, UR23, R102, 0x96, !PT ;  /* 0x00000017afab7c12 */ /* 0x040fe4000f8e9666 */
[----:B------:R-:W-:Y:S01]  /*46d0*/  LOP3.LUT R173, R175, UR23, R100, 0x96, !PT ;  /* 0x00000017afad7c12 */ /* 0x000fe2000f8e9664 */
[----:B------:R-:W-:Y:S01]  /*46e0*/  IMAD.WIDE.U32 R176, R176, -0x2daee0ad, RZ ;  /* 0xd2511f53b0b07825 */ /* 0x000fe200078e00ff */
[----:B------:R-:W-:Y:S03]  /*46f0*/  LOP3.LUT R175, R179, UR22, R172, 0x96, !PT ;  /* 0x00000016b3af7c12 */ /* 0x000fe6000f8e96ac */
[----:B------:R-:W-:Y:S01]  /*4700*/  FADD.FTZ R166, R252, R6 ;  /* 0x00000006fca67221 */ /* 0x000fe20000010000 */
[----:B------:R-:W-:Y:S01]  /*4710*/  IMAD.WIDE.U32 R180, R180, -0x2daee0ad, RZ ;  /* 0xd2511f53b4b47825 */ /* 0x000fe200078e00ff */
[----:B------:R-:W-:Y:S01]  /*4720*/  LOP3.LUT R184, R177, UR22, R172, 0x96, !PT ;  /* 0x00000016b1b87c12 */ /* 0x000fe2000f8e96ac */
[----:B------:R-:W4:Y:S02]  /*4730*/  LDL R6, [R1+0x5c] ;  /* 0x00005c0001067983 */ /* 0x000f240000100800 */
        /* <DEDUP_REMOVED lines=8> */
[----:B------:R-:W-:Y:S01]  /*47c0*/  FFMA.FTZ R9, R189, UR5, R9 ;  /* 0x00000005bd097c23 */ /* 0x000fe20008010009 */
[----:B------:R-:W-:Y:S01]  /*47d0*/  @!P5 VIADD R0, R0, UR25 ;  /* 0x000000190000dc36 */ /* 0x000fe20008000000 */
[C---:B------:R-:W-:Y:S01]  /*47e0*/  LOP3.LUT R185, R169.reuse, UR23, R102, 0x96, !PT ;  /* 0x00000017a9b97c12 */ /* 0x040fe2000f8e9666 */
[----:B------:R-:W4:Y:S01]  /*47f0*/  LDL R170, [R1+0x10] ;  /* 0x0000100001aa7983 */ /* 0x000f220000100800 */
[----:B------:R-:W-:Y:S01]  /*4800*/  LOP3.LUT R186, R169, UR23, R100, 0x96, !PT ;  /* 0x00000017a9ba7c12 */ /* 0x000fe2000f8e9664 */
[C---:B------:R-:W-:Y:S01]  /*4810*/  FFMA.FTZ R5, R189.reuse, UR5, R5 ;  /* 0x00000005bd057c23 */ /* 0x040fe20008010005 */
[C---:B------:R-:W-:Y:S01]  /*4820*/  @!P5 ISETP.GE.AND P4, PT, R0.reuse, R111, PT ;  /* 0x0000006f0000d20c */ /* 0x040fe20003f86270 */
[----:B------:R-:W4:Y:S01]  /*4830*/  LDL R169, [R1+0x14] ;  /* 0x0000140001a97983 */ /* 0x000f220000100800 */
[C---:B------:R-:W-:Y:S01]  /*4840*/  @!P5 ISETP.GE.AND P1, PT, R0.reuse, R110, PT ;  /* 0x0000006e0000d20c */ /* 0x040fe20003f26270 */
[----:B------:R-:W-:Y:S01]  /*4850*/  FFMA.FTZ R7, R189, UR5, R7 ;  /* 0x00000005bd077c23 */ /* 0x000fe20008010007 */
[CC--:B------:R-:W-:Y:S01]  /*4860*/  @!P5 ISETP.GE.AND P3, PT, R0.reuse, R108.reuse, PT ;  /* 0x0000006c0000d20c */ /* 0x0c0fe20003f66270 */
[----:B------:R-:W1:Y:S01]  /*4870*/  LDSM.16.M88.4 R100, [R153+-0x1800] ;  /* 0xffe800009964783b */ /* 0x000e620000000200 */
[-C--:B------:R-:W-:Y:S01]  /*4880*/  @!P5 ISETP.GE.AND P0, PT, R0, R109.reuse, PT ;  /* 0x0000006d0000d20c */ /* 0x080fe20003f06270 */
[----:B------:R-:W-:Y:S01]  /*4890*/  FADD.FTZ R10, R252, R10 ;  /* 0x0000000afc0a7221 */ /* 0x000fe20000010000 */
[----:B------:R-:W-:Y:S01]  /*48a0*/  @!P5 FSEL R117, R117, -INF , !P4 ;  /* 0xff8000007575d808 */ /* 0x000fe20006000000 */
[----:B------:R-:W-:Y:S01]  /*48b0*/  FFMA.FTZ R11, R189, UR5, R11 ;  /* 0x00000005bd0b7c23 */ /* 0x000fe2000801000b */
[-C--:B------:R-:W-:Y:S02]  /*48c0*/  @!P5 ISETP.GE.AND P4, PT, R243, R108.reuse, PT ;  /* 0x0000006cf300d20c */ /* 0x080fe40003f86270 */
[----:B------:R-:W-:Y:S01]  /*48d0*/  @!P5 FSEL R116, R116, -INF , !P3 ;  /* 0xff8000007474d808 */ /* 0x000fe20005800000 */
[----:B------:R-:W4:Y:S01]  /*48e0*/  LDL R4, [R1+0x50] ;  /* 0x0000500001047983 */ /* 0x000f220000100800 */
[----:B------:R-:W-:Y:S02]  /*48f0*/  @!P5 FSEL R9, R9, -INF , !P4 ;  /* 0xff8000000909d808 */ /* 0x000fe40006000000 */
[-C--:B------:R-:W-:Y:S01]  /*4900*/  @!P5 ISETP.GE.AND P3, PT, R242, R109.reuse, PT ;  /* 0x0000006df200d20c */ /* 0x080fe20003f66270 */
[----:B------:R-:W4:Y:S01]  /*4910*/  LDL R0, [R1+0x54] ;  /* 0x0000540001007983 */ /* 0x000f220000100800 */
[----:B------:R-:W-:Y:S02]  /*4920*/  @!P5 ISETP.GE.AND P4, PT, R241, R109, PT ;  /* 0x0000006df100d20c */ /* 0x000fe40003f86270 */
[----:B------:R-:W-:Y:S02]  /*4930*/  @!P5 FSEL R166, R166, -INF , !P1 ;  /* 0xff800000a6a6d808 */ /* 0x000fe40004800000 */
[----:B------:R-:W-:Y:S02]  /*4940*/  @!P5 ISETP.GE.AND P1, PT, R242, R108, PT ;  /* 0x0000006cf200d20c */ /* 0x000fe40003f26270 */
[----:B------:R-:W-:Y:S02]  /*4950*/  @!P5 FSEL R10, R10, -INF , !P0 ;  /* 0xff8000000a0ad808 */ /* 0x000fe40004000000 */
[-C--:B------:R-:W-:Y:S01]  /*4960*/  @!P5 ISETP.GE.AND P0, PT, R242, R111.reuse, PT ;  /* 0x0000006ff200d20c */ /* 0x080fe20003f06270 */
[-C--:B-1----:R-:W-:Y:S06]  /*4970*/  HMMA.16816.F32.BF16 R36, R104, R100.reuse, R36 ;  /* 0x000000646824723c */ /* 0x082fec0000041824 */
[C---:B------:R-:W-:Y:S05]  /*4980*/  HMMA.16816.F32.BF16 R40, R112.reuse, R100, R40 ;  /* 0x000000647028723c */ /* 0x040fea0000041828 */
[C---:B------:R-:W-:Y:S01]  /*4990*/  FFMA.FTZ R12, R188.reuse, UR5, R12 ;  /* 0x00000005bc0c7c23 */ /* 0x040fe2000801000c */
[C---:B------:R-:W-:Y:S01]  /*49a0*/  FFMA.FTZ R14, R188.reuse, UR5, R14 ;  /* 0x00000005bc0e7c23 */ /* 0x040fe2000801000e */
[C---:B------:R-:W-:Y:S01]  /*49b0*/  FFMA.FTZ R16, R188.reuse, UR5, R16 ;  /* 0x00000005bc107c23 */ /* 0x040fe20008010010 */
[----:B------:R-:W-:Y:S01]  /*49c0*/  FFMA.FTZ R18, R188, UR5, R18 ;  /* 0x00000005bc127c23 */ /* 0x000fe20008010012 */
[-C--:B------:R-:W-:Y:S01]  /*49d0*/  HMMA.16816.F32.BF16 R44, R112, R102.reuse, R44 ;  /* 0x00000066702c723c */ /* 0x080fe2000004182c */
[----:B------:R-:W4:Y:S02]  /*49e0*/  LDL R188, [R1+0x24] ;  /* 0x0000240001bc7983 */ /* 0x000f240000100800 */
[----:B------:R-:W-:Y:S02]  /*49f0*/  @!P5 FSEL R14, R14, -INF , !P3 ;  /* 0xff8000000e0ed808 */ /* 0x000fe40005800000 */
[-C--:B------:R-:W-:Y:S01]  /*4a00*/  @!P5 ISETP.GE.AND P3, PT, R240, R111.reuse, PT ;  /* 0x0000006ff000d20c */ /* 0x080fe20003f66270 */
[C---:B------:R-:W-:Y:S01]  /*4a10*/  HMMA.16816.F32.BF16 R48, R104.reuse, R102, R48 ;  /* 0x000000666830723c */ /* 0x040fe20000041830 */
[----:B------:R-:W1:Y:S04]  /*4a20*/  LDSM.16.M88.4 R100, [R153+-0x1400] ;  /* 0xffec00009964783b */ /* 0x000e680000000200 */
[----:B------:R-:W-:Y:S02]  /*4a30*/  @!P5 FSEL R12, R12, -INF , !P1 ;  /* 0xff8000000c0cd808 */ /* 0x000fe40004800000 */
[-C--:B------:R-:W-:Y:S04]  /*4a40*/  @!P5 ISETP.GE.AND P1, PT, R242, R110.reuse, PT ;  /* 0x0000006ef200d20c */ /* 0x080fe80003f26270 */
[----:B------:R-:W-:Y:S02]  /*4a50*/  @!P5 FSEL R16, R16, -INF , !P0 ;  /* 0xff8000001010d808 */ /* 0x000fe40004000000 */
[----:B------:R-:W-:Y:S02]  /*4a60*/  @!P5 FSEL R18, R18, -INF , !P1 ;  /* 0xff8000001212d808 */ /* 0x000fe40004800000 */
[C---:B------:R-:W-:Y:S02]  /*4a70*/  @!P5 ISETP.GE.AND P0, PT, R240.reuse, R110, PT ;  /* 0x0000006ef000d20c */ /* 0x040fe40003f06270 */
[----:B------:R-:W-:Y:S01]  /*4a80*/  @!P5 ISETP.GE.AND P1, PT, R240, R108, PT ;  /* 0x0000006cf000d20c */ /* 0x000fe20003f26270 */
[-C--:B-1----:R-:W-:Y:S06]  /*4a90*/  HMMA.16816.F32.BF16 R52, R104, R100.reuse, R52 ;  /* 0x000000646834723c */ /* 0x082fec0000041834 */
[C---:B------:R-:W-:Y:S06]  /*4aa0*/  HMMA.16816.F32.BF16 R56, R112.reuse, R100, R56 ;  /* 0x000000647038723c */ /* 0x040fec0000041838 */
[-C--:B------:R-:W-:Y:S05]  /*4ab0*/  HMMA.16816.F32.BF16 R60, R112, R102.reuse, R60 ;  /* 0x00000066703c723c */ /* 0x080fea000004183c */
[----:B------:R-:W-:Y:S01]  /*4ac0*/  IMAD.WIDE.U32 R100, R175, -0x326172a9, RZ ;  /* 0xcd9e8d57af647825 */ /* 0x000fe200078e00ff */
[----:B------:R-:W-:Y:S05]  /*4ad0*/  HMMA.16816.F32.BF16 R64, R104, R102, R64 ;  /* 0x000000666840723c */ /* 0x000fea0000041840 */
[----:B------:R-:W-:Y:S06]  /*4ae0*/  IMAD.WIDE.U32 R114, R186, -0x2daee0ad, RZ ;  /* 0xd2511f53ba727825 */ /* 0x000fec00078e00ff */
[----:B------:R-:W-:Y:S04]  /*4af0*/  IMAD.WIDE.U32 R112, R179, -0x326172a9, RZ ;  /* 0xcd9e8d57b3707825 */ /* 0x000fe800078e00ff */
[C---:B--2---:R-:W-:Y:S01]  /*4b00*/  FFMA.FTZ R13, R187.reuse, UR5, R13 ;  /* 0x00000005bb0d7c23 */ /* 0x044fe2000801000d */
[C---:B------:R-:W-:Y:S01]  /*4b10*/  FFMA.FTZ R15, R187.reuse, UR5, R15 ;  /* 0x00000005bb0f7c23 */ /* 0x040fe2000801000f */
[C---:B------:R-:W-:Y:S01]  /*4b20*/  FFMA.FTZ R17, R187.reuse, UR5, R17 ;  /* 0x00000005bb117c23 */ /* 0x040fe20008010011 */
[----:B------:R-:W-:Y:S01]  /*4b30*/  FFMA.FTZ R19, R187, UR5, R19 ;  /* 0x00000005bb137c23 */ /* 0x000fe20008010013 */
[----:B---3--:R-:W-:Y:S01]  /*4b40*/  FFMA.FTZ R36, R119, UR5, R36 ;  /* 0x0000000577247c23 */ /* 0x008fe20008010024 */
[----:B------:R-:W2:Y:S01]  /*4b50*/  LDL R187, [R1+0x28] ;  /* 0x0000280001bb7983 */ /* 0x000ea20000100800 */
[----:B------:R-:W-:Y:S01]  /*4b60*/  @!P5 FSEL R15, R15, -INF , !P4 ;  /* 0xff8000000f0fd808 */ /* 0x000fe20006000000 */
[----:B------:R-:W-:Y:S01]  /*4b70*/  FFMA.FTZ R38, R119, UR5, R38 ;  /* 0x0000000577267c23 */ /* 0x000fe20008010026 */
[----:B------:R-:W-:Y:S01]  /*4b80*/  @!P5 ISETP.GE.AND P4, PT, R239, R111, PT ;  /* 0x0000006fef00d20c */ /* 0x000fe20003f86270 */
[C---:B----4-:R-:W-:Y:S01]  /*4b90*/  FFMA.FTZ R37, R118.reuse, UR5, R37 ;  /* 0x0000000576257c23 */ /* 0x050fe20008010025 */
[C---:B------:R-:W-:Y:S01]  /*4ba0*/  FFMA.FTZ R39, R118.reuse, UR5, R39 ;  /* 0x0000000576277c23 */ /* 0x040fe20008010027 */
[C---:B------:R-:W-:Y:S01]  /*4bb0*/  FFMA.FTZ R40, R119.reuse, UR5, R40 ;  /* 0x0000000577287c23 */ /* 0x040fe20008010028 */
[C---:B------:R-:W-:Y:S01]  /*4bc0*/  FFMA.FTZ R41, R118.reuse, UR5, R41 ;  /* 0x0000000576297c23 */ /* 0x040fe20008010029 */
[----:B------:R-:W-:Y:S01]  /*4bd0*/  FFMA.FTZ R42, R119, UR5, R42 ;  /* 0x00000005772a7c23 */ /* 0x000fe2000801002a */
[----:B------:R-:W-:Y:S01]  /*4be0*/  FFMA.FTZ R43, R118, UR5, R43 ;  /* 0x00000005762b7c23 */ /* 0x000fe2000801002b */
[----:B------:R-:W3:Y:S01]  /*4bf0*/  LDL R119, [R1+0x2c] ;  /* 0x00002c0001777983 */ /* 0x000ee20000100800 */
[C---:B------:R-:W-:Y:S01]  /*4c00*/  FFMA.FTZ R29, R167.reuse, UR5, R29 ;  /* 0x00000005a71d7c23 */ /* 0x040fe2000801001d */
[C---:B------:R-:W-:Y:S01]  /*4c10*/  FFMA.FTZ R31, R167.reuse, UR5, R31 ;  /* 0x00000005a71f7c23 */ /* 0x040fe2000801001f */
[C---:B------:R-:W-:Y:S01]  /*4c20*/  FFMA.FTZ R33, R167.reuse, UR5, R33 ;  /* 0x00000005a7217c23 */ /* 0x040fe20008010021 */
[----:B------:R-:W4:Y:S01]  /*4c30*/  LDL R118, [R1+0x30] ;  /* 0x0000300001767983 */ /* 0x000f220000100800 */
[----:B------:R-:W-:Y:S01]  /*4c40*/  FFMA.FTZ R35, R167, UR5, R35 ;  /* 0x00000005a7237c23 */ /* 0x000fe20008010023 */
[C---:B------:R-:W-:Y:S01]  /*4c50*/  FSETP.NEU.FTZ.AND P2, PT, R6.reuse, -INF , PT ;  /* 0xff8000000600780b */ /* 0x040fe20003f5d000 */
[----:B------:R-:W-:Y:S01]  /*4c60*/  FMUL.FTZ R6, R6, 1.4426950216293334961 ;  /* 0x3fb8aa3b06067820 */ /* 0x000fe20000410000 */
[C---:B------:R-:W-:Y:S01]  /*4c70*/  FFMA.FTZ R20, R172.reuse, UR5, R20 ;  /* 0x00000005ac147c23 */ /* 0x040fe20008010014 */
[----:B------:R-:W-:Y:S03]  /*4c80*/  FFMA.FTZ R22, R172, UR5, R22 ;  /* 0x00000005ac167c23 */ /* 0x000fe60008010016 */
[----:B------:R-:W-:Y:S01]  /*4c90*/  FSEL R6, R6, RZ, P2 ;  /* 0x000000ff06067208 */ /* 0x000fe20001000000 */
[----:B------:R-:W-:Y:S01]  /*4ca0*/  FFMA.FTZ R24, R172, UR5, R24 ;  /* 0x00000005ac187c23 */ /* 0x000fe20008010018 */
[----:B------:R-:W-:Y:S01]  /*4cb0*/  FSETP.NEU.FTZ.AND P6, PT, R8, -INF , PT ;  /* 0xff8000000800780b */ /* 0x000fe20003fdd000 */
[----:B------:R-:W-:Y:S01]  /*4cc0*/  FFMA.FTZ R26, R172, UR5, R26 ;  /* 0x00000005ac1a7c23 */ /* 0x000fe2000801001a */
[----:B------:R-:W-:Y:S01]  /*4cd0*/  @!P5 FSEL R20, R20, -INF , !P3 ;  /* 0xff8000001414d808 */ /* 0x000fe20005800000 */
[----:B------:R-:W-:Y:S01]  /*4ce0*/  IMAD.WIDE.U32 R172, R173, -0x2daee0ad, RZ ;  /* 0xd2511f53adac7825 */ /* 0x000fe200078e00ff */
[----:B------:R-:W-:Y:S02]  /*4cf0*/  @!P5 ISETP.GE.AND P3, PT, R240, R109, PT ;  /* 0x0000006df000d20c */ /* 0x000fe40003f66270 */
[----:B------:R-:W-:Y:S01]  /*4d00*/  @!P5 FSEL R22, R22, -INF , !P0 ;  /* 0xff8000001616d808 */ /* 0x000fe20004000000 */
[----:B------:R-:W-:Y:S01]  /*4d10*/  FFMA.FTZ R21, R170, UR5, R21 ;  /* 0x00000005aa157c23 */ /* 0x000fe20008010015 */
[----:B------:R-:W-:Y:S01]  /*4d20*/  @!P5 FSEL R26, R26, -INF , !P3 ;  /* 0xff8000001a1ad808 */ /* 0x000fe20005800000 */
[----:B------:R-:W-:Y:S01]  /*4d30*/  FFMA.FTZ R23, R170, UR5, R23 ;  /* 0x00000005aa177c23 */ /* 0x000fe20008010017 */
[----:B------:R-:W-:Y:S01]  /*4d40*/  @!P5 ISETP.GE.AND P3, PT, R238, R111, PT ;  /* 0x0000006fee00d20c */ /* 0x000fe20003f66270 */
[C---:B------:R-:W-:Y:S01]  /*4d50*/  FFMA.FTZ R25, R170.reuse, UR5, R25 ;  /* 0x00000005aa197c23 */ /* 0x040fe20008010019 */
[----:B------:R-:W-:Y:S01]  /*4d60*/  @!P5 FSEL R21, R21, -INF , !P4 ;  /* 0xff8000001515d808 */ /* 0x000fe20006000000 */
[----:B------:R-:W-:Y:S01]  /*4d70*/  FFMA.FTZ R27, R170, UR5, R27 ;  /* 0x00000005aa1b7c23 */ /* 0x000fe2000801001b */
[----:B------:R-:W-:Y:S01]  /*4d80*/  @!P5 ISETP.GE.AND P4, PT, R239, R109, PT ;  /* 0x0000006def00d20c */ /* 0x000fe20003f86270 */
[----:B------:R-:W-:Y:S01]  /*4d90*/  IMAD.WIDE.U32 R170, R171, -0x2daee0ad, RZ ;  /* 0xd2511f53abaa7825 */ /* 0x000fe200078e00ff */
[----:B------:R-:W-:Y:S02]  /*4da0*/  @!P5 FSEL R24, R24, -INF , !P1 ;  /* 0xff8000001818d808 */ /* 0x000fe40004800000 */
[----:B------:R-:W-:Y:S01]  /*4db0*/  @!P5 FSEL R27, R27, -INF , !P4 ;  /* 0xff8000001b1bd808 */ /* 0x000fe20006000000 */
[----:B------:R-:W-:Y:S01]  /*4dc0*/  FFMA.FTZ R28, R169, UR5, R28 ;  /* 0x00000005a91c7c23 */ /* 0x000fe2000801001c */
[----:B------:R-:W-:Y:S01]  /*4dd0*/  LOP3.LUT R167, R171, UR20, R178, 0x96, !PT ;  /* 0x00000014aba77c12 */ /* 0x000fe2000f8e96b2 */
[----:B------:R-:W-:Y:S01]  /*4de0*/  FFMA.FTZ R30, R169, UR5, R30 ;  /* 0x00000005a91e7c23 */ /* 0x000fe2000801001e */
[-C--:B------:R-:W-:Y:S01]  /*4df0*/  @!P5 ISETP.GE.AND P4, PT, R237, R111.reuse, PT ;  /* 0x0000006fed00d20c */ /* 0x080fe20003f86270 */
[C---:B------:R-:W-:Y:S01]  /*4e00*/  FFMA.FTZ R32, R169.reuse, UR5, R32 ;  /* 0x00000005a9207c23 */ /* 0x040fe20008010020 */
[----:B------:R-:W-:Y:S01]  /*4e10*/  FSETP.NEU.FTZ.AND P2, PT, R0, -INF , PT ;  /* 0xff8000000000780b */ /* 0x000fe20003f5d000 */
[----:B------:R-:W-:Y:S01]  /*4e20*/  FFMA.FTZ R34, R169, UR5, R34 ;  /* 0x00000005a9227c23 */ /* 0x000fe20008010022 */
[----:B------:R-:W-:Y:S01]  /*4e30*/  LOP3.LUT R169, R173, UR20, R176, 0x96, !PT ;  /* 0x00000014ada97c12 */ /* 0x000fe2000f8e96b0 */
[----:B------:R-:W4:Y:S01]  /*4e40*/  LDL R178, [R1+0x38] ;  /* 0x0000380001b27983 */ /* 0x000f220000100800 */
[----:B------:R-:W-:Y:S01]  /*4e50*/  @!P5 FSEL R32, R32, -INF , !P3 ;  /* 0xff8000002020d808 */ /* 0x000fe20005800000 */
[----:B------:R-:W-:Y:S01]  /*4e60*/  FMUL.FTZ R8, R8, 1.4426950216293334961 ;  /* 0x3fb8aa3b08087820 */ /* 0x000fe20000410000 */
[----:B------:R-:W-:Y:S01]  /*4e70*/  @!P5 FSEL R33, R33, -INF , !P4 ;  /* 0xff8000002121d808 */ /* 0x000fe20006000000 */
[----:B------:R-:W4:Y:S01]  /*4e80*/  LDL R176, [R1+0x3c] ;  /* 0x00003c0001b07983 */ /* 0x000f220000100800 */
[-C--:B------:R-:W-:Y:S01]  /*4e90*/  @!P5 ISETP.GE.AND P3, PT, R236, R110.reuse, PT ;  /* 0x0000006eec00d20c */ /* 0x080fe20003f66270 */
[--C-:B------:R-:W-:Y:S01]  /*4ea0*/  FFMA.FTZ R166, R166, UR6, -R6.reuse ;  /* 0x00000006a6a67c23 */ /* 0x100fe20008010806 */
[----:B------:R-:W-:Y:S01]  /*4eb0*/  FSEL R8, R8, RZ, P6 ;  /* 0x000000ff08087208 */ /* 0x000fe20003000000 */
[----:B------:R-:W-:Y:S01]  /*4ec0*/  FFMA.FTZ R18, R18, UR6, -R6 ;  /* 0x0000000612127c23 */ /* 0x000fe20008010806 */
[C---:B------:R-:W-:Y:S01]  /*4ed0*/  FSETP.NEU.FTZ.AND P6, PT, R4.reuse, -INF , PT ;  /* 0xff8000000400780b */ /* 0x040fe20003fdd000 */
[----:B------:R-:W-:Y:S01]  /*4ee0*/  FMUL.FTZ R4, R4, 1.4426950216293334961 ;  /* 0x3fb8aa3b04047820 */ /* 0x000fe20000410000 */
[-C--:B------:R-:W-:Y:S01]  /*4ef0*/  @!P5 ISETP.GE.AND P4, PT, R229, R110.reuse, PT ;  /* 0x0000006ee500d20c */ /* 0x080fe20003f86270 */
[----:B------:R-:W-:Y:S01]  /*4f00*/  FMUL.FTZ R0, R0, 1.4426950216293334961 ;  /* 0x3fb8aa3b00007820 */ /* 0x000fe20000410000 */
[----:B------:R-:W-:Y:S01]  /*4f10*/  @!P5 FSEL R38, R38, -INF , !P3 ;  /* 0xff8000002626d808 */ /* 0x000fe20005800000 */
[--C-:B------:R-:W-:Y:S01]  /*4f20*/  FFMA.FTZ R117, R117, UR6, -R8.reuse ;  /* 0x0000000675757c23 */ /* 0x100fe20008010808 */
[----:B------:R-:W-:Y:S01]  /*4f30*/  FSEL R4, R4, RZ, P6 ;  /* 0x000000ff04047208 */ /* 0x000fe20003000000 */
[--C-:B------:R-:W-:Y:S01]  /*4f40*/  FFMA.FTZ R16, R16, UR6, -R8.reuse ;  /* 0x0000000610107c23 */ /* 0x100fe20008010808 */
[----:B------:R-:W-:Y:S01]  /*4f50*/  FSEL R0, R0, RZ, P2 ;  /* 0x000000ff00007208 */ /* 0x000fe20001000000 */
[----:B------:R-:W-:Y:S01]  /*4f60*/  FFMA.FTZ R20, R20, UR6, -R8 ;  /* 0x0000000614147c23 */ /* 0x000fe20008010808 */
[C---:B------:R-:W-:Y:S01]  /*4f70*/  @!P5 ISETP.GE.AND P2, PT, R243.reuse, R111, PT ;  /* 0x0000006ff300d20c */ /* 0x040fe20003f46270 */
[----:B------:R-:W-:Y:S01]  /*4f80*/  FFMA.FTZ R116, R116, UR6, -R4 ;  /* 0x0000000674747c23 */ /* 0x000fe20008010804 */
[----:B------:R-:W-:Y:S01]  /*4f90*/  @!P5 ISETP.GE.AND P6, PT, R243, R110, PT ;  /* 0x0000006ef300d20c */ /* 0x000fe20003fc6270 */
[----:B------:R-:W-:Y:S01]  /*4fa0*/  FFMA.FTZ R10, R10, UR6, -R0 ;  /* 0x000000060a0a7c23 */ /* 0x000fe20008010800 */
[----:B------:R-:W-:Y:S01]  /*4fb0*/  @!P5 FSEL R5, R5, -INF , !P2 ;  /* 0xff8000000505d808 */ /* 0x000fe20005000000 */
[----:B------:R-:W-:Y:S01]  /*4fc0*/  FFMA.FTZ R12, R12, UR6, -R4 ;  /* 0x000000060c0c7c23 */ /* 0x000fe20008010804 */
[----:B------:R-:W-:Y:S01]  /*4fd0*/  @!P5 FSEL R7, R7, -INF , !P6 ;  /* 0xff8000000707d808 */ /* 0x000fe20007000000 */
[----:B------:R-:W-:Y:S01]  /*4fe0*/  FFMA.FTZ R14, R14, UR6, -R0 ;  /* 0x000000060e0e7c23 */ /* 0x000fe20008010800 */
[----:B------:R-:W-:Y:S01]  /*4ff0*/  @!P5 ISETP.GE.AND P2, PT, R243, R109, PT ;  /* 0x0000006df300d20c */ /* 0x000fe20003f46270 */
[----:B------:R-:W-:Y:S01]  /*5000*/  FFMA.FTZ R5, R5, UR6, -R8 ;  /* 0x0000000605057c23 */ /* 0x000fe20008010808 */
[----:B------:R-:W-:Y:S01]  /*5010*/  @!P5 ISETP.GE.AND P6, PT, R241, R108, PT ;  /* 0x0000006cf100d20c */ /* 0x000fe20003fc6270 */
[----:B------:R-:W-:Y:S01]  /*5020*/  FFMA.FTZ R7, R7, UR6, -R6 ;  /* 0x0000000607077c23 */ /* 0x000fe20008010806 */
[----:B------:R-:W-:Y:S01]  /*5030*/  @!P5 FSEL R11, R11, -INF , !P2 ;  /* 0xff8000000b0bd808 */ /* 0x000fe20005000000 */
        /* <DEDUP_REMOVED lines=9> */
[-C--:B------:R-:W-:Y:S01]  /*50d0*/  @!P5 ISETP.GE.AND P3, PT, R247, R108.reuse, PT ;  /* 0x0000006cf700d20c */ /* 0x080fe20003f66270 */
[----:B------:R-:W-:Y:S01]  /*50e0*/  FFMA.FTZ R44, R188, UR5, R44 ;  /* 0x00000005bc2c7c23 */ /* 0x000fe2000801002c */
[----:B------:R-:W-:Y:S01]  /*50f0*/  @!P5 ISETP.GE.AND P4, PT, R246, R108, PT ;  /* 0x0000006cf600d20c */ /* 0x000fe20003f86270 */
[----:B------:R-:W-:Y:S01]  /*5100*/  FFMA.FTZ R22, R22, UR6, -R6 ;  /* 0x0000000616167c23 */ /* 0x000fe20008010806 */
[----:B------:R-:W-:Y:S01]  /*5110*/  @!P5 FSEL R17, R17, -INF , !P2 ;  /* 0xff8000001111d808 */ /* 0x000fe20005000000 */
[----:B------:R-:W-:Y:S01]  /*5120*/  FFMA.FTZ R24, R24, UR6, -R4 ;  /* 0x0000000618187c23 */ /* 0x000fe20008010804 */
[----:B------:R-:W-:Y:S01]  /*5130*/  @!P5 FSEL R19, R19, -INF , !P6 ;  /* 0xff8000001313d808 */ /* 0x000fe20007000000 */
[----:B------:R-:W-:Y:S01]  /*5140*/  FFMA.FTZ R27, R27, UR6, -R0 ;  /* 0x000000061b1b7c23 */ /* 0x000fe20008010800 */
[----:B------:R-:W-:Y:S01]  /*5150*/  @!P5 FSEL R44, R44, -INF , !P3 ;  /* 0xff8000002c2cd808 */ /* 0x000fe20005800000 */
[----:B------:R-:W-:Y:S01]  /*5160*/  FFMA.FTZ R46, R188, UR5, R46 ;  /* 0x00000005bc2e7c23 */ /* 0x000fe2000801002e */
[----:B------:R-:W-:Y:S01]  /*5170*/  @!P5 ISETP.GE.AND P2, PT, R239, R110, PT ;  /* 0x0000006eef00d20c */ /* 0x000fe20003f46270 */
[----:B------:R-:W-:Y:S01]  /*5180*/  FFMA.FTZ R17, R17, UR6, -R8 ;  /* 0x0000000611117c23 */ /* 0x000fe20008010808 */
[-C--:B------:R-:W-:Y:S01]  /*5190*/  @!P5 ISETP.GE.AND P6, PT, R239, R108.reuse, PT ;  /* 0x0000006cef00d20c */ /* 0x080fe20003fc6270 */
[----:B------:R-:W-:Y:S01]  /*51a0*/  FFMA.FTZ R26, R26, UR6, -R0 ;  /* 0x000000061a1a7c23 */ /* 0x000fe20008010800 */
[-C--:B------:R-:W-:Y:S01]  /*51b0*/  @!P5 ISETP.GE.AND P3, PT, R247, R109.reuse, PT ;  /* 0x0000006df700d20c */ /* 0x080fe20003f66270 */
[----:B------:R-:W-:Y:S01]  /*51c0*/  FFMA.FTZ R32, R32, UR6, -R8 ;  /* 0x0000000620207c23 */ /* 0x000fe20008010808 */
[----:B------:R-:W-:Y:S01]  /*51d0*/  @!P5 FSEL R23, R23, -INF , !P2 ;  /* 0xff8000001717d808 */ /* 0x000fe20005000000 */
[--C-:B------:R-:W-:Y:S01]  /*51e0*/  FFMA.FTZ R38, R38, UR6, -R6.reuse ;  /* 0x0000000626267c23 */ /* 0x100fe20008010806 */
[----:B------:R-:W-:Y:S01]  /*51f0*/  @!P5 FSEL R25, R25, -INF , !P6 ;  /* 0xff8000001919d808 */ /* 0x000fe20007000000 */
[----:B------:R-:W-:Y:S01]  /*5200*/  FFMA.FTZ R39, R39, UR6, -R6 ;  /* 0x0000000627277c23 */ /* 0x000fe20008010806 */
[----:B------:R-:W-:Y:S01]  /*5210*/  @!P5 FSEL R46, R46, -INF , !P3 ;  /* 0xff8000002e2ed808 */ /* 0x000fe20005800000 */
[----:B------:R-:W-:Y:S01]  /*5220*/  FFMA.FTZ R48, R188, UR5, R48 ;  /* 0x00000005bc307c23 */ /* 0x000fe20008010030 */
[CC--:B------:R-:W-:Y:S01]  /*5230*/  @!P5 ISETP.GE.AND P0, PT, R238.reuse, R108.reuse, PT ;  /* 0x0000006cee00d20c */ /* 0x0c0fe20003f06270 */
[----:B------:R-:W-:Y:S01]  /*5240*/  FFMA.FTZ R23, R23, UR6, -R6 ;  /* 0x0000000617177c23 */ /* 0x000fe20008010806 */
[----:B------:R-:W-:Y:S01]  /*5250*/  @!P5 ISETP.GE.AND P2, PT, R237, R108, PT ;  /* 0x0000006ced00d20c */ /* 0x000fe20003f46270 */
[----:B------:R-:W-:Y:S01]  /*5260*/  FFMA.FTZ R25, R25, UR6, -R4 ;  /* 0x0000000619197c23 */ /* 0x000fe20008010804 */
[-C--:B------:R-:W-:Y:S01]  /*5270*/  @!P5 ISETP.GE.AND P1, PT, R238, R109.reuse, PT ;  /* 0x0000006dee00d20c */ /* 0x080fe20003f26270 */
[----:B------:R-:W-:Y:S01]  /*5280*/  FFMA.FTZ R46, R46, UR6, -R0 ;  /* 0x000000062e2e7c23 */ /* 0x000fe20008010800 */
[----:B------:R-:W-:Y:S01]  /*5290*/  @!P5 ISETP.GE.AND P6, PT, R237, R109, PT ;  /* 0x0000006ded00d20c */ /* 0x000fe20003fc6270 */
[----:B------:R-:W-:Y:S01]  /*52a0*/  FFMA.FTZ R33, R33, UR6, -R8 ;  /* 0x0000000621217c23 */ /* 0x000fe20008010808 */
[-C--:B------:R-:W-:Y:S01]  /*52b0*/  @!P5 ISETP.GE.AND P3, PT, R247, R111.reuse, PT ;  /* 0x0000006ff700d20c */ /* 0x080fe20003f66270 */
[----:B------:R-:W-:Y:S01]  /*52c0*/  MUFU.EX2 R219, R10 ;  /* 0x0000000a00db7308 */ /* 0x000fe20000000800 */
[----:B------:R-:W-:Y:S01]  /*52d0*/  @!P5 FSEL R28, R28, -INF , !P0 ;  /* 0xff8000001c1cd808 */ /* 0x000fe20004000000 */
[----:B------:R-:W-:Y:S01]  /*52e0*/  FFMA.FTZ R44, R44, UR6, -R4 ;  /* 0x000000062c2c7c23 */ /* 0x000fe20008010804 */
[----:B------:R-:W-:Y:S01]  /*52f0*/  @!P5 FSEL R29, R29, -INF , !P2 ;  /* 0xff8000001d1dd808 */ /* 0x000fe20005000000 */
[----:B------:R-:W-:Y:S01]  /*5300*/  FFMA.FTZ R50, R188, UR5, R50 ;  /* 0x00000005bc327c23 */ /* 0x000fe20008010032 */
[----:B------:R-:W-:Y:S01]  /*5310*/  @!P5 FSEL R30, R30, -INF , !P1 ;  /* 0xff8000001e1ed808 */ /* 0x000fe20004800000 */
[--C-:B------:R-:W-:Y:S01]  /*5320*/  FFMA.FTZ R28, R28, UR6, -R4.reuse ;  /* 0x000000061c1c7c23 */ /* 0x100fe20008010804 */
[----:B------:R-:W-:Y:S03]  /*5330*/  @!P5 FSEL R31, R31, -INF , !P6 ;  /* 0xff8000001f1fd808 */ /* 0x000fe60007000000 */
[----:B------:R1:W-:Y:S01]  /*5340*/  MUFU.EX2 R218, R11 ;  /* 0x0000000b00da7308 */ /* 0x0003e20000000800 */
[----:B------:R-:W-:Y:S01]  /*5350*/  @!P5 FSEL R48, R48, -INF , !P3 ;  /* 0xff8000003030d808 */ /* 0x000fe20005800000 */
[----:B------:R-:W-:Y:S01]  /*5360*/  FFMA.FTZ R29, R29, UR6, -R4 ;  /* 0x000000061d1d7c23 */ /* 0x000fe20008010804 */
[-C--:B------:R-:W-:Y:S01]  /*5370*/  @!P5 ISETP.GE.AND P0, PT, R238, R110.reuse, PT ;  /* 0x0000006eee00d20c */ /* 0x080fe20003f06270 */
[--C-:B------:R-:W-:Y:S01]  /*5380*/  FFMA.FTZ R30, R30, UR6, -R0.reuse ;  /* 0x000000061e1e7c23 */ /* 0x100fe20008010800 */
[-C--:B------:R-:W-:Y:S01]  /*5390*/  @!P5 ISETP.GE.AND P2, PT, R237, R110.reuse, PT ;  /* 0x0000006eed00d20c */ /* 0x080fe20003f46270 */
[----:B------:R-:W-:Y:S01]  /*53a0*/  FFMA.FTZ R31, R31, UR6, -R0 ;  /* 0x000000061f1f7c23 */ /* 0x000fe20008010800 */
[-C--:B------:R-:W-:Y:S01]  /*53b0*/  @!P5 ISETP.GE.AND P1, PT, R236, R111.reuse, PT ;  /* 0x0000006fec00d20c */ /* 0x080fe20003f26270 */
[----:B------:R-:W-:Y:S01]  /*53c0*/  FFMA.FTZ R48, R48, UR6, -R8 ;  /* 0x0000000630307c23 */ /* 0x000fe20008010808 */
[----:B------:R-:W-:Y:S01]  /*53d0*/  @!P5 ISETP.GE.AND P6, PT, R229, R111, PT ;  /* 0x0000006fe500d20c */ /* 0x000fe20003fc6270 */
[----:B------:R-:W-:Y:S01]  /*53e0*/  MUFU.EX2 R201, R24 ;  /* 0x0000001800c97308 */ /* 0x000fe20000000800 */
[----:B------:R-:W-:Y:S02]  /*53f0*/  @!P5 ISETP.GE.AND P3, PT, R247, R110, PT ;  /* 0x0000006ef700d20c */ /* 0x000fe40003f66270 */
[----:B------:R-:W-:Y:S02]  /*5400*/  @!P5 FSEL R34, R34, -INF , !P0 ;  /* 0xff8000002222d808 */ /* 0x000fe40004000000 */
[----:B------:R-:W-:Y:S02]  /*5410*/  @!P5 FSEL R35, R35, -INF , !P2 ;  /* 0xff8000002323d808 */ /* 0x000fe40005000000 */
[----:B------:R-:W-:Y:S03]  /*5420*/  @!P5 FSEL R36, R36, -INF , !P1 ;  /* 0xff8000002424d808 */ /* 0x000fe60004800000 */
[----:B------:R1:W-:Y:S01]  /*5430*/  MUFU.EX2 R211, R166 ;  /* 0x000000a600d37308 */ /* 0x0003e20000000800 */
[----:B------:R-:W-:Y:S01]  /*5440*/  @!P5 FSEL R37, R37, -INF , !P6 ;  /* 0xff8000002525d808 */ /* 0x000fe20007000000 */
[--C-:B------:R-:W-:Y:S01]  /*5450*/  FFMA.FTZ R34, R34, UR6, -R6.reuse ;  /* 0x0000000622227c23 */ /* 0x100fe20008010806 */
[----:B------:R-:W-:Y:S01]  /*5460*/  @!P5 FSEL R50, R50, -INF , !P3 ;  /* 0xff8000003232d808 */ /* 0x000fe20005800000 */
[----:B------:R-:W-:Y:S01]  /*5470*/  FFMA.FTZ R35, R35, UR6, -R6 ;  /* 0x0000000623237c23 */ /* 0x000fe20008010806 */
[-C--:B------:R-:W-:Y:S01]  /*5480*/  @!P5 ISETP.GE.AND P0, PT, R236, R108.reuse, PT ;  /* 0x0000006cec00d20c */ /* 0x080fe20003f06270 */
[--C-:B------:R-:W-:Y:S01]  /*5490*/  FFMA.FTZ R36, R36, UR6, -R8.reuse ;  /* 0x0000000624247c23 */ /* 0x100fe20008010808 */
[-C--:B------:R-:W-:Y:S03]  /*54a0*/  @!P5 ISETP.GE.AND P2, PT, R229, R108.reuse, PT ;  /* 0x0000006ce500d20c */ /* 0x080fe60003f46270 */
[----:B------:R-:W-:Y:S01]  /*54b0*/  MUFU.EX2 R214, R116 ;  /* 0x0000007400d67308 */ /* 0x000fe20000000800 */
[-C--:B------:R-:W-:Y:S01]  /*54c0*/  @!P5 ISETP.GE.AND P1, PT, R236, R109.reuse, PT ;  /* 0x0000006dec00d20c */ /* 0x080fe20003f26270 */
[----:B------:R-:W-:Y:S01]  /*54d0*/  FFMA.FTZ R37, R37, UR6, -R8 ;  /* 0x0000000625257c23 */ /* 0x000fe20008010808 */
[----:B------:R-:W-:Y:S01]  /*54e0*/  @!P5 ISETP.GE.AND P6, PT, R229, R109, PT ;  /* 0x0000006de500d20c */ /* 0x000fe20003fc6270 */
[----:B------:R-:W-:Y:S01]  /*54f0*/  FFMA.FTZ R50, R50, UR6, -R6 ;  /* 0x0000000632327c23 */ /* 0x000fe20008010806 */
[----:B------:R-:W-:Y:S01]  /*5500*/  @!P5 ISETP.GE.AND P3, PT, R249, R111, PT ;  /* 0x0000006ff900d20c */ /* 0x000fe20003f66270 */
[----:B-1----:R-:W-:Y:S01]  /*5510*/  IMAD.WIDE.U32 R10, R177, -0x326172a9, RZ ;  /* 0xcd9e8d57b10a7825 */ /* 0x002fe200078e00ff */
[----:B------:R-:W-:Y:S03]  /*5520*/  @!P5 FSEL R40, R40, -INF , !P0 ;  /* 0xff8000002828d808 */ /* 0x000fe60004000000 */
[----:B------:R-:W-:Y:S01]  /*5530*/  MUFU.EX2 R213, R12 ;  /* 0x0000000c00d57308 */ /* 0x000fe20000000800 */
[----:B------:R-:W-:Y:S01]  /*5540*/  @!P5 FSEL R41, R41, -INF , !P2 ;  /* 0xff8000002929d808 */ /* 0x000fe20005000000 */
[----:B------:R-:W-:Y:S01]  /*5550*/  IMAD.WIDE.U32 R166, R167, -0x326172a9, RZ ;  /* 0xcd9e8d57a7a67825 */ /* 0x000fe200078e00ff */
[----:B------:R-:W-:Y:S02]  /*5560*/  @!P5 FSEL R42, R42, -INF , !P1 ;  /* 0xff8000002a2ad808 */ /* 0x000fe40004800000 */
[----:B------:R-:W-:Y:S01]  /*5570*/  @!P5 FSEL R43, R43, -INF , !P6 ;  /* 0xff8000002b2bd808 */ /* 0x000fe20007000000 */
[----:B------:R-:W-:Y:S01]  /*5580*/  FFMA.FTZ R41, R41, UR6, -R4 ;  /* 0x0000000629297c23 */ /* 0x000fe20008010804 */
[-C--:B------:R-:W-:Y:S03]  /*5590*/  @!P5 ISETP.GE.AND P0, PT, R249, R108.reuse, PT ;  /* 0x0000006cf900d20c */ /* 0x080fe60003f06270 */
[----:B------:R1:W-:Y:S01]  /*55a0*/  MUFU.EX2 R212, R13 ;  /* 0x0000000d00d47308 */ /* 0x0003e20000000800 */
[-C--:B------:R-:W-:Y:S01]  /*55b0*/  @!P5 ISETP.GE.AND P2, PT, R248, R108.reuse, PT ;  /* 0x0000006cf800d20c */ /* 0x080fe20003f46270 */
[----:B------:R-:W-:Y:S01]  /*55c0*/  FFMA.FTZ R42, R42, UR6, -R0 ;  /* 0x000000062a2a7c23 */ /* 0x000fe20008010800 */
[-C--:B------:R-:W-:Y:S01]  /*55d0*/  @!P5 ISETP.GE.AND P1, PT, R251, R108.reuse, PT ;  /* 0x0000006cfb00d20c */ /* 0x080fe20003f26270 */
[----:B------:R-:W-:Y:S01]  /*55e0*/  FFMA.FTZ R40, R40, UR6, -R4 ;  /* 0x0000000628287c23 */ /* 0x000fe20008010804 */
[----:B------:R-:W-:Y:S01]  /*55f0*/  @!P5 ISETP.GE.AND P6, PT, R250, R108, PT ;  /* 0x0000006cfa00d20c */ /* 0x000fe20003fc6270 */
[----:B------:R-:W-:Y:S01]  /*5600*/  FFMA.FTZ R43, R43, UR6, -R0 ;  /* 0x000000062b2b7c23 */ /* 0x000fe20008010800 */
[----:B------:R-:W-:Y:S03]  /*5610*/  LOP3.LUT R171, R167, UR19, R100, 0x96, !PT ;  /* 0x00000013a7ab7c12 */ /* 0x000fe6000f8e9664 */
[----:B------:R-:W-:Y:S10]  /*5620*/  MUFU.EX2 R207, R117 ;  /* 0x0000007500cf7308 */ /* 0x000ff40000000800 */
[----:B------:R-:W-:Y:S01]  /*5630*/  MUFU.EX2 R206, R5 ;  /* 0x0000000500ce7308 */ /* 0x000fe20000000800 */
[----:B-1----:R-:W-:Y:S09]  /*5640*/  IMAD.WIDE.U32 R12, R184, -0x326172a9, RZ ;  /* 0xcd9e8d57b80c7825 */ /* 0x002ff200078e00ff */
[----:B------:R1:W-:Y:S10]  /*5650*/  MUFU.EX2 R210, R7 ;  /* 0x0000000700d27308 */ /* 0x0003f40000000800 */
[----:B------:R-:W-:Y:S10]  /*5660*/  MUFU.EX2 R217, R14 ;  /* 0x0000000e00d97308 */ /* 0x000ff40000000800 */
[----:B------:R1:W-:Y:S02]  /*5670*/  MUFU.EX2 R216, R15 ;  /* 0x0000000f00d87308 */ /* 0x0003e40000000800 */
[----:B-1----:R-:W-:Y:S08]  /*5680*/  LOP3.LUT R7, R115, UR20, R182, 0x96, !PT ;  /* 0x0000001473077c12 */ /* 0x002ff0000f8e96b6 */
[----:B------:R-:W1:Y:S10]  /*5690*/  MUFU.EX2 R195, R16 ;  /* 0x0000001000c37308 */ /* 0x000e740000000800 */
[----:B------:R1:W-:Y:S01]  /*56a0*/  MUFU.EX2 R192, R17 ;  /* 0x0000001100c07308 */ /* 0x0003e20000000800 */
[----:B------:R-:W-:Y:S09]  /*56b0*/  IMAD.WIDE.U32 R14, R7, -0x326172a9, RZ ;  /* 0xcd9e8d57070e7825 */ /* 0x000ff200078e00ff */
[----:B------:R-:W-:Y:S10]  /*56c0*/  MUFU.EX2 R203, R18 ;  /* 0x0000001200cb7308 */ /* 0x000ff40000000800 */
[----:B------:R1:W1:Y:S10]  /*56d0*/  MUFU.EX2 R215, R9 ;  /* 0x0000000900d77308 */ /* 0x0002740000000800 */
[----:B------:R1:W-:Y:S10]  /*56e0*/  MUFU.EX2 R189, R20 ;  /* 0x0000001400bd7308 */ /* 0x0003f40000000800 */
[----:B------:R1:W-:Y:S10]  /*56f0*/  MUFU.EX2 R188, R21 ;  /* 0x0000001500bc7308 */ /* 0x0003f40000000800 */
[----:B------:R-:W-:Y:S10]  /*5700*/  MUFU.EX2 R190, R22 ;  /* 0x0000001600be7308 */ /* 0x000ff40000000800 */
[----:B------:R1:W-:Y:S10]  /*5710*/  MUFU.EX2 R191, R23 ;  /* 0x0000001700bf7308 */ /* 0x0003f40000000800 */
[----:B------:R-:W-:Y:S01]  /*5720*/  MUFU.EX2 R208, R27 ;  /* 0x0000001b00d07308 */ /* 0x000fe20000000800 */
[C---:B--2---:R-:W-:Y:S09]  /*5730*/  FFMA.FTZ R45, R187.reuse, UR5, R45 ;  /* 0x00000005bb2d7c23 */ /* 0x044ff2000801002d */
[----:B------:R-:W-:Y:S01]  /*5740*/  MUFU.EX2 R202, R25 ;  /* 0x0000001900ca7308 */ /* 0x000fe20000000800 */
[C---:B------:R-:W-:Y:S01]  /*5750*/  FFMA.FTZ R47, R187.reuse, UR5, R47 ;  /* 0x00000005bb2f7c23 */ /* 0x040fe2000801002f */
[C---:B------:R-:W-:Y:S01]  /*5760*/  FFMA.FTZ R49, R187.reuse, UR5, R49 ;  /* 0x00000005bb317c23 */ /* 0x040fe20008010031 */
[----:B------:R-:W-:Y:S01]  /*5770*/  FFMA.FTZ R51, R187, UR5, R51 ;  /* 0x00000005bb337c23 */ /* 0x000fe20008010033 */
[----:B------:R-:W-:Y:S02]  /*5780*/  @!P5 FSEL R45, R45, -INF , !P4 ;  /* 0xff8000002d2dd808 */ /* 0x000fe40006000000 */
[C---:B------:R-:W-:Y:S04]  /*5790*/  @!P5 ISETP.GE.AND P4, PT, R246.reuse, R109, PT ;  /* 0x0000006df600d20c */ /* 0x040fe80003f86270 */
[----:B------:R-:W-:Y:S01]  /*57a0*/  MUFU.EX2 R199, R28 ;  /* 0x0000001c00c77308 */ /* 0x000fe20000000800 */
[----:B------:R-:W-:Y:S01]  /*57b0*/  FFMA.FTZ R45, R45, UR6, -R4 ;  /* 0x000000062d2d7c23 */ /* 0x000fe20008010804 */
[----:B------:R-:W-:Y:S01]  /*57c0*/  @!P5 FSEL R47, R47, -INF , !P4 ;  /* 0xff8000002f2fd808 */ /* 0x000fe20006000000 */
[C---:B---3--:R-:W-:Y:S01]  /*57d0*/  FFMA.FTZ R52, R119.reuse, UR5, R52 ;  /* 0x0000000577347c23 */ /* 0x048fe20008010034 */
[-C--:B------:R-:W-:Y:S01]  /*57e0*/  @!P5 ISETP.GE.AND P4, PT, R246, R111.reuse, PT ;  /* 0x0000006ff600d20c */ /* 0x080fe20003f86270 */
[----:B----4-:R-:W-:Y:S01]  /*57f0*/  FFMA.FTZ R53, R118, UR5, R53 ;  /* 0x0000000576357c23 */ /* 0x010fe20008010035 */
[----:B------:R-:W-:Y:S01]  /*5800*/  FFMA.FTZ R54, R119, UR5, R54 ;  /* 0x0000000577367c23 */ /* 0x000fe20008010036 */
[----:B------:R-:W-:Y:S01]  /*5810*/  FFMA.FTZ R47, R47, UR6, -R0 ;  /* 0x000000062f2f7c23 */ /* 0x000fe20008010800 */
[----:B------:R-:W-:Y:S02]  /*5820*/  @!P5 FSEL R49, R49, -INF , !P4 ;  /* 0xff8000003131d808 */ /* 0x000fe40006000000 */
[----:B------:R-:W-:Y:S01]  /*5830*/  MUFU.EX2 R181, R32 ;  /* 0x0000002000b57308 */ /* 0x000fe20000000800 */
[-C--:B------:R-:W-:Y:S01]  /*5840*/  @!P5 ISETP.GE.AND P4, PT, R246, R110.reuse, PT ;  /* 0x0000006ef600d20c */ /* 0x080fe20003f86270 */
[----:B------:R-:W-:Y:S01]  /*5850*/  FFMA.FTZ R55, R118, UR5, R55 ;  /* 0x0000000576377c23 */ /* 0x000fe20008010037 */
        /* <DEDUP_REMOVED lines=8> */
[----:B------:R-:W-:Y:S01]  /*58e0*/  @!P5 FSEL R53, R53, -INF , !P4 ;  /* 0xff8000003535d808 */ /* 0x000fe20006000000 */
[----:B------:R-:W-:Y:S01]  /*58f0*/  FFMA.FTZ R57, R118, UR5, R57 ;  /* 0x0000000576397c23 */ /* 0x000fe20008010039 */
        /* <DEDUP_REMOVED lines=8> */
[----:B------:R-:W-:Y:S01]  /*5980*/  @!P5 FSEL R57, R57, -INF , !P2 ;  /* 0xff8000003939d808 */ /* 0x000fe20005000000 */
[----:B------:R-:W-:Y:S01]  /*5990*/  FFMA.FTZ R59, R118, UR5, R59 ;  /* 0x00000005763b7c23 */ /* 0x000fe2000801003b */
[-C--:B------:R-:W-:Y:S01]  /*59a0*/  @!P5 ISETP.GE.AND P3, PT, R249, R109.reuse, PT ;  /* 0x0000006df900d20c */ /* 0x080fe20003f66270 */
[----:B------:R-:W-:Y:S01]  /*59b0*/  FFMA.FTZ R55, R55, UR6, -R6 ;  /* 0x0000000637377c23 */ /* 0x000fe20008010806 */
[-C--:B------:R-:W-:Y:S01]  /*59c0*/  @!P5 ISETP.GE.AND P4, PT, R248, R109.reuse, PT ;  /* 0x0000006df800d20c */ /* 0x080fe20003f86270 */
[--C-:B------:R-:W-:Y:S01]  /*59d0*/  FFMA.FTZ R57, R57, UR6, -R4.reuse ;  /* 0x0000000639397c23 */ /* 0x100fe20008010804 */
[-C--:B------:R-:W-:Y:S01]  /*59e0*/  @!P5 ISETP.GE.AND P0, PT, R251, R109.reuse, PT ;  /* 0x0000006dfb00d20c */ /* 0x080fe20003f06270 */
[----:B------:R-:W-:Y:S01]  /*59f0*/  FFMA.FTZ R56, R56, UR6, -R4 ;  /* 0x0000000638387c23 */ /* 0x000fe20008010804 */
[----:B------:R-:W-:Y:S01]  /*5a00*/  @!P5 ISETP.GE.AND P2, PT, R250, R109, PT ;  /* 0x0000006dfa00d20c */ /* 0x000fe20003f46270 */
[----:B------:R-:W-:Y:S01]  /*5a10*/  IMAD.WIDE.U32 R108, R185, -0x2daee0ad, RZ ;  /* 0xd2511f53b96c7825 */ /* 0x000fe200078e00ff */
[----:B------:R-:W-:Y:S01]  /*5a20*/  LOP3.LUT R118, R11, UR21, R168, 0x96, !PT ;  /* 0x000000150b767c12 */ /* 0x000fe2000f8e96a8 */
[----:B------:R-:W-:Y:S01]  /*5a30*/  MUFU.EX2 R179, R33 ;  /* 0x0000002100b37308 */ /* 0x000fe20000000800 */
[----:B------:R-:W-:Y:S02]  /*5a40*/  @!P5 FSEL R58, R58, -INF , !P3 ;  /* 0xff8000003a3ad808 */ /* 0x000fe40005800000 */
[----:B------:R-:W-:Y:S01]  /*5a50*/  @!P5 FSEL R59, R59, -INF , !P4 ;  /* 0xff8000003b3bd808 */ /* 0x000fe20006000000 */
[----:B------:R-:W-:Y:S01]  /*5a60*/  IMAD.WIDE.U32 R118, R118, -0x2daee0ad, RZ ;  /* 0xd2511f5376767825 */ /* 0x000fe200078e00ff */
[-C--:B------:R-:W-:Y:S02]  /*5a70*/  @!P5 ISETP.GE.AND P3, PT, R251, R111.reuse, PT ;  /* 0x0000006ffb00d20c */ /* 0x080fe40003f66270 */
[----:B------:R-:W-:Y:S01]  /*5a80*/  @!P5 ISETP.GE.AND P4, PT, R250, R111, PT ;  /* 0x0000006ffa00d20c */ /* 0x000fe20003f86270 */
[----:B------:R-:W-:Y:S01]  /*5a90*/  FFMA.FTZ R60, R178, UR5, R60 ;  /* 0x00000005b23c7c23 */ /* 0x000fe2000801003c */
[----:B------:R-:W-:Y:S01]  /*5aa0*/  LOP3.LUT R116, R109, UR20, R180, 0x96, !PT ;  /* 0x000000146d747c12 */ /* 0x000fe2000f8e96b4 */
[--C-:B------:R-:W-:Y:S01]  /*5ab0*/  FFMA.FTZ R58, R58, UR6, -R0.reuse ;  /* 0x000000063a3a7c23 */ /* 0x100fe20008010800 */
[----:B------:R-:W-:Y:S01]  /*5ac0*/  FFMA.FTZ R59, R59, UR6, -R0 ;  /* 0x000000063b3b7c23 */ /* 0x000fe20008010800 */
[----:B------:R-:W-:Y:S01]  /*5ad0*/  FFMA.FTZ R61, R176, UR5, R61 ;  /* 0x00000005b03d7c23 */ /* 0x000fe2000801003d */
[----:B------:R-:W-:Y:S01]  /*5ae0*/  @!P5 FSEL R60, R60, -INF , !P1 ;  /* 0xff8000003c3cd808 */ /* 0x000fe20004800000 */
[C---:B------:R-:W-:Y:S01]  /*5af0*/  FFMA.FTZ R65, R176.reuse, UR5, R65 ;  /* 0x00000005b0417c23 */ /* 0x040fe20008010041 */
[-C--:B------:R-:W-:Y:S01]  /*5b00*/  @!P5 ISETP.GE.AND P1, PT, R251, R110.reuse, PT ;  /* 0x0000006efb00d20c */ /* 0x080fe20003f26270 */
[----:B------:R-:W-:Y:S01]  /*5b10*/  FFMA.FTZ R63, R176, UR5, R63 ;  /* 0x00000005b03f7c23 */ /* 0x000fe2000801003f */
[----:B------:R-:W-:Y:S01]  /*5b20*/  @!P5 FSEL R61, R61, -INF , !P6 ;  /* 0xff8000003d3dd808 */ /* 0x000fe20007000000 */
[----:B------:R-:W-:Y:S01]  /*5b30*/  FFMA.FTZ R60, R60, UR6, -R4 ;  /* 0x000000063c3c7c23 */ /* 0x000fe20008010804 */
[----:B------:R-:W-:Y:S01]  /*5b40*/  @!P5 ISETP.GE.AND P6, PT, R250, R110, PT ;  /* 0x0000006efa00d20c */ /* 0x000fe20003fc6270 */
[----:B------:R-:W-:Y:S01]  /*5b50*/  FFMA.FTZ R67, R176, UR5, R67 ;  /* 0x00000005b0437c23 */ /* 0x000fe20008010043 */
[----:B------:R-:W-:Y:S01]  /*5b60*/  LOP3.LUT R110, R101, UR21, R174, 0x96, !PT ;  /* 0x00000015656e7c12 */ /* 0x000fe2000f8e96ae */
[----:B------:R-:W-:Y:S01]  /*5b70*/  FFMA.FTZ R4, R61, UR6, -R4 ;  /* 0x000000063d047c23 */ /* 0x000fe20008010804 */
[----:B------:R-:W-:Y:S01]  /*5b80*/  LOP3.LUT R101, R113, UR21, R168, 0x96, !PT ;  /* 0x0000001571657c12 */ /* 0x000fe2000f8e96a8 */
[----:B------:R-:W-:Y:S01]  /*5b90*/  IMAD.WIDE.U32 R116, R116, -0x326172a9, RZ ;  /* 0xcd9e8d5774747825 */ /* 0x000fe200078e00ff */
[----:B------:R-:W-:Y:S01]  /*5ba0*/  LOP3.LUT R174, R13, UR21, R174, 0x96, !PT ;  /* 0x000000150dae7c12 */ /* 0x000fe2000f8e96ae */
[----:B------:R-:W-:Y:S01]  /*5bb0*/  MUFU.EX2 R198, R29 ;  /* 0x0000001d00c67308 */ /* 0x000fe20000000800 */
[----:B------:R-:W-:Y:S01]  /*5bc0*/  LOP3.LUT R113, R15, UR19, R112, 0x96, !PT ;  /* 0x000000130f717c12 */ /* 0x000fe2000f8e9670 */
[----:B------:R-:W-:Y:S01]  /*5bd0*/  IMAD.WIDE.U32 R110, R110, -0x2daee0ad, RZ ;  /* 0xd2511f536e6e7825 */ /* 0x000fe200078e00ff */
[----:B------:R-:W-:Y:S02]  /*5be0*/  @!P5 FSEL R65, R65, -INF , !P4 ;  /* 0xff8000004141d808 */ /* 0x000fe40006000000 */
[----:B------:R-:W-:Y:S01]  /*5bf0*/  @!P5 FSEL R63, R63, -INF , !P2 ;  /* 0xff8000003f3fd808 */ /* 0x000fe20005000000 */
[----:B------:R-:W-:Y:S01]  /*5c00*/  IMAD.WIDE.U32 R100, R101, -0x2daee0ad, RZ ;  /* 0xd2511f5365647825 */ /* 0x000fe200078e00ff */
[----:B------:R-:W-:Y:S03]  /*5c10*/  LOP3.LUT R5, R111, UR18, R170, 0x96, !PT ;  /* 0x000000126f057c12 */ /* 0x000fe6000f8e96aa */
[----:B------:R-:W-:Y:S01]  /*5c20*/  MUFU.EX2 R180, R34 ;  /* 0x0000002200b47308 */ /* 0x000fe20000000800 */
[----:B------:R-:W-:Y:S01]  /*5c30*/  LOP3.LUT R111, R119, UR18, R108, 0x96, !PT ;  /* 0x00000012776f7c12 */ /* 0x000fe2000f8e966c */
[----:B------:R-:W-:Y:S01]  /*5c40*/  IMAD.WIDE.U32 R168, R169, -0x326172a9, RZ ;  /* 0xcd9e8d57a9a87825 */ /* 0x000fe200078e00ff */
[----:B------:R-:W-:Y:S02]  /*5c50*/  LOP3.LUT R108, R117, UR19, R10, 0x96, !PT ;  /* 0x00000013756c7c12 */ /* 0x000fe4000f8e960a */
[----:B------:R-:W-:Y:S01]  /*5c60*/  LOP3.LUT R112, R101, UR18, R114, 0x96, !PT ;  /* 0x0000001265707c12 */ /* 0x000fe2000f8e9672 */
[----:B------:R-:W-:Y:S01]  /*5c70*/  IMAD.WIDE.U32 R170, R171, -0x2daee0ad, RZ ;  /* 0xd2511f53abaa7825 */ /* 0x000fe200078e00ff */
[----:B------:R-:W-:Y:S03]  /*5c80*/  LOP3.LUT R13, R169, UR19, R12, 0x96, !PT ;  /* 0x00000013a90d7c12 */ /* 0x000fe6000f8e960c */
[----:B------:R-:W-:Y:S01]  /*5c90*/  MUFU.EX2 R205, R30 ;  /* 0x0000001e00cd7308 */ /* 0x000fe20000000800 */
[----:B------:R-:W-:Y:S01]  /*5ca0*/  @!P5 FSEL R67, R67, -INF , !P6 ;  /* 0xff8000004343d808 */ /* 0x000fe20007000000 */
[----:B------:R-:W-:Y:S01]  /*5cb0*/  IMAD.WIDE.U32 R114, R113, -0x2daee0ad, RZ ;  /* 0xd2511f5371727825 */ /* 0x000fe200078e00ff */
[----:B------:R-:W-:Y:S03]  /*5cc0*/  LOP3.LUT R12, R171, UR16, R110, 0x96, !PT ;  /* 0x00000010ab0c7c12 */ /* 0x000fe6000f8e966e */
[----:B------:R-:W-:Y:S01]  /*5cd0*/  FFMA.FTZ R62, R178, UR5, R62 ;  /* 0x00000005b23e7c23 */ /* 0x000fe2000801003e */
[----:B------:R-:W-:Y:S01]  /*5ce0*/  IMAD.WIDE.U32 R10, R174, -0x2daee0ad, RZ ;  /* 0xd2511f53ae0a7825 */ /* 0x000fe200078e00ff */
[----:B------:R-:W-:Y:S02]  /*5cf0*/  LOP3.LUT R115, R115, UR16, R100, 0x96, !PT ;  /* 0x0000001073737c12 */ /* 0x000fe4000f8e9664 */
[----:B------:R-:W-:Y:S01]  /*5d00*/  MUFU.EX2 R171, R50 ;  /* 0x0000003200ab7308 */ /* 0x000fe20000000800 */
[----:B------:R-:W-:Y:S01]  /*5d10*/  FFMA.FTZ R64, R178, UR5, R64 ;  /* 0x00000005b2407c23 */ /* 0x000fe20008010040 */
[----:B------:R-:W-:Y:S01]  /*5d20*/  @!P5 FSEL R62, R62, -INF , !P0 ;  /* 0xff8000003e3ed808 */ /* 0x000fe20004000000 */
[----:B-1----:R-:W-:Y:S01]  /*5d30*/  IMAD.WIDE.U32 R16, R5, -0x326172a9, RZ ;  /* 0xcd9e8d5705107825 */ /* 0x002fe200078e00ff */
[----:B------:R-:W-:Y:S02]  /*5d40*/  LOP3.LUT R172, R11, UR18, R172, 0x96, !PT ;  /* 0x000000120bac7c12 */ /* 0x000fe4000f8e96ac */
[----:B------:R-:W-:Y:S01]  /*5d50*/  @!P5 FSEL R64, R64, -INF , !P3 ;  /* 0xff8000004040d808 */ /* 0x000fe20005800000 */
[----:B------:R-:W-:Y:S01]  /*5d60*/  IMAD.WIDE.U32 R110, R111, -0x326172a9, RZ ;  /* 0xcd9e8d576f6e7825 */ /* 0x000fe200078e00ff */
[----:B------:R-:W-:Y:S02]  /*5d70*/  LOP3.LUT R15, R17, UR17, R166, 0x96, !PT ;  /* 0x00000011110f7c12 */ /* 0x000fe4000f8e96a6 */
[----:B------:R-:W1:Y:S01]  /*5d80*/  MUFU.EX2 R204, R31 ;  /* 0x0000001f00cc7308 */ /* 0x000e620000000800 */
[----:B------:R-:W-:Y:S01]  /*5d90*/  FFMA.FTZ R5, R19, UR6, -R6 ;  /* 0x0000000613057c23 */ /* 0x000fe20008010806 */
[----:B------:R-:W-:Y:S01]  /*5da0*/  IMAD.WIDE.U32 R182, R13, -0x2daee0ad, RZ ;  /* 0xd2511f530db67825 */ /* 0x000fe200078e00ff */
[----:B------:R-:W-:Y:S03]  /*5db0*/  LOP3.LUT R11, R111, UR17, R116, 0x96, !PT ;  /* 0x000000116f0b7c12 */ /* 0x000fe6000f8e9674 */
[----:B------:R-:W-:Y:S01]  /*5dc0*/  FFMA.FTZ R64, R64, UR6, -R8 ;  /* 0x0000000640407c23 */ /* 0x000fe20008010808 */
[----:B------:R-:W-:Y:S01]  /*5dd0*/  IMAD.WIDE.U32 R12, R12, -0x326172a9, RZ ;  /* 0xcd9e8d570c0c7825 */ /* 0x000fe200078e00ff */
[----:B------:R-:W-:Y:S02]  /*5de0*/  LOP3.LUT R101, R183, UR16, R10, 0x96, !PT ;  /* 0x00000010b7657c12 */ /* 0x000fe4000f8e960a */
[----:B------:R2:W3:Y:S01]  /*5df0*/  MUFU.EX2 R200, R5 ;  /* 0x0000000500c87308 */ /* 0x0004e20000000800 */
[----:B------:R-:W-:Y:S01]  /*5e00*/  FFMA.FTZ R8, R65, UR6, -R8 ;  /* 0x0000000641087c23 */ /* 0x000fe20008010808 */
[----:B------:R-:W-:Y:S01]  /*5e10*/  IMAD.WIDE.U32 R108, R108, -0x2daee0ad, RZ ;  /* 0xd2511f536c6c7825 */ /* 0x000fe200078e00ff */
[----:B------:R-:W-:Y:S02]  /*5e20*/  LOP3.LUT R9, R12, 0xff, RZ, 0xc0, !PT ;  /* 0x000000ff0c097812 */ /* 0x000fe400078ec0ff */
[----:B------:R-:W-:Y:S01]  /*5e30*/  LOP3.LUT R7, R13, UR15, R16, 0x96, !PT ;  /* 0x0000000f0d077c12 */ /* 0x000fe2000f8e9610 */
[----:B------:R-:W-:Y:S01]  /*5e40*/  IMAD.WIDE.U32 R112, R112, -0x326172a9, RZ ;  /* 0xcd9e8d5770707825 */ /* 0x000fe200078e00ff */
[----:B------:R-:W-:Y:S03]  /*5e50*/  LOP3.LUT R118, R109, UR16, R118, 0x96, !PT ;  /* 0x000000106d767c12 */ /* 0x000fe6000f8e9676 */
[----:B------:R-:W-:Y:S01]  /*5e60*/  MUFU.EX2 R177, R36 ;  /* 0x0000002400b17308 */ /* 0x000fe20000000800 */
[----:B------:R-:W-:Y:S01]  /*5e70*/  SHF.R.U32.HI R111, RZ, 0x10, R12 ;  /* 0x00000010ff6f7819 */ /* 0x000fe2000001160c */
[----:B------:R-:W-:Y:S01]  /*5e80*/  IMAD.WIDE.U32 R10, R11, -0x2daee0ad, RZ ;  /* 0xd2511f530b0a7825 */ /* 0x000fe200078e00ff */
[----:B------:R-:W-:Y:S02]  /*5e90*/  LOP3.LUT R109, R12, 0xffff, RZ, 0xc0, !PT ;  /* 0x0000ffff0c6d7812 */ /* 0x000fe400078ec0ff */
[----:B------:R-:W-:Y:S01]  /*5ea0*/  LOP3.LUT R117, R113, UR17, R14, 0x96, !PT ;  /* 0x0000001171757c12 */ /* 0x000fe2000f8e960e */
[----:B------:R-:W-:Y:S01]  /*5eb0*/  IMAD.WIDE.U32 R18, R172, -0x326172a9, RZ ;  /* 0xcd9e8d57ac127825 */ /* 0x000fe200078e00ff */
[----:B------:R-:W-:Y:S03]  /*5ec0*/  LOP3.LUT R17, R11, UR14, R108, 0x96, !PT ;  /* 0x0000000e0b117c12 */ /* 0x000fe6000f8e966c */
[----:B------:R-:W-:Y:S01]  /*5ed0*/  MUFU.EX2 R172, R48 ;  /* 0x0000003000ac7308 */ /* 0x000fe20000000800 */
[----:B------:R-:W-:Y:S01]  /*5ee0*/  LOP3.LUT R100, R10, 0xff, RZ, 0xc0, !PT ;  /* 0x000000ff0a647812 */ /* 0x000fe200078ec0ff */
[----:B------:R-:W-:Y:S01]  /*5ef0*/  FFMA.FTZ R62, R62, UR6, -R0 ;  /* 0x000000063e3e7c23 */ /* 0x000fe20008010800 */
[----:B------:R-:W-:Y:S01]  /*5f00*/  SHF.R.U32.HI R108, RZ, 0x18, R10 ;  /* 0x00000018ff6c7819 */ /* 0x000fe2000001160a */
[----:B------:R-:W-:Y:S01]  /*5f10*/  FFMA.FTZ R0, R63, UR6, -R0 ;  /* 0x000000063f007c23 */ /* 0x000fe20008010800 */
[----:B------:R-:W-:Y:S01]  /*5f20*/  LOP3.LUT R168, R19, UR17, R168, 0x96, !PT ;  /* 0x0000001113a87c12 */ /* 0x000fe2000f8e96a8 */
[----:B------:R-:W-:Y:S01]  /*5f30*/  IMAD.WIDE.U32 R14, R15, -0x2daee0ad, RZ ;  /* 0xd2511f530f0e7825 */ /* 0x000fe200078e00ff */
[----:B------:R-:W-:Y:S03]  /*5f40*/  SHF.R.U32.HI R19, RZ, 0x18, R12 ;  /* 0x00000018ff137819 */ /* 0x000fe6000001160c */
[----:B------:R-:W-:Y:S01]  /*5f50*/  MUFU.EX2 R173, R62 ;  /* 0x0000003e00ad7308 */ /* 0x000fe20000000800 */
[----:B------:R-:W-:Y:S01]  /*5f60*/  LOP3.LUT R113, R10, 0xffff, RZ, 0xc0, !PT ;  /* 0x0000ffff0a717812 */ /* 0x000fe200078ec0ff */
[----:B------:R-:W-:Y:S01]  /*5f70*/  IMAD.WIDE.U32 R12, R101, -0x326172a9, RZ ;  /* 0xcd9e8d57650c7825 */ /* 0x000fe200078e00ff */
[----:B------:R-:W-:Y:S02]  /*5f80*/  LOP3.LUT R20, R14, 0xff, RZ, 0xc0, !PT ;  /* 0x000000ff0e147812 */ /* 0x000fe400078ec0ff */
[----:B------:R-:W-:Y:S01]  /*5f90*/  SHF.R.U32.HI R116, RZ, 0x10, R10 ;  /* 0x00000010ff747819 */ /* 0x000fe2000001160a */
[----:B------:R-:W-:Y:S01]  /*5fa0*/  FFMA.FTZ R66, R178, UR5, R66 ;  /* 0x00000005b2427c23 */ /* 0x000fe20008010042 */
[----:B------:R-:W-:Y:S03]  /*5fb0*/  SHF.R.U32.HI R21, RZ, 0x18, R14 ;  /* 0x00000018ff157819 */ /* 0x000fe6000001160e */
[----:B------:R-:W-:Y:S01]  /*5fc0*/  MUFU.EX2 R176, R37 ;  /* 0x0000002500b07308 */ /* 0x000fe20000000800 */
[----:B------:R-:W-:Y:S01]  /*5fd0*/  ISETP.LE.U32.AND P0, PT, R9, UR7, PT ;  /* 0x0000000709007c0c */ /* 0x000fe2000bf03070 */
[----:B------:R-:W-:Y:S01]  /*5fe0*/  IMAD.WIDE.U32 R10, R118, -0x326172a9, RZ ;  /* 0xcd9e8d57760a7825 */ /* 0x000fe200078e00ff */
[----:B------:R-:W-:Y:S02]  /*5ff0*/  SHF.R.U32.HI R23, RZ, 0x18, R12 ;  /* 0x00000018ff177819 */ /* 0x000fe4000001160c */
[----:B------:R-:W-:Y:S02]  /*6000*/  LOP3.LUT R9, R7, 0xff, RZ, 0xc0, !PT ;  /* 0x000000ff07097812 */ /* 0x000fe400078ec0ff */
[----:B------:R-:W-:Y:S03]  /*6010*/  LOP3.LUT R101, R14, 0xffff, RZ, 0xc0, !PT ;  /* 0x0000ffff0e657812 */ /* 0x000fe600078ec0ff */
[----:B------:R-:W4:Y:S01]  /*6020*/  MUFU.EX2 R178, R35 ;  /* 0x0000002300b27308 */ /* 0x000f220000000800 */
[----:B------:R-:W-:Y:S02]  /*6030*/  SHF.R.U32.HI R102, RZ, 0x10, R14 ;  /* 0x00000010ff667819 */ /* 0x000fe4000001160e */
[----:B------:R-:W-:Y:S02]  /*6040*/  LOP3.LUT R14, R13, UR15, R18, 0x96, !PT ;  /* 0x0000000f0d0e7c12 */ /* 0x000fe4000f8e9612 */
[----:B------:R-:W-:Y:S01]  /*6050*/  ISETP.LE.U32.AND P3, PT, R9, UR7, PT ;  /* 0x0000000709007c0c */ /* 0x000fe2000bf63070 */
[----:B------:R-:W-:Y:S01]  /*6060*/  @!P0 FADD.FTZ R195, -R195, -RZ ;  /* 0x800000ffc3c38221 */ /* 0x000fe20000010100 */
[----:B------:R-:W-:Y:S03]  /*6070*/  LOP3.LUT R16, R15, UR14, R170, 0x96, !PT ;  /* 0x0000000e0f107c12 */ /* 0x000fe6000f8e96aa */
[----:B------:R-:W-:Y:S01]  /*6080*/  MUFU.EX2 R175, R38 ;  /* 0x0000002600af7308 */ /* 0x000fe20000000800 */
[----:B------:R-:W-:Y:S02]  /*6090*/  LOP3.LUT R15, R10, 0xff, RZ, 0xc0, !PT ;  /* 0x000000ff0a0f7812 */ /* 0x000fe400078ec0ff */
[C---:B------:R-:W-:Y:S02]  /*60a0*/  LOP3.LUT R22, R12.reuse, 0xff, RZ, 0xc0, !PT ;  /* 0x000000ff0c167812 */ /* 0x040fe400078ec0ff */
[----:B------:R-:W-:Y:S02]  /*60b0*/  SHF.R.U32.HI R103, RZ, 0x10, R12 ;  /* 0x00000010ff677819 */ /* 0x000fe4000001160c */
[----:B------:R-:W-:Y:S03]  /*60c0*/  LOP3.LUT R104, R12, 0xffff, RZ, 0xc0, !PT ;  /* 0x0000ffff0c687812 */ /* 0x000fe600078ec0ff */
[----:B------:R-:W-:Y:S01]  /*60d0*/  MUFU.EX2 R170, R49 ;  /* 0x0000003100aa7308 */ /* 0x000fe20000000800 */
[----:B--2---:R-:W-:Y:S01]  /*60e0*/  LOP3.LUT R5, R11, UR15, R110, 0x96, !PT ;  /* 0x0000000f0b057c12 */ /* 0x004fe2000f8e966e */
[----:B------:R-:W-:Y:S01]  /*60f0*/  @!P3 FADD.FTZ R207, -R207, -RZ ;  /* 0x800000ffcfcfb221 */ /* 0x000fe20000010100 */
[--C-:B------:R-:W-:Y:S02]  /*6100*/  SHF.R.U32.HI R9, RZ, 0x18, R7.reuse ;  /* 0x00000018ff097819 */ /* 0x100fe40000011607 */
[----:B------:R-:W-:Y:S02]  /*6110*/  LOP3.LUT R11, R10, 0xffff, RZ, 0xc0, !PT ;  /* 0x0000ffff0a0b7812 */ /* 0x000fe400078ec0ff */
[--C-:B------:R-:W-:Y:S03]  /*6120*/  SHF.R.U32.HI R13, RZ, 0x10, R10.reuse ;  /* 0x00000010ff0d7819 */ /* 0x100fe6000001160a */
[----:B------:R-:W-:Y:S01]  /*6130*/  MUFU.EX2 R185, R41 ;  /* 0x0000002900b97308 */ /* 0x000fe20000000800 */
[----:B------:R-:W-:Y:S02]  /*6140*/  SHF.R.U32.HI R12, RZ, 0x18, R10 ;  /* 0x00000018ff0c7819 */ /* 0x000fe4000001160a */
[----:B------:R-:W-:Y:S02]  /*6150*/  LOP3.LUT R10, R7, 0xffff, RZ, 0xc0, !PT ;  /* 0x0000ffff070a7812 */ /* 0x000fe400078ec0ff */
[----:B------:R-:W-:Y:S02]  /*6160*/  ISETP.LE.U32.AND P4, PT, R9, UR7, PT ;  /* 0x0000000709007c0c */ /* 0x000fe4000bf83070 */
[----:B------:R-:W-:Y:S03]  /*6170*/  SHF.R.U32.HI R9, RZ, 0x10, R7 ;  /* 0x00000010ff097819 */ /* 0x000fe60000011607 */
[----:B------:R-:W2:Y:S01]  /*6180*/  MUFU.EX2 R169, R51 ;  /* 0x0000003300a97308 */ /* 0x000ea20000000800 */
[----:B------:R-:W-:Y:S02]  /*6190*/  SHF.R.U32.HI R7, RZ, 0x8, R10 ;  /* 0x00000008ff077819 */ /* 0x000fe4000001160a */
[----:B------:R-:W-:Y:S02]  /*61a0*/  @!P5 FSEL R66, R66, -INF , !P1 ;  /* 0xff8000004242d808 */ /* 0x000fe40004800000 */
[----:B------:R-:W-:Y:S02]  /*61b0*/  LOP3.LUT R7, R7, 0xffff, RZ, 0xc0, !PT ;  /* 0x0000ffff07077812 */ /* 0x000fe400078ec0ff */
[----:B------:R-:W-:Y:S01]  /*61c0*/  LOP3.LUT R9, R9, 0xff, RZ, 0xc0, !PT ;  /* 0x000000ff09097812 */ /* 0x000fe200078ec0ff */
[--C-:B------:R-:W-:Y:S01]  /*61d0*/  FFMA.FTZ R66, R66, UR6, -R6.reuse ;  /* 0x0000000642427c23 */ /* 0x100fe20008010806 */
[----:B------:R-:W-:Y:S01]  /*61e0*/  ISETP.LE.U32.AND P5, PT, R7, UR7, PT ;  /* 0x0000000707007c0c */ /* 0x000fe2000bfa3070 */
[----:B------:R-:W-:Y:S01]  /*61f0*/  FFMA.FTZ R6, R67, UR6, -R6 ;  /* 0x0000000643067c23 */ /* 0x000fe20008010806 */
[----:B------:R-:W-:Y:S01]  /*6200*/  LOP3.LUT R7, R5, 0xffff, RZ, 0xc0, !PT ;  /* 0x0000ffff05077812 */ /* 0x000fe200078ec0ff */
[----:B------:R-:W-:Y:S01]  /*6210*/  @!P4 FADD.FTZ R210, -R210, -RZ ;  /* 0x800000ffd2d2c221 */ /* 0x000fe20000010100 */
[----:B------:R-:W-:Y:S01]  /*6220*/  ISETP.LE.U32.AND P4, PT, R15, UR7, PT ;  /* 0x000000070f007c0c */ /* 0x000fe2000bf83070 */
[----:B------:R-:W-:Y:S01]  /*6230*/  MUFU.EX2 R110, R6 ;  /* 0x00000006006e7308 */ /* 0x000fe20000000800 */
[----:B------:R-:W-:Y:S02]  /*6240*/  ISETP.LE.U32.AND P1, PT, R9, UR7, PT ;  /* 0x0000000709007c0c */ /* 0x000fe4000bf23070 */
[----:B------:R-:W-:Y:S02]  /*6250*/  SHF.R.U32.HI R7, RZ, 0x8, R7 ;  /* 0x00000008ff077819 */ /* 0x000fe40000011607 */
[----:B------:R-:W-:Y:S02]  /*6260*/  LOP3.LUT R10, R5, 0xff, RZ, 0xc0, !PT ;  /* 0x000000ff050a7812 */ /* 0x000fe400078ec0ff */
[----:B------:R-:W-:Y:S01]  /*6270*/  LOP3.LUT R7, R7, 0xffff, RZ, 0xc0, !PT ;  /* 0x0000ffff07077812 */ /* 0x000fe200078ec0ff */
[----:B------:R-:W-:Y:S01]  /*6280*/  @!P5 FADD.FTZ R206, -R206, -RZ ;  /* 0x800000ffceced221 */ /* 0x000fe20000010100 */
[--C-:B------:R-:W-:Y:S01]  /*6290*/  SHF.R.U32.HI R9, RZ, 0x10, R5.reuse ;  /* 0x00000010ff097819 */ /* 0x100fe20000011605 */
[----:B------:R-:W-:Y:S01]  /*62a0*/  MUFU.EX2 R197, R42 ;  /* 0x0000002a00c57308 */ /* 0x000fe20000000800 */
[----:B------:R-:W-:Y:S01]  /*62b0*/  ISETP.LE.U32.AND P5, PT, R7, UR7, PT ;  /* 0x0000000707007c0c */ /* 0x000fe2000bfa3070 */
[----:B------:R-:W-:Y:S01]  /*62c0*/  @!P4 FADD.FTZ R213, -R213, -RZ ;  /* 0x800000ffd5d5c221 */ /* 0x000fe20000010100 */
[----:B------:R-:W-:Y:S01]  /*62d0*/  SHF.R.U32.HI R7, RZ, 0x18, R5 ;  /* 0x00000018ff077819 */ /* 0x000fe20000011605 */
[----:B------:R-:W-:Y:S01]  /*62e0*/  @!P1 FADD.FTZ R211, -R211, -RZ ;  /* 0x800000ffd3d39221 */ /* 0x000fe20000010100 */
[----:B------:R-:W-:Y:S02]  /*62f0*/  ISETP.LE.U32.AND P6, PT, R10, UR7, PT ;  /* 0x000000070a007c0c */ /* 0x000fe4000bfc3070 */
[----:B------:R-:W-:Y:S01]  /*6300*/  ISETP.LE.U32.AND P4, PT, R108, UR7, PT ;  /* 0x000000076c007c0c */ /* 0x000fe2000bf83070 */
[----:B------:R-:W-:Y:S01]  /*6310*/  IMAD.U32 R108, RZ, RZ, UR28 ;  /* 0x0000001cff6c7e24 */ /* 0x000fe2000f8e00ff */
[----:B------:R-:W-:Y:S01]  /*6320*/  LOP3.LUT R9, R9, 0xff, RZ, 0xc0, !PT ;  /* 0x000000ff09097812 */ /* 0x000fe200078ec0ff */
[----:B------:R-:W2:Y:S01]  /*6330*/  MUFU.EX2 R174, R39 ;  /* 0x0000002700ae7308 */ /* 0x000ea20000000800 */
[----:B------:R-:W-:Y:S02]  /*6340*/  ISETP.LE.U32.AND P1, PT, R7, UR7, PT ;  /* 0x0000000707007c0c */ /* 0x000fe4000bf23070 */
[----:B------:R-:W-:Y:S01]  /*6350*/  LOP3.LUT R7, R111, 0xff, RZ, 0xc0, !PT ;  /* 0x000000ff6f077812 */ /* 0x000fe200078ec0ff */
[----:B------:R-:W-:Y:S01]  /*6360*/  @!P5 FADD.FTZ R215, -R215, -RZ ;  /* 0x800000ffd7d7d221 */ /* 0x000fe20000010100 */
[----:B------:R-:W-:Y:S02]  /*6370*/  ISETP.LE.U32.AND P3, PT, R9, UR7, PT ;  /* 0x0000000709007c0c */ /* 0x000fe4000bf63070 */
[----:B------:R-:W-:Y:S01]  /*6380*/  SHF.R.U32.HI R5, RZ, 0x8, R11 ;  /* 0x00000008ff057819 */ /* 0x000fe2000001160b */
[----:B------:R-:W-:Y:S01]  /*6390*/  @!P6 FADD.FTZ R214, -R214, -RZ ;  /* 0x800000ffd6d6e221 */ /* 0x000fe20000010100 */
[----:B------:R-:W-:Y:S01]  /*63a0*/  ISETP.LE.U32.AND P2, PT, R19, UR7, PT ;  /* 0x0000000713007c0c */ /* 0x000fe2000bf43070 */
[----:B-1----:R-:W-:Y:S01]  /*63b0*/  @!P4 FADD.FTZ R204, -R204, -RZ ;  /* 0x800000ffccccc221 */ /* 0x002fe20000010100 */
[----:B------:R-:W-:Y:S01]  /*63c0*/  LOP3.LUT R5, R5, 0xffff, RZ, 0xc0, !PT ;  /* 0x0000ffff05057812 */ /* 0x000fe200078ec0ff */
[----:B------:R-:W-:Y:S01]  /*63d0*/  MUFU.EX2 R111, R0 ;  /* 0x00000000006f7308 */ /* 0x000fe20000000800 */
[----:B------:R-:W-:Y:S01]  /*63e0*/  ISETP.LE.U32.AND P5, PT, R100, UR7, PT ;  /* 0x0000000764007c0c */ /* 0x000fe2000bfa3070 */
[----:B------:R-:W-:Y:S01]  /*63f0*/  @!P1 FADD.FTZ R218, -R218, -RZ ;  /* 0x800000ffdada9221 */ /* 0x000fe20000010100 */
[----:B------:R-:W-:Y:S01]  /*6400*/  ISETP.LE.U32.AND P6, PT, R5, UR7, PT ;  /* 0x0000000705007c0c */ /* 0x000fe2000bfc3070 */
[----:B------:R-:W-:Y:S01]  /*6410*/  IMAD.WIDE.U32 R10, R115, -0x326172a9, RZ ;  /* 0xcd9e8d57730a7825 */ /* 0x000fe200078e00ff */
[----:B------:R-:W-:Y:S02]  /*6420*/  LOP3.LUT R5, R13, 0xff, RZ, 0xc0, !PT ;  /* 0x000000ff0d057812 */ /* 0x000fe400078ec0ff */
[----:B------:R-:W-:Y:S01]  /*6430*/  ISETP.LE.U32.AND P1, PT, R12, UR7, PT ;  /* 0x000000070c007c0c */ /* 0x000fe2000bf23070 */
[----:B------:R-:W-:Y:S01]  /*6440*/  @!P3 FADD.FTZ R219, -R219, -RZ ;  /* 0x800000ffdbdbb221 */ /* 0x000fe20000010100 */
[----:B------:R-:W-:Y:S01]  /*6450*/  ISETP.LE.U32.AND P3, PT, R5, UR7, PT ;  /* 0x0000000705007c0c */ /* 0x000fe2000bf63070 */
[----:B---3--:R-:W-:Y:S01]  /*6460*/  @!P2 FADD.FTZ R200, -R200, -RZ ;  /* 0x800000ffc8c8a221 */ /* 0x008fe20000010100 */
[----:B------:R-:W-:Y:S01]  /*6470*/  SHF.R.U32.HI R15, RZ, 0x8, R113 ;  /* 0x00000008ff0f7819 */ /* 0x000fe20000011671 */
[----:B------:R-:W-:Y:S01]  /*6480*/  IMAD.WIDE.U32 R12, R168, -0x2daee0ad, RZ ;  /* 0xd2511f53a80c7825 */ /* 0x000fe200078e00ff */
[----:B------:R-:W-:Y:S01]  /*6490*/  SHF.R.U32.HI R5, RZ, 0x8, R109 ;  /* 0x00000008ff057819 */ /* 0x000fe2000001166d */
[----:B------:R-:W-:Y:S01]  /*64a0*/  MUFU.EX2 R113, R4 ;  /* 0x0000000400717308 */ /* 0x000fe20000000800 */
[----:B------:R-:W-:Y:S01]  /*64b0*/  LOP3.LUT R15, R15, 0xffff, RZ, 0xc0, !PT ;  /* 0x0000ffff0f0f7812 */ /* 0x000fe200078ec0ff */
[----:B------:R-:W-:Y:S01]  /*64c0*/  IMAD.U32 R109, RZ, RZ, UR27 ;  /* 0x0000001bff6d7e24 */ /* 0x000fe2000f8e00ff */
[----:B------:R-:W-:Y:S01]  /*64d0*/  LOP3.LUT R5, R5, 0xffff, RZ, 0xc0, !PT ;  /* 0x0000ffff05057812 */ /* 0x000fe200078ec0ff */
[----:B------:R-:W-:Y:S01]  /*64e0*/  @!P6 FADD.FTZ R212, -R212, -RZ ;  /* 0x800000ffd4d4e221 */ /* 0x000fe20000010100 */
[----:B------:R-:W-:Y:S01]  /*64f0*/  ISETP.LE.U32.AND P6, PT, R20, UR7, PT ;  /* 0x0000000714007c0c */ /* 0x000fe2000bfc3070 */
[----:B------:R-:W-:Y:S01]  /*6500*/  @!P1 FADD.FTZ R216, -R216, -RZ ;  /* 0x800000ffd8d89221 */ /* 0x000fe20000010100 */
[--C-:B------:R-:W-:Y:S01]  /*6510*/  SHF.R.U32.HI R20, RZ, 0x10, R10.reuse ;  /* 0x00000010ff147819 */ /* 0x100fe2000001160a */
[----:B------:R-:W-:Y:S01]  /*6520*/  @!P3 FADD.FTZ R217, -R217, -RZ ;  /* 0x800000ffd9d9b221 */ /* 0x000fe20000010100 */
[----:B------:R-:W-:Y:S01]  /*6530*/  ISETP.LE.U32.AND P1, PT, R7, UR7, PT ;  /* 0x0000000707007c0c */ /* 0x000fe2000bf23070 */
[----:B------:R-:W-:Y:S01]  /*6540*/  @!P5 FADD.FTZ R199, -R199, -RZ ;  /* 0x800000ffc7c7d221 */ /* 0x000fe20000010100 */
[----:B------:R-:W-:Y:S01]  /*6550*/  ISETP.LE.U32.AND P3, PT, R5, UR7, PT ;  /* 0x0000000705007c0c */ /* 0x000fe2000bf63070 */
[----:B------:R-:W-:Y:S01]  /*6560*/  MUFU.EX2 R187, R40 ;  /* 0x0000002800bb7308 */ /* 0x000fe20000000800 */
[C---:B------:R-:W-:Y:S02]  /*6570*/  LOP3.LUT R5, R16.reuse, 0xffff, RZ, 0xc0, !PT ;  /* 0x0000ffff10057812 */ /* 0x040fe400078ec0ff */
[----:B------:R-:W-:Y:S02]  /*6580*/  LOP3.LUT R7, R16, 0xff, RZ, 0xc0, !PT ;  /* 0x000000ff10077812 */ /* 0x000fe400078ec0ff */
[----:B------:R-:W-:Y:S01]  /*6590*/  SHF.R.U32.HI R5, RZ, 0x8, R5 ;  /* 0x00000008ff057819 */ /* 0x000fe20000011605 */
[----:B------:R-:W-:Y:S01]  /*65a0*/  @!P6 FADD.FTZ R181, -R181, -RZ ;  /* 0x800000ffb5b5e221 */ /* 0x000fe20000010100 */
[----:B------:R-:W-:Y:S03]  /*65b0*/  ISETP.LE.U32.AND P0, PT, R21, UR7, PT ;  /* 0x0000000715007c0c */ /* 0x000fe6000bf03070 */
[----:B------:R-:W-:Y:S01]  /*65c0*/  MUFU.EX2 R193, R46 ;  /* 0x0000002e00c17308 */ /* 0x000fe20000000800 */
[----:B------:R-:W-:Y:S01]  /*65d0*/  SHF.R.U32.HI R21, RZ, 0x18, R10 ;  /* 0x00000018ff157819 */ /* 0x000fe2000001160a */
[----:B------:R-:W-:Y:S01]  /*65e0*/  @!P1 FADD.FTZ R203, -R203, -RZ ;  /* 0x800000ffcbcb9221 */ /* 0x000fe20000010100 */
[----:B------:R-:W-:Y:S01]  /*65f0*/  LOP3.LUT R5, R5, 0xffff, RZ, 0xc0, !PT ;  /* 0x0000ffff05057812 */ /* 0x000fe200078ec0ff */
[----:B------:R-:W-:Y:S01]  /*6600*/  @!P3 FADD.FTZ R192, -R192, -RZ ;  /* 0x800000ffc0c0b221 */ /* 0x000fe20000010100 */
[----:B------:R-:W-:Y:S02]  /*6610*/  ISETP.LE.U32.AND P3, PT, R7, UR7, PT ;  /* 0x0000000707007c0c */ /* 0x000fe4000bf63070 */
[----:B------:R-:W-:Y:S03]  /*6620*/  ISETP.LE.U32.AND P1, PT, R5, UR7, PT ;  /* 0x0000000705007c0c */ /* 0x000fe6000bf23070 */
[----:B------:R-:W-:Y:S01]  /*6630*/  MUFU.EX2 R196, R43 ;  /* 0x0000002b00c47308 */ /* 0x000fe20000000800 */
[--C-:B------:R-:W-:Y:S02]  /*6640*/  SHF.R.U32.HI R5, RZ, 0x10, R16.reuse ;  /* 0x00000010ff057819 */ /* 0x100fe40000011610 */
[----:B------:R-:W-:Y:S01]  /*6650*/  LOP3.LUT R7, R17, 0xff, RZ, 0xc0, !PT ;  /* 0x000000ff11077812 */ /* 0x000fe200078ec0ff */
[----:B----4-:R-:W-:Y:S01]  /*6660*/  @!P0 FADD.FTZ R178, -R178, -RZ ;  /* 0x800000ffb2b28221 */ /* 0x010fe20000010100 */
[----:B------:R-:W-:Y:S02]  /*6670*/  LOP3.LUT R5, R5, 0xff, RZ, 0xc0, !PT ;  /* 0x000000ff05057812 */ /* 0x000fe400078ec0ff */
[----:B------:R-:W-:Y:S03]  /*6680*/  SHF.R.U32.HI R16, RZ, 0x18, R16 ;  /* 0x00000018ff107819 */ /* 0x000fe60000011610 */
[----:B------:R-:W-:Y:S01]  /*6690*/  MUFU.EX2 R194, R47 ;  /* 0x0000002f00c27308 */ /* 0x000fe20000000800 */
[----:B------:R-:W-:Y:S01]  /*66a0*/  ISETP.LE.U32.AND P2, PT, R5, UR7, PT ;  /* 0x0000000705007c0c */ /* 0x000fe2000bf43070 */
[----:B------:R-:W-:Y:S01]  /*66b0*/  @!P3 FADD.FTZ R189, -R189, -RZ ;  /* 0x800000ffbdbdb221 */ /* 0x000fe20000010100 */
[----:B------:R-:W-:Y:S01]  /*66c0*/  LOP3.LUT R5, R17, 0xffff, RZ, 0xc0, !PT ;  /* 0x0000ffff11057812 */ /* 0x000fe200078ec0ff */
[----:B------:R-:W-:Y:S01]  /*66d0*/  @!P1 FADD.FTZ R188, -R188, -RZ ;  /* 0x800000ffbcbc9221 */ /* 0x000fe20000010100 */
[----:B------:R-:W-:Y:S02]  /*66e0*/  ISETP.LE.U32.AND P1, PT, R7, UR7, PT ;  /* 0x0000000707007c0c */ /* 0x000fe4000bf23070 */
[----:B------:R-:W-:Y:S03]  /*66f0*/  SHF.R.U32.HI R7, RZ, 0x10, R17 ;  /* 0x00000010ff077819 */ /* 0x000fe60000011611 */
[----:B------:R-:W-:Y:S01]  /*6700*/  MUFU.EX2 R168, R52 ;  /* 0x0000003400a87308 */ /* 0x000fe20000000800 */
[----:B------:R-:W-:Y:S02]  /*6710*/  SHF.R.U32.HI R5, RZ, 0x8, R5 ;  /* 0x00000008ff057819 */ /* 0x000fe40000011605 */
[----:B------:R-:W-:Y:S02]  /*6720*/  SHF.R.U32.HI R17, RZ, 0x18, R17 ;  /* 0x00000018ff117819 */ /* 0x000fe40000011611 */
[----:B------:R-:W-:Y:S01]  /*6730*/  ISETP.LE.U32.AND P3, PT, R16, UR7, PT ;  /* 0x0000000710007c0c */ /* 0x000fe2000bf63070 */
[----:B------:R-:W-:Y:S01]  /*6740*/  @!P2 FADD.FTZ R190, -R190, -RZ ;  /* 0x800000ffbebea221 */ /* 0x000fe20000010100 */
[----:B------:R-:W-:Y:S03]  /*6750*/  LOP3.LUT R5, R5, 0xffff, RZ, 0xc0, !PT ;  /* 0x0000ffff05057812 */ /* 0x000fe600078ec0ff */
[----:B------:R-:W-:Y:S01]  /*6760*/  MUFU.EX2 R166, R53 ;  /* 0x0000003500a67308 */ /* 0x000fe20000000800 */
[----:B------:R-:W-:Y:S01]  /*6770*/  LOP3.LUT R9, R11, UR15, R112, 0x96, !PT ;  /* 0x0000000f0b097c12 */ /* 0x000fe2000f8e9670 */
[----:B------:R-:W-:Y:S01]  /*6780*/  @!P1 FADD.FTZ R201, -R201, -RZ ;  /* 0x800000ffc9c99221 */ /* 0x000fe20000010100 */
[----:B------:R-:W-:Y:S02]  /*6790*/  ISETP.LE.U32.AND P1, PT, R17, UR7, PT ;  /* 0x0000000711007c0c */ /* 0x000fe4000bf23070 */
[----:B------:R-:W-:Y:S02]  /*67a0*/  ISETP.LE.U32.AND P2, PT, R5, UR7, PT ;  /* 0x0000000705007c0c */ /* 0x000fe4000bf43070 */
[----:B------:R-:W-:Y:S03]  /*67b0*/  LOP3.LUT R5, R7, 0xff, RZ, 0xc0, !PT ;  /* 0x000000ff07057812 */ /* 0x000fe600078ec0ff */
[----:B------:R-:W-:Y:S01]  /*67c0*/  MUFU.EX2 R112, R66 ;  /* 0x0000004200707308 */ /* 0x000fe20000000800 */
[----:B------:R-:W-:Y:S01]  /*67d0*/  LOP3.LUT R7, R13, UR14, R182, 0x96, !PT ;  /* 0x0000000e0d077c12 */ /* 0x000fe2000f8e96b6 */
[----:B------:R-:W-:Y:S01]  /*67e0*/  @!P3 FADD.FTZ R191, -R191, -RZ ;  /* 0x800000ffbfbfb221 */ /* 0x000fe20000010100 */
[----:B------:R-:W-:Y:S02]  /*67f0*/  ISETP.LE.U32.AND P3, PT, R5, UR7, PT ;  /* 0x0000000705007c0c */ /* 0x000fe4000bf63070 */
[C---:B------:R-:W-:Y:S02]  /*6800*/  LOP3.LUT R18, R10.reuse, 0xff, RZ, 0xc0, !PT ;  /* 0x000000ff0a127812 */ /* 0x040fe400078ec0ff */
[----:B------:R-:W-:Y:S01]  /*6810*/  LOP3.LUT R19, R10, 0xffff, RZ, 0xc0, !PT ;  /* 0x0000ffff0a137812 */ /* 0x000fe200078ec0ff */
[----:B------:R-:W-:Y:S01]  /*6820*/  @!P1 FADD.FTZ R208, -R208, -RZ ;  /* 0x800000ffd0d09221 */ /* 0x000fe20000010100 */
[----:B------:R-:W-:Y:S01]  /*6830*/  ISETP.LE.U32.AND P1, PT, R15, UR7, PT ;  /* 0x000000070f007c0c */ /* 0x000fe2000bf23070 */
[----:B------:R-:W-:Y:S01]  /*6840*/  @!P2 FADD.FTZ R202, -R202, -RZ ;  /* 0x800000ffcacaa221 */ /* 0x000fe20000010100 */
[----:B------:R-:W-:Y:S01]  /*6850*/  LOP3.LUT R15, R116, 0xff, RZ, 0xc0, !PT ;  /* 0x000000ff740f7812 */ /* 0x000fe200078ec0ff */
[----:B------:R-:W-:Y:S01]  /*6860*/  IMAD.WIDE.U32 R10, R117, -0x2daee0ad, RZ ;  /* 0xd2511f53750a7825 */ /* 0x000fe200078e00ff */
[----:B------:R-:W-:Y:S01]  /*6870*/  ISETP.LE.U32.AND P2, PT, R22, UR7, PT ;  /* 0x0000000716007c0c */ /* 0x000fe2000bf43070 */
[----:B------:R-:W-:Y:S01]  /*6880*/  MUFU.EX2 R116, R64 ;  /* 0x0000004000747308 */ /* 0x000fe20000000800 */
[----:B------:R-:W-:Y:S01]  /*6890*/  ISETP.LE.U32.AND P5, PT, R15, UR7, PT ;  /* 0x000000070f007c0c */ /* 0x000fe2000bfa3070 */
[----:B------:R-:W-:Y:S01]  /*68a0*/  @!P3 FADD.FTZ R209, -R209, -RZ ;  /* 0x800000ffd1d1b221 */ /* 0x000fe20000010100 */
[----:B------:R-:W-:Y:S02]  /*68b0*/  LOP3.LUT R16, R12, 0xff, RZ, 0xc0, !PT ;  /* 0x000000ff0c107812 */ /* 0x000fe400078ec0ff */
[----:B------:R-:W-:Y:S02]  /*68c0*/  LOP3.LUT R24, R10, 0xffff, RZ, 0xc0, !PT ;  /* 0x0000ffff0a187812 */ /* 0x000fe400078ec0ff */
[--C-:B------:R-:W-:Y:S01]  /*68d0*/  SHF.R.U32.HI R17, RZ, 0x18, R12.reuse ;  /* 0x00000018ff117819 */ /* 0x100fe2000001160c */
[----:B------:R-:W-:Y:S01]  /*68e0*/  @!P1 FADD.FTZ R198, -R198, -RZ ;  /* 0x800000ffc6c69221 */ /* 0x000fe20000010100 */
[----:B------:R-:W-:Y:S01]  /*68f0*/  ISETP.LE.U32.AND P3, PT, R23, UR7, PT ;  /* 0x0000000717007c0c */ /* 0x000fe2000bf63070 */
[----:B------:R-:W-:Y:S01]  /*6900*/  MUFU.EX2 R119, R55 ;  /* 0x0000003700777308 */ /* 0x000fe20000000800 */
[----:B------:R-:W-:Y:S01]  /*6910*/  LOP3.LUT R22, R12, 0xffff, RZ, 0xc0, !PT ;  /* 0x0000ffff0c167812 */ /* 0x000fe200078ec0ff */
[----:B------:R-:W-:Y:S01]  /*6920*/  @!P2 FADD.FTZ R172, -R172, -RZ ;  /* 0x800000ffacaca221 */ /* 0x000fe20000010100 */
[----:B------:R-:W-:Y:S01]  /*6930*/  LOP3.LUT R15, R10, 0xff, RZ, 0xc0, !PT ;  /* 0x000000ff0a0f7812 */ /* 0x000fe200078ec0ff */
[----:B------:R-:W-:Y:S01]  /*6940*/  @!P5 FADD.FTZ R205, -R205, -RZ ;  /* 0x800000ffcdcdd221 */ /* 0x000fe20000010100 */
[----:B------:R-:W-:Y:S02]  /*6950*/  SHF.R.U32.HI R25, RZ, 0x10, R12 ;  /* 0x00000010ff197819 */ /* 0x000fe4000001160c */
[--C-:B------:R-:W-:Y:S03]  /*6960*/  SHF.R.U32.HI R23, RZ, 0x18, R10.reuse ;  /* 0x00000018ff177819 */ /* 0x100fe6000001160a */
[----:B------:R-:W-:Y:S01]  /*6970*/  MUFU.EX2 R117, R57 ;  /* 0x0000003900757308 */ /* 0x000fe20000000800 */
[----:B------:R-:W-:Y:S02]  /*6980*/  SHF.R.U32.HI R12, RZ, 0x8, R101 ;  /* 0x00000008ff0c7819 */ /* 0x000fe40000011665 */
[----:B------:R-:W-:Y:S01]  /*6990*/  SHF.R.U32.HI R13, RZ, 0x10, R10 ;  /* 0x00000010ff0d7819 */ /* 0x000fe2000001160a */
[----:B--2---:R-:W-:Y:S01]  /*69a0*/  @!P3 FADD.FTZ R169, -R169, -RZ ;  /* 0x800000ffa9a9b221 */ /* 0x004fe20000010100 */
[----:B------:R-:W-:Y:S02]  /*69b0*/  LOP3.LUT R5, R11, UR14, R114, 0x96, !PT ;  /* 0x0000000e0b057c12 */ /* 0x000fe4000f8e9672 */
[----:B------:R-:W-:Y:S03]  /*69c0*/  LOP3.LUT R10, R14, 0xff, RZ, 0xc0, !PT ;  /* 0x000000ff0e0a7812 */ /* 0x000fe600078ec0ff */
[----:B------:R-:W-:Y:S01]  /*69d0*/  MUFU.EX2 R114, R60 ;  /* 0x0000003c00727308 */ /* 0x000fe20000000800 */
[----:B------:R-:W-:Y:S02]  /*69e0*/  LOP3.LUT R11, R12, 0xffff, RZ, 0xc0, !PT ;  /* 0x0000ffff0c0b7812 */ /* 0x000fe400078ec0ff */
[----:B------:R-:W-:Y:S02]  /*69f0*/  ISETP.LE.U32.AND P4, PT, R10, UR7, PT ;  /* 0x000000070a007c0c */ /* 0x000fe4000bf83070 */
[----:B------:R-:W-:Y:S02]  /*6a00*/  ISETP.LE.U32.AND P1, PT, R11, UR7, PT ;  /* 0x000000070b007c0c */ /* 0x000fe4000bf23070 */
[----:B------:R-:W-:Y:S03]  /*6a10*/  SHF.R.U32.HI R10, RZ, 0x18, R14 ;  /* 0x00000018ff0a7819 */ /* 0x000fe6000001160e */
[----:B------:R-:W-:Y:S01]  /*6a20*/  MUFU.EX2 R186, R58 ;  /* 0x0000003a00ba7308 */ /* 0x000fe20000000800 */
[----:B------:R-:W-:Y:S02]  /*6a30*/  LOP3.LUT R11, R102, 0xff, RZ, 0xc0, !PT ;  /* 0x000000ff660b7812 */ /* 0x000fe400078ec0ff */
[----:B------:R-:W-:Y:S02]  /*6a40*/  LOP3.LUT R12, R14, 0xffff, RZ, 0xc0, !PT ;  /* 0x0000ffff0e0c7812 */ /* 0x000fe400078ec0ff */
[----:B------:R-:W-:Y:S02]  /*6a50*/  ISETP.LE.U32.AND P6, PT, R10, UR7, PT ;  /* 0x000000070a007c0c */ /* 0x000fe4000bfc3070 */
[----:B------:R-:W-:Y:S01]  /*6a60*/  ISETP.LE.U32.AND P5, PT, R11, UR7, PT ;  /* 0x000000070b007c0c */ /* 0x000fe2000bfa3070 */
[----:B------:R-:W-:Y:S01]  /*6a70*/  @!P4 FADD.FTZ R177, -R177, -RZ ;  /* 0x800000ffb1b1c221 */ /* 0x000fe20000010100 */
[----:B------:R-:W-:Y:S01]  /*6a80*/  SHF.R.U32.HI R10, RZ, 0x8, R12 ;  /* 0x00000008ff0a7819 */ /* 0x000fe2000001160c */
[----:B------:R-:W-:Y:S01]  /*6a90*/  @!P1 FADD.FTZ R179, -R179, -RZ ;  /* 0x800000ffb3b39221 */ /* 0x000fe20000010100 */
[----:B------:R-:W-:Y:S01]  /*6aa0*/  ISETP.LE.U32.AND P1, PT, R18, UR7, PT ;  /* 0x0000000712007c0c */ /* 0x000fe2000bf23070 */
[----:B------:R-:W1:Y:S01]  /*6ab0*/  MUFU.EX2 R183, R44 ;  /* 0x0000002c00b77308 */ /* 0x000e620000000800 */
[----:B------:R-:W-:Y:S02]  /*6ac0*/  SHF.R.U32.HI R11, RZ, 0x10, R14 ;  /* 0x00000010ff0b7819 */ /* 0x000fe4000001160e */
[----:B------:R-:W-:Y:S02]  /*6ad0*/  LOP3.LUT R10, R10, 0xffff, RZ, 0xc0, !PT ;  /* 0x0000ffff0a0a7812 */ /* 0x000fe400078ec0ff */
[----:B------:R-:W-:Y:S01]  /*6ae0*/  LOP3.LUT R11, R11, 0xff, RZ, 0xc0, !PT ;  /* 0x000000ff0b0b7812 */ /* 0x000fe200078ec0ff */
[----:B------:R-:W-:Y:S01]  /*6af0*/  @!P6 FADD.FTZ R174, -R174, -RZ ;  /* 0x800000ffaeaee221 */ /* 0x000fe20000010100 */
[--C-:B------:R-:W-:Y:S01]  /*6b00*/  SHF.R.U32.HI R12, RZ, 0x10, R9.reuse ;  /* 0x00000010ff0c7819 */ /* 0x100fe20000011609 */
[----:B------:R-:W-:Y:S01]  /*6b10*/  @!P5 FADD.FTZ R180, -R180, -RZ ;  /* 0x800000ffb4b4d221 */ /* 0x000fe20000010100 */
[----:B------:R-:W-:Y:S01]  /*6b20*/  ISETP.LE.U32.AND P5, PT, R10, UR7, PT ;  /* 0x000000070a007c0c */ /* 0x000fe2000bfa3070 */
[----:B------:R2:W-:Y:S01]  /*6b30*/  MUFU.EX2 R115, R8 ;  /* 0x0000000800737308 */ /* 0x0005e20000000800 */
[----:B------:R-:W-:Y:S02]  /*6b40*/  ISETP.LE.U32.AND P0, PT, R11, UR7, PT ;  /* 0x000000070b007c0c */ /* 0x000fe4000bf03070 */
[C---:B------:R-:W-:Y:S02]  /*6b50*/  LOP3.LUT R10, R9.reuse, 0xffff, RZ, 0xc0, !PT ;  /* 0x0000ffff090a7812 */ /* 0x040fe400078ec0ff */
[----:B------:R-:W-:Y:S02]  /*6b60*/  LOP3.LUT R11, R9, 0xff, RZ, 0xc0, !PT ;  /* 0x000000ff090b7812 */ /* 0x000fe400078ec0ff */
[----:B------:R-:W-:Y:S01]  /*6b70*/  SHF.R.U32.HI R10, RZ, 0x8, R10 ;  /* 0x00000008ff0a7819 */ /* 0x000fe2000001160a */
[----:B-1----:R-:W-:Y:S01]  /*6b80*/  @!P1 FADD.FTZ R183, -R183, -RZ ;  /* 0x800000ffb7b79221 */ /* 0x002fe20000010100 */
[----:B------:R-:W-:Y:S01]  /*6b90*/  ISETP.LE.U32.AND P4, PT, R11, UR7, PT ;  /* 0x000000070b007c0c */ /* 0x000fe2000bf83070 */
[----:B------:R-:W1:Y:S01]  /*6ba0*/  MUFU.EX2 R184, R45 ;  /* 0x0000002d00b87308 */ /* 0x000e620000000800 */
[----:B------:R-:W-:Y:S01]  /*6bb0*/  LOP3.LUT R10, R10, 0xffff, RZ, 0xc0, !PT ;  /* 0x0000ffff0a0a7812 */ /* 0x000fe200078ec0ff */
[----:B------:R-:W-:Y:S01]  /*6bc0*/  @!P5 FADD.FTZ R176, -R176, -RZ ;  /* 0x800000ffb0b0d221 */ /* 0x000fe20000010100 */
[----:B------:R-:W-:Y:S01]  /*6bd0*/  LOP3.LUT R11, R12, 0xff, RZ, 0xc0, !PT ;  /* 0x000000ff0c0b7812 */ /* 0x000fe200078ec0ff */
[----:B------:R-:W-:Y:S01]  /*6be0*/  @!P0 FADD.FTZ R175, -R175, -RZ ;  /* 0x800000ffafaf8221 */ /* 0x000fe20000010100 */
[----:B------:R-:W-:Y:S02]  /*6bf0*/  ISETP.LE.U32.AND P5, PT, R10, UR7, PT ;  /* 0x000000070a007c0c */ /* 0x000fe4000bfa3070 */
[----:B------:R-:W-:Y:S03]  /*6c00*/  ISETP.LE.U32.AND P0, PT, R11, UR7, PT ;  /* 0x000000070b007c0c */ /* 0x000fe6000bf03070 */
[----:B------:R-:W-:Y:S01]  /*6c10*/  MUFU.EX2 R167, R54 ;  /* 0x0000003600a77308 */ /* 0x000fe20000000800 */
[----:B------:R-:W-:Y:S02]  /*6c20*/  SHF.R.U32.HI R10, RZ, 0x18, R9 ;  /* 0x00000018ff0a7819 */ /* 0x000fe40000011609 */
[----:B------:R-:W-:Y:S01]  /*6c30*/  SHF.R.U32.HI R9, RZ, 0x8, R19 ;  /* 0x00000008ff097819 */ /* 0x000fe20000011613 */
[----:B------:R-:W-:Y:S01]  /*6c40*/  @!P4 FADD.FTZ R187, -R187, -RZ ;  /* 0x800000ffbbbbc221 */ /* 0x000fe20000010100 */
[----:B------:R-:W-:Y:S02]  /*6c50*/  ISETP.LE.U32.AND P6, PT, R10, UR7, PT ;  /* 0x000000070a007c0c */ /* 0x000fe4000bfc3070 */
[----:B------:R-:W-:Y:S03]  /*6c60*/  LOP3.LUT R9, R9, 0xffff, RZ, 0xc0, !PT ;  /* 0x0000ffff09097812 */ /* 0x000fe600078ec0ff */
[----:B------:R-:W3:Y:S01]  /*6c70*/  MUFU.EX2 R118, R56 ;  /* 0x0000003800767308 */ /* 0x000ee20000000800 */
[----:B------:R-:W-:Y:S01]  /*6c80*/  LOP3.LUT R10, R103, 0xff, RZ, 0xc0, !PT ;  /* 0x000000ff670a7812 */ /* 0x000fe200078ec0ff */
[----:B------:R-:W-:Y:S01]  /*6c90*/  @!P5 FADD.FTZ R185, -R185, -RZ ;  /* 0x800000ffb9b9d221 */ /* 0x000fe20000010100 */
[----:B------:R-:W-:Y:S01]  /*6ca0*/  ISETP.LE.U32.AND P4, PT, R21, UR7, PT ;  /* 0x0000000715007c0c */ /* 0x000fe2000bf83070 */
[----:B------:R-:W-:Y:S01]  /*6cb0*/  @!P0 FADD.FTZ R197, -R197, -RZ ;  /* 0x800000ffc5c58221 */ /* 0x000fe20000010100 */
[----:B------:R-:W-:Y:S02]  /*6cc0*/  ISETP.LE.U32.AND P5, PT, R9, UR7, PT ;  /* 0x0000000709007c0c */ /* 0x000fe4000bfa3070 */
[----:B------:R-:W-:Y:S03]  /*6cd0*/  LOP3.LUT R9, R20, 0xff, RZ, 0xc0, !PT ;  /* 0x000000ff14097812 */ /* 0x000fe600078ec0ff */
[----:B------:R-:W4:Y:S01]  /*6ce0*/  MUFU.EX2 R182, R59 ;  /* 0x0000003b00b67308 */ /* 0x000f220000000800 */
[----:B------:R-:W-:Y:S01]  /*6cf0*/  F2FP.RELU.BF16.F32.PACK_AB R4, R178, R180 ;  /* 0x000000b4b204723e */ /* 0x000fe200000018ff */
[----:B------:R-:W-:Y:S01]  /*6d00*/  @!P6 FADD.FTZ R196, -R196, -RZ ;  /* 0x800000ffc4c4e221 */ /* 0x000fe20000010100 */
[----:B------:R-:W-:Y:S02]  /*6d10*/  ISETP.LE.U32.AND P1, PT, R16, UR7, PT ;  /* 0x0000000710007c0c */ /* 0x000fe4000bf23070 */
[----:B------:R-:W-:Y:S02]  /*6d20*/  ISETP.LE.U32.AND P0, PT, R9, UR7, PT ;  /* 0x0000000709007c0c */ /* 0x000fe4000bf03070 */
[----:B--2---:R-:W-:Y:S01]  /*6d30*/  LOP3.LUT R8, R13, 0xff, RZ, 0xc0, !PT ;  /* 0x000000ff0d087812 */ /* 0x004fe200078ec0ff */
[----:B------:R-:W-:Y:S01]  /*6d40*/  @!P4 FADD.FTZ R194, -R194, -RZ ;  /* 0x800000ffc2c2c221 */ /* 0x000fe20000010100 */
[----:B------:R-:W-:Y:S01]  /*6d50*/  SHF.R.U32.HI R9, RZ, 0x8, R104 ;  /* 0x00000008ff097819 */ /* 0x000fe20000011668 */
[----:B-1----:R-:W-:Y:S01]  /*6d60*/  @!P5 FADD.FTZ R184, -R184, -RZ ;  /* 0x800000ffb8b8d221 */ /* 0x002fe20000010100 */
[----:B------:R-:W-:Y:S01]  /*6d70*/  ISETP.LE.U32.AND P6, PT, R10, UR7, PT ;  /* 0x000000070a007c0c */ /* 0x000fe2000bfc3070 */
[----:B------:R-:W-:Y:S01]  /*6d80*/  IMAD.U32 R104, RZ, RZ, UR4 ;  /* 0x00000004ff687e24 */ /* 0x000fe2000f8e00ff */
[----:B------:R-:W-:Y:S02]  /*6d90*/  LOP3.LUT R9, R9, 0xffff, RZ, 0xc0, !PT ;  /* 0x0000ffff09097812 */ /* 0x000fe400078ec0ff */
[----:B------:R-:W-:Y:S01]  /*6da0*/  F2FP.RELU.BF16.F32.PACK_AB R6, R196, R197 ;  /* 0x000000c5c406723e */ /* 0x000fe200000018ff */
[----:B------:R-:W-:Y:S01]  /*6db0*/  @!P1 FADD.FTZ R116, -R116, -RZ ;  /* 0x800000ff74749221 */ /* 0x000fe20000010100 */
[----:B------:R-:W-:Y:S01]  /*6dc0*/  LOP3.LUT R10, R7, 0xff, RZ, 0xc0, !PT ;  /* 0x000000ff070a7812 */ /* 0x000fe200078ec0ff */
[----:B------:R-:W-:Y:S01]  /*6dd0*/  @!P0 FADD.FTZ R193, -R193, -RZ ;  /* 0x800000ffc1c18221 */ /* 0x000fe20000010100 */
[----:B------:R-:W-:Y:S02]  /*6de0*/  ISETP.LE.U32.AND P5, PT, R17, UR7, PT ;  /* 0x0000000711007c0c */ /* 0x000fe4000bfa3070 */
[----:B------:R-:W-:Y:S02]  /*6df0*/  ISETP.LE.U32.AND P0, PT, R9, UR7, PT ;  /* 0x0000000709007c0c */ /* 0x000fe4000bf03070 */
[----:B------:R-:W-:Y:S01]  /*6e00*/  ISETP.LE.U32.AND P4, PT, R10, UR7, PT ;  /* 0x000000070a007c0c */ /* 0x000fe2000bf83070 */
[----:B------:R-:W-:Y:S01]  /*6e10*/  @!P6 FADD.FTZ R171, -R171, -RZ ;  /* 0x800000ffababe221 */ /* 0x000fe20000010100 */
[--C-:B------:R-:W-:Y:S02]  /*6e20*/  SHF.R.U32.HI R9, RZ, 0x18, R7.reuse ;  /* 0x00000018ff097819 */ /* 0x100fe40000011607 */
[----:B------:R-:W-:Y:S02]  /*6e30*/  IADD3 R104, R157, 0x4000, R104 ;  /* 0x000040009d687810 */ /* 0x000fe40007ffe068 */
[----:B------:R-:W-:Y:S02]  /*6e40*/  LOP3.LUT R10, R7, 0xffff, RZ, 0xc0, !PT ;  /* 0x0000ffff070a7812 */ /* 0x000fe400078ec0ff */
[----:B------:R-:W-:Y:S01]  /*6e50*/  ISETP.LE.U32.AND P2, PT, R9, UR7, PT ;  /* 0x0000000709007c0c */ /* 0x000fe2000bf43070 */
[----:B------:R-:W-:Y:S01]  /*6e60*/  IMAD.IADD R104, R104, 0x1, R158 ;  /* 0x0000000168687824 */ /* 0x000fe200078e029e */
[----:B------:R-:W-:Y:S01]  /*6e70*/  LOP3.LUT R9, R5, 0xff, RZ, 0xc0, !PT ;  /* 0x000000ff05097812 */ /* 0x000fe200078ec0ff */
[----:B------:R-:W-:Y:S01]  /*6e80*/  @!P0 FADD.FTZ R170, -R170, -RZ ;  /* 0x800000ffaaaa8221 */ /* 0x000fe20000010100 */
[----:B------:R-:W-:Y:S01]  /*6e90*/  SHF.R.U32.HI R10, RZ, 0x8, R10 ;  /* 0x00000008ff0a7819 */ /* 0x000fe2000001160a */
[----:B------:R-:W-:Y:S01]  /*6ea0*/  @!P4 FADD.FTZ R168, -R168, -RZ ;  /* 0x800000ffa8a8c221 */ /* 0x000fe20000010100 */
[----:B------:R-:W-:Y:S01]  /*6eb0*/  ISETP.LE.U32.AND P0, PT, R9, UR7, PT ;  /* 0x0000000709007c0c */ /* 0x000fe2000bf03070 */
[----:B------:R-:W-:Y:S01]  /*6ec0*/  @!P5 FADD.FTZ R110, -R110, -RZ ;  /* 0x800000ff6e6ed221 */ /* 0x000fe20000010100 */
[----:B------:R-:W-:Y:S02]  /*6ed0*/  SHF.R.U32.HI R9, RZ, 0x10, R7 ;  /* 0x00000010ff097819 */ /* 0x000fe40000011607 */
[----:B------:R-:W-:Y:S02]  /*6ee0*/  LOP3.LUT R7, R10, 0xffff, RZ, 0xc0, !PT ;  /* 0x0000ffff0a077812 */ /* 0x000fe400078ec0ff */
[----:B------:R-:W-:Y:S01]  /*6ef0*/  LOP3.LUT R10, R5, 0xffff, RZ, 0xc0, !PT ;  /* 0x0000ffff050a7812 */ /* 0x000fe200078ec0ff */
[----:B------:R-:W-:Y:S01]  /*6f00*/  @!P2 FADD.FTZ R119, -R119, -RZ ;  /* 0x800000ff7777a221 */ /* 0x000fe20000010100 */
[----:B------:R-:W-:Y:S02]  /*6f10*/  ISETP.LE.U32.AND P6, PT, R7, UR7, PT ;  /* 0x0000000707007c0c */ /* 0x000fe4000bfc3070 */
[----:B------:R-:W-:Y:S02]  /*6f20*/  SHF.R.U32.HI R7, RZ, 0x8, R10 ;  /* 0x00000008ff077819 */ /* 0x000fe4000001160a */
[----:B------:R-:W-:Y:S01]  /*6f30*/  LOP3.LUT R9, R9, 0xff, RZ, 0xc0, !PT ;  /* 0x000000ff09097812 */ /* 0x000fe200078ec0ff */
[----:B---3--:R-:W-:Y:S01]  /*6f40*/  @!P0 FADD.FTZ R118, -R118, -RZ ;  /* 0x800000ff76768221 */ /* 0x008fe20000010100 */
[----:B------:R-:W-:Y:S02]  /*6f50*/  LOP3.LUT R7, R7, 0xffff, RZ, 0xc0, !PT ;  /* 0x0000ffff07077812 */ /* 0x000fe400078ec0ff */
[----:B------:R-:W-:Y:S02]  /*6f60*/  ISETP.LE.U32.AND P3, PT, R9, UR7, PT ;  /* 0x0000000709007c0c */ /* 0x000fe4000bf63070 */
[--C-:B------:R-:W-:Y:S02]  /*6f70*/  SHF.R.U32.HI R9, RZ, 0x10, R5.reuse ;  /* 0x00000010ff097819 */ /* 0x100fe40000011605 */
[----:B------:R-:W-:Y:S01]  /*6f80*/  ISETP.LE.U32.AND P4, PT, R7, UR7, PT ;  /* 0x0000000707007c0c */ /* 0x000fe2000bf83070 */
[----:B------:R-:W-:Y:S01]  /*6f90*/  @!P6 FADD.FTZ R166, -R166, -RZ ;  /* 0x800000ffa6a6e221 */ /* 0x000fe20000010100 */
[----:B------:R-:W-:Y:S02]  /*6fa0*/  LOP3.LUT R7, R9, 0xff, RZ, 0xc0, !PT ;  /* 0x000000ff09077812 */ /* 0x000fe400078ec0ff */
[----:B------:R-:W-:Y:S02]  /*6fb0*/  SHF.R.U32.HI R9, RZ, 0x8, R22 ;  /* 0x00000008ff097819 */ /* 0x000fe40000011616 */
[----:B------:R-:W-:Y:S02]  /*6fc0*/  ISETP.LE.U32.AND P6, PT, R7, UR7, PT ;  /* 0x0000000707007c0c */ /* 0x000fe4000bfc3070 */
[----:B------:R-:W-:Y:S01]  /*6fd0*/  LOP3.LUT R7, R9, 0xffff, RZ, 0xc0, !PT ;  /* 0x0000ffff09077812 */ /* 0x000fe200078ec0ff */
[----:B------:R-:W-:Y:S01]  /*6fe0*/  @!P3 FADD.FTZ R167, -R167, -RZ ;  /* 0x800000ffa7a7b221 */ /* 0x000fe20000010100 */
        /* <DEDUP_REMOVED lines=11> */
[----:B------:R-:W-:Y:S02]  /*70a0*/  ISETP.LE.U32.AND P1, PT, R8, UR7, PT ;  /* 0x0000000708007c0c */ /* 0x000fe4000bf23070 */
[----:B------:R-:W-:Y:S01]  /*70b0*/  F2FP.RELU.BF16.F32.PACK_AB R8, R210, R211 ;  /* 0x000000d3d208723e */ /* 0x000fe200000018ff */
[----:B------:R1:W-:Y:S01]  /*70c0*/  STS [R222+0x10000], R5 ;  /* 0x01000005de007388 */ /* 0x0003e20000000800 */
[----:B------:R-:W-:Y:S01]  /*70d0*/  ISETP.LE.U32.AND P2, PT, R7, UR7, PT ;  /* 0x0000000707007c0c */ /* 0x000fe2000bf43070 */
[----:B----4-:R-:W-:Y:S01]  /*70e0*/  @!P4 FADD.FTZ R182, -R182, -RZ ;  /* 0x800000ffb6b6c221 */ /* 0x010fe20000010100 */
[----:B------:R-:W-:Y:S01]  /*70f0*/  F2FP.RELU.BF16.F32.PACK_AB R7, R192, R195 ;  /* 0x000000c3c007723e */ /* 0x000fe200000018ff */
[----:B------:R2:W-:Y:S01]  /*7100*/  STS [R222+0x10400], R8 ;  /* 0x01040008de007388 */ /* 0x0005e20000000800 */
[----:B------:R-:W-:Y:S01]  /*7110*/  F2FP.RELU.BF16.F32.PACK_AB R0, R115, R116 ;  /* 0x000000747300723e */ /* 0x000fe200000018ff */
[----:B------:R-:W-:Y:S01]  /*7120*/  @!P6 FADD.FTZ R112, -R112, -RZ ;  /* 0x800000ff7070e221 */ /* 0x000fe20000010100 */
[----:B------:R-:W-:Y:S01]  /*7130*/  ISETP.LE.U32.AND P0, PT, R23, UR7, PT ;  /* 0x0000000717007c0c */ /* 0x000fe2000bf03070 */
[----:B------:R3:W-:Y:S01]  /*7140*/  STS [R224+0x10000], R7 ;  /* 0x01000007e0007388 */ /* 0x0007e20000000800 */
[----:B------:R-:W-:Y:S01]  /*7150*/  ISETP.LE.U32.AND P3, PT, R15, UR7, PT ;  /* 0x000000070f007c0c */ /* 0x000fe2000bf63070 */
[----:B------:R-:W-:Y:S01]  /*7160*/  @!P1 FADD.FTZ R173, -R173, -RZ ;  /* 0x800000ffadad9221 */ /* 0x000fe20000010100 */
[----:B------:R-:W-:Y:S02]  /*7170*/  FSETP.GE.FTZ.AND P4, PT, R206, RZ, PT ;  /* 0x000000ffce00720b */ /* 0x000fe40003f96000 */
[----:B------:R-:W-:Y:S01]  /*7180*/  FSETP.GE.FTZ.AND P1, PT, R189, RZ, PT ;  /* 0x000000ffbd00720b */ /* 0x000fe20003f36000 */
[----:B------:R-:W-:Y:S01]  /*7190*/  @!P2 FADD.FTZ R113, -R113, -RZ ;  /* 0x800000ff7171a221 */ /* 0x000fe20000010100 */
[----:B------:R-:W-:Y:S05]  /*71a0*/  FSETP.GE.FTZ.AND P2, PT, R192, RZ, PT ;  /* 0x000000ffc000720b */ /* 0x000fea0003f56000 */
[----:B------:R-:W-:Y:S01]  /*71b0*/  @!P0 FADD.FTZ R111, -R111, -RZ ;  /* 0x800000ff6f6f8221 */ /* 0x000fe20000010100 */
[----:B------:R-:W-:Y:S01]  /*71c0*/  LEA R108, P0, R2, R108, 0x2 ;  /* 0x0000006c026c7211 */ /* 0x000fe200078010ff */
[----:B------:R-:W-:Y:S01]  /*71d0*/  @!P3 FADD.FTZ R114, -R114, -RZ ;  /* 0x800000ff7272b221 */ /* 0x000fe20000010100 */
[----:B------:R-:W-:Y:S02]  /*71e0*/  FSETP.GE.FTZ.AND P3, PT, R195, RZ, PT ;  /* 0x000000ffc300720b */ /* 0x000fe40003f76000 */
[----:B-1----:R-:W-:Y:S02]  /*71f0*/  F2FP.RELU.BF16.F32.PACK_AB R5, R200, R203 ;  /* 0x000000cbc805723e */ /* 0x002fe400000018ff */
[----:B------:R-:W-:Y:S02]  /*7200*/  LEA.HI.X.SX32 R109, R2, R109, 0x2, P0 ;  /* 0x0000006d026d7211 */ /* 0x000fe400000f16ff */
[----:B--2---:R-:W-:Y:S01]  /*7210*/  F2FP.RELU.BF16.F32.PACK_AB R8, R215, R214 ;  /* 0x000000d6d708723e */ /* 0x004fe200000018ff */
[----:B------:R1:W-:Y:S01]  /*7220*/  STS [R224+0x10400], R5 ;  /* 0x01040005e0007388 */ /* 0x0003e20000000800 */
[----:B------:R-:W-:Y:S02]  /*7230*/  FSETP.GE.FTZ.AND P0, PT, R207, RZ, PT ;  /* 0x000000ffcf00720b */ /* 0x000fe40003f16000 */
[----:B---3--:R-:W-:Y:S01]  /*7240*/  F2FP.RELU.BF16.F32.PACK_AB R7, R216, R217 ;  /* 0x000000d9d807723e */ /* 0x008fe200000018ff */
[----:B------:R2:W-:Y:S04]  /*7250*/  STS [R222+0x12000], R8 ;  /* 0x01200008de007388 */ /* 0x0005e80000000800 */
[----:B------:R3:W5:Y:S01]  /*7260*/  LDL.LU R2, [R1+0x70] ;  /* 0x0000700001027983 */ /* 0x0007620000300800 */
        /* <DEDUP_REMOVED lines=8> */
[----:B----4-:R-:W-:Y:S03]  /*72f0*/  F2FP.RELU.BF16.F32.PACK_AB R8, R174, R175 ;  /* 0x000000afae08723e */ /* 0x010fe600000018ff */
        /* <DEDUP_REMOVED lines=13> */
[----:B------:R4:W-:Y:S04]  /*73d0*/  STS [R221+0x10000], R4 ;  /* 0x01000004dd007388 */ /* 0x0009e80000000800 */
[----:B------:R-:W-:Y:S01]  /*73e0*/  STS [R221+0x10400], R8 ;  /* 0x01040008dd007388 */ /* 0x000fe20000000800 */
[----:B-1----:R-:W-:Y:S02]  /*73f0*/  F2FP.RELU.BF16.F32.PACK_AB R5, R170, R172 ;  /* 0x000000acaa05723e */ /* 0x002fe400000018ff */
[----:B--2---:R-:W-:Y:S03]  /*7400*/  F2FP.RELU.BF16.F32.PACK_AB R7, R185, R187 ;  /* 0x000000bbb907723e */ /* 0x004fe600000018ff */
[----:B------:R1:W-:Y:S01]  /*7410*/  STS [R223+0x10000], R5 ;  /* 0x01000005df007388 */ /* 0x0003e20000000800 */
[----:B----4-:R-:W-:Y:S05]  /*7420*/  F2FP.RELU.BF16.F32.PACK_AB R4, R169, R171 ;  /* 0x000000aba904723e */ /* 0x010fea00000018ff */
[----:B------:R2:W-:Y:S04]  /*7430*/  STS [R223+0x10400], R4 ;  /* 0x01040004df007388 */ /* 0x0005e80000000800 */
[----:B------:R4:W-:Y:S04]  /*7440*/  STS [R221+0x12000], R7 ;  /* 0x01200007dd007388 */ /* 0x0009e80000000800 */
[----:B------:R3:W-:Y:S01]  /*7450*/  STS [R221+0x12400], R6 ;  /* 0x01240006dd007388 */ /* 0x0007e20000000800 */
[----:B-1----:R-:W-:Y:S02]  /*7460*/  F2FP.RELU.BF16.F32.PACK_AB R5, R166, R168 ;  /* 0x000000a8a605723e */ /* 0x002fe400000018ff */
[----:B--2---:R-:W-:Y:S02]  /*7470*/  F2FP.RELU.BF16.F32.PACK_AB R4, R119, R167 ;  /* 0x000000a77704723e */ /* 0x004fe400000018ff */
[----:B----4-:R-:W-:Y:S02]  /*7480*/  F2FP.RELU.BF16.F32.PACK_AB R7, R184, R183 ;  /* 0x000000b7b807723e */ /* 0x010fe400000018ff */
[----:B---3--:R-:W-:Y:S03]  /*7490*/  F2FP.RELU.BF16.F32.PACK_AB R6, R194, R193 ;  /* 0x000000c1c206723e */ /* 0x008fe600000018ff */
[----:B------:R1:W-:Y:S04]  /*74a0*/  STS [R223+0x12000], R7 ;  /* 0x01200007df007388 */ /* 0x0003e80000000800 */
        /* <DEDUP_REMOVED lines=127> */
[----:B------:R-:W2:Y:S01]  /*7ca0*/  LDL.LU R109, [R1+0x34] ;  /* 0x00003400016d7983 */ /* 0x000ea20000300800 */
[----:B------:R-:W1:Y:S01]  /*7cb0*/  LDC R20, c[0x0][0x240] ;  /* 0x00009000ff147b82 */ /* 0x000e620000000800 */
[----:B------:R-:W-:Y:S01]  /*7cc0*/  ISETP.GE.AND P2, PT, R234, UR52, PT ;  /* 0x00000034ea007c0c */ /* 0x000fe2000bf46270 */
[----:B------:R-:W-:Y:S04]  /*7cd0*/  ULOP3.LUT UR25, UR8, 0x1, URZ, 0xc0, !UPT ;  /* 0x0000000108197892 */ /* 0x000fe8000f8ec03f */
[----:B------:R-:W-:Y:S04]  /*7ce0*/  UISETP.NE.U32.AND UP0, UPT, UR25, 0x1, UPT ;  /* 0x000000011900788c */ /* 0x000fe8000bf05070 */
[----:B------:R-:W-:Y:S04]  /*7cf0*/  USEL UR25, UR60, 0x2000, !UP0 ;  /* 0x000020003c197887 */ /* 0x000fe8000c000000 */
[----:B------:R-:W3:Y:S02]  /*7d00*/  @!P2 LDC R17, c[0x0][0x244] ;  /* 0x00009100ff11ab82 */ /* 0x000ee40000000800 */
[----:B------:R-:W-:Y:S01]  /*7d10*/  VIADD R220, R220, UR25 ;  /* 0x00000019dcdc7c36 */ /* 0x000fe20008000000 */
[----:B------:R-:W-:Y:S04]  /*7d20*/  IADD3 R152, R152, UR25, RZ ;  /* 0x0000001998987c10 */ /* 0x000fe8000fffe0ff */
[----:B------:R4:W-:Y:S04]  /*7d30*/  @P2 STS [R220], RZ ;  /* 0x000000ffdc002388 */ /* 0x0009e80000000800 */
[----:B------:R4:W-:Y:S04]  /*7d40*/  @P2 STS [R220+0x4], RZ ;  /* 0x000004ffdc002388 */ /* 0x0009e80000000800 */
[----:B------:R4:W-:Y:S04]  /*7d50*/  @P2 STS [R220+0x8], RZ ;  /* 0x000008ffdc002388 */ /* 0x0009e80000000800 */
[----:B------:R4:W-:Y:S01]  /*7d60*/  @P2 STS [R220+0xc], RZ ;  /* 0x00000cffdc002388 */ /* 0x0009e20000000800 */
[----:B--2---:R-:W-:Y:S02]  /*7d70*/  VIADD R109, R109, UR25 ;  /* 0x000000196d6d7c36 */ /* 0x004fe40008000000 */
[----:B-1----:R-:W-:Y:S03]  /*7d80*/  IMAD.U32 R4, R20, -0x80, RZ ;  /* 0xffffff8014047824 */ /* 0x002fe600078e00ff */
        /* <DEDUP_REMOVED lines=10> */
[----:B---3--:R-:W-:Y:S03]  /*7e30*/  @!P2 LEA.HI.X R5, R20, R233, R17, 0x7, P1 ;  /* 0x000000e91405a211 */ /* 0x008fe600008f3c11 */
        /* <DEDUP_REMOVED lines=9> */
.L_x_343:
[----:B------:R-:W-:Y:S01]  /*7ed0*/  FSETP.GE.FTZ.AND P2, PT, R200, RZ, PT ;  /* 0x000000ffc800720b */ /* 0x000fe20003f56000 */
[----:B------:R1:W-:Y:S01]  /*7ee0*/  STS [R222+0x8000], R16 ;  /* 0x00800010de007388 */ /* 0x0003e20000000800 */
[----:B------:R-:W-:Y:S01]  /*7ef0*/  FSETP.GE.FTZ.AND P1, PT, R190, RZ, PT ;  /* 0x000000ffbe00720b */ /* 0x000fe20003f36000 */
[----:B------:R-:W-:Y:S01]  /*7f00*/  FMUL.FTZ R6, R211, R6 ;  /* 0x00000006d3067220 */ /* 0x000fe20000410000 */
[----:B------:R-:W-:Y:S01]  /*7f10*/  FSETP.GE.FTZ.AND P3, PT, R203, RZ, PT ;  /* 0x000000ffcb00720b */ /* 0x000fe20003f76000 */
[----:B----4-:R-:W-:Y:S01]  /*7f20*/  FMUL.FTZ R5, R210, R7 ;  /* 0x00000007d2057220 */ /* 0x010fe20000410000 */
[----:B------:R-:W-:Y:S01]  /*7f30*/  FSETP.GE.FTZ.AND P6, PT, R171, RZ, PT ;  /* 0x000000ffab00720b */ /* 0x000fe20003fd6000 */
[----:B------:R-:W2:Y:S01]  /*7f40*/  S2R R65, SR_TID.X ;  /* 0x0000000000417919 */ /* 0x000ea20000002100 */
[----:B------:R-:W-:Y:S01]  /*7f50*/  FSETP.GE.FTZ.AND P5, PT, R169, RZ, PT ;  /* 0x000000ffa900720b */ /* 0x000fe20003fb6000 */
[----:B------:R-:W-:Y:S01]  /*7f60*/  FADD.FTZ R19, -R105, R19 ;  /* 0x0000001369137221 */ /* 0x000fe20000010100 */
[----:B------:R-:W-:Y:S01]  /*7f70*/  F2FP.BF16.F32.PACK_AB R5, R5, R6 ;  /* 0x000000060505723e */ /* 0x000fe200000010ff */
[----:B------:R-:W3:Y:S01]  /*7f80*/  S2R R100, SR_TID.X ;  /* 0x0000000000647919 */ /* 0x000ee20000002100 */
[----:B------:R-:W-:Y:S01]  /*7f90*/  FSETP.GE.FTZ.AND P4, PT, R167, RZ, PT ;  /* 0x000000ffa700720b */ /* 0x000fe20003f96000 */
[----:B------:R-:W-:Y:S01]  /*7fa0*/  FADD.FTZ R22, -R105, R22 ;  /* 0x0000001669167221 */ /* 0x000fe20000010100 */
[-C--:B------:R-:W-:Y:S01]  /*7fb0*/  FSEL R19, R19, R105.reuse, P2 ;  /* 0x0000006913137208 */ /* 0x080fe20001000000 */
[----:B------:R4:W-:Y:S01]  /*7fc0*/  STS [R222+0x8400], R5 ;  /* 0x00840005de007388 */ /* 0x0009e20000000800 */
[----:B------:R-:W-:Y:S01]  /*7fd0*/  FSETP.GE.FTZ.AND P2, PT, R191, RZ, PT ;  /* 0x000000ffbf00720b */ /* 0x000fe20003f56000 */
[C---:B------:R-:W-:Y:S01]  /*7fe0*/  FADD.FTZ R18, -R105.reuse, R18 ;  /* 0x0000001269127221 */ /* 0x040fe20000010100 */
[-C--:B------:R-:W-:Y:S01]  /*7ff0*/  FSEL R22, R22, R105.reuse, P1 ;  /* 0x0000006916167208 */ /* 0x080fe20000800000 */
[----:B------:R-:W3:Y:S01]  /*8000*/  S2R R36, SR_TID.X ;  /* 0x0000000000247919 */ /* 0x000ee20000002100 */
[----:B------:R-:W-:Y:S01]  /*8010*/  FSETP.GE.FTZ.AND P1, PT, R180, RZ, PT ;  /* 0x000000ffb400720b */ /* 0x000fe20003f36000 */
[C---:B------:R-:W-:Y:S01]  /*8020*/  FADD.FTZ R4, -R105.reuse, R34 ;  /* 0x0000002269047221 */ /* 0x040fe20000010100 */
[-C--:B------:R-:W-:Y:S01]  /*8030*/  FSEL R18, R18, R105.reuse, P3 ;  /* 0x0000006912127208 */ /* 0x080fe20001800000 */
[----:B------:R2:W-:Y:S01]  /*8040*/  STS [R224+0x8000], R21 ;  /* 0x00800015e0007388 */ /* 0x0005e20000000800 */
[----:B------:R-:W-:Y:S01]  /*8050*/  FSETP.GE.FTZ.AND P3, PT, R178, RZ, PT ;  /* 0x000000ffb200720b */ /* 0x000fe20003f76000 */
[----:B------:R-:W-:Y:S01]  /*8060*/  FADD.FTZ R6, -R105, R23 ;  /* 0x0000001769067221 */ /* 0x000fe20000010100 */
[-C--:B------:R-:W-:Y:S01]  /*8070*/  FSEL R4, R4, R105.reuse, P1 ;  /* 0x0000006904047208 */ /* 0x080fe20000800000 */
[----:B------:R-:W3:Y:S01]  /*8080*/  S2R R37, SR_TID.X ;  /* 0x0000000000257919 */ /* 0x000ee20000002100 */
[----:B------:R-:W-:Y:S01]  /*8090*/  FSETP.GE.FTZ.AND P1, PT, R174, RZ, PT ;  /* 0x000000ffae00720b */ /* 0x000fe20003f36000 */
[----:B-----5:R-:W-:Y:S01]  /*80a0*/  FADD.FTZ R25, -R104, R25 ;  /* 0x0000001968197221 */ /* 0x020fe20000010100 */
[----:B------:R-:W-:Y:S01]  /*80b0*/  FSEL R6, R6, R105, P2 ;  /* 0x0000006906067208 */ /* 0x000fe20001000000 */
[----:B------:R-:W-:Y:S01]  /*80c0*/  FMUL.FTZ R18, R203, R18 ;  /* 0x00000012cb127220 */ /* 0x000fe20000410000 */
[----:B------:R-:W-:Y:S01]  /*80d0*/  FMUL.FTZ R19, R200, R19 ;  /* 0x00000013c8137220 */ /* 0x000fe20000410000 */
[----:B------:R-:W-:Y:S01]  /*80e0*/  FADD.FTZ R39, -R105, R39 ;  /* 0x0000002769277221 */ /* 0x000fe20000010100 */
[----:B------:R-:W-:Y:S01]  /*80f0*/  FMUL.FTZ R180, R180, R4 ;  /* 0x00000004b4b47220 */ /* 0x000fe20000410000 */
[----:B-1----:R-:W-:Y:S01]  /*8100*/  FMUL.FTZ R16, R191, R6 ;  /* 0x00000006bf107220 */ /* 0x002fe20000410000 */
[----:B------:R-:W-:Y:S01]  /*8110*/  FADD.FTZ R35, -R105, R35 ;  /* 0x0000002369237221 */ /* 0x000fe20000010100 */
[----:B------:R-:W-:Y:S01]  /*8120*/  F2FP.BF16.F32.PACK_AB R4, R19, R18 ;  /* 0x000000121304723e */ /* 0x000fe200000010ff */
[----:B------:R-:W-:Y:S01]  /*8130*/  FADD.FTZ R7, -R105, R38 ;  /* 0x0000002669077221 */ /* 0x000fe20000010100 */
[-C--:B------:R-:W-:Y:S01]  /*8140*/  FSEL R6, R39, R105.reuse, P1 ;  /* 0x0000006927067208 */ /* 0x080fe20000800000 */
[----:B------:R-:W-:Y:S01]  /*8150*/  FADD.FTZ R24, -R104, R24 ;  /* 0x0000001868187221 */ /* 0x000fe20000010100 */
[----:B------:R-:W-:Y:S01]  /*8160*/  FSETP.GE.FTZ.AND P1, PT, R110, RZ, PT ;  /* 0x000000ff6e00720b */ /* 0x000fe20003f36000 */
[----:B------:R1:W-:Y:S01]  /*8170*/  STS [R224+0x8400], R4 ;  /* 0x00840004e0007388 */ /* 0x0003e20000000800 */
[----:B------:R-:W-:Y:S01]  /*8180*/  FSETP.GE.FTZ.AND P2, PT, R175, RZ, PT ;  /* 0x000000ffaf00720b */ /* 0x000fe20003f56000 */
[----:B------:R-:W-:Y:S01]  /*8190*/  FMUL.FTZ R174, R174, R6 ;  /* 0x00000006aeae7220 */ /* 0x000fe20000410000 */
[-C--:B------:R-:W-:Y:S01]  /*81a0*/  FSEL R35, R35, R105.reuse, P3 ;  /* 0x0000006923237208 */ /* 0x080fe20001800000 */
[----:B------:R-:W-:Y:S01]  /*81b0*/  FADD.FTZ R50, -R105, R50 ;  /* 0x0000003269327221 */ /* 0x000fe20000010100 */
[-C--:B------:R-:W-:Y:S01]  /*81c0*/  FSEL R7, R7, R105.reuse, P2 ;  /* 0x0000006907077208 */ /* 0x080fe20001000000 */
[C---:B------:R-:W-:Y:S01]  /*81d0*/  FADD.FTZ R51, -R105.reuse, R51 ;  /* 0x0000003369337221 */ /* 0x040fe20000010100 */
[C---:B------:R-:W-:Y:S01]  /*81e0*/  FADD.FTZ R54, -R105.reuse, R54 ;  /* 0x0000003669367221 */ /* 0x040fe20000010100 */
[C---:B------:R-:W-:Y:S01]  /*81f0*/  FADD.FTZ R55, -R105.reuse, R55 ;  /* 0x0000003769377221 */ /* 0x040fe20000010100 */
[----:B------:R-:W-:Y:S01]  /*8200*/  FADD.FTZ R6, -R105, R66 ;  /* 0x0000004269067221 */ /* 0x000fe20000010100 */
[----:B------:R-:W-:Y:S01]  /*8210*/  FSETP.GE.FTZ.AND P3, PT, R119, RZ, PT ;  /* 0x000000ff7700720b */ /* 0x000fe20003f76000 */
[----:B------:R-:W-:Y:S01]  /*8220*/  FADD.FTZ R8, -R104, R8 ;  /* 0x0000000868087221 */ /* 0x000fe20000010100 */
[----:B------:R-:W-:Y:S01]  /*8230*/  FSETP.GE.FTZ.AND P2, PT, R112, RZ, PT ;  /* 0x000000ff7000720b */ /* 0x000fe20003f56000 */
[----:B------:R-:W-:Y:S01]  /*8240*/  FADD.FTZ R9, -R104, R9 ;  /* 0x0000000968097221 */ /* 0x000fe20000010100 */
[-C--:B------:R-:W-:Y:S01]  /*8250*/  FSEL R50, R50, R105.reuse, P6 ;  /* 0x0000006932327208 */ /* 0x080fe20003000000 */
[----:B------:R-:W-:Y:S01]  /*8260*/  FADD.FTZ R13, -R104, R13 ;  /* 0x0000000d680d7221 */ /* 0x000fe20000010100 */
[----:B------:R-:W-:Y:S01]  /*8270*/  FSEL R51, R51, R105, P5 ;  /* 0x0000006933337208 */ /* 0x000fe20002800000 */
[----:B------:R-:W-:Y:S01]  /*8280*/  FMUL.FTZ R7, R175, R7 ;  /* 0x00000007af077220 */ /* 0x000fe20000410000 */
[-C--:B------:R-:W-:Y:S01]  /*8290*/  FSEL R54, R54, R105.reuse, P4 ;  /* 0x0000006936367208 */ /* 0x080fe20002000000 */
[----:B------:R-:W-:Y:S01]  /*82a0*/  FADD.FTZ R12, -R104, R12 ;  /* 0x0000000c680c7221 */ /* 0x000fe20000010100 */
[-C--:B------:R-:W-:Y:S01]  /*82b0*/  FSEL R55, R55, R105.reuse, P3 ;  /* 0x0000006937377208 */ /* 0x080fe20001800000 */
[----:B------:R-:W-:Y:S01]  /*82c0*/  FMUL.FTZ R22, R190, R22 ;  /* 0x00000016be167220 */ /* 0x000fe20000410000 */
        /* <DEDUP_REMOVED lines=10> */
[----:B----4-:R-:W-:Y:S01]  /*8370*/  FSEL R5, R9, R104, P3 ;  /* 0x0000006809057208 */ /* 0x010fe20001800000 */
        /* <DEDUP_REMOVED lines=9> */
[----:B------:R-:W-:Y:S01]  /*8410*/  F2FP.BF16.F32.PACK_AB R174, R174, R7 ;  /* 0x00000007aeae723e */ /* 0x000fe200000010ff */
[----:B------:R-:W-:Y:S01]  /*8420*/  FADD.FTZ R42, -R0, R42 ;  /* 0x0000002a002a7221 */ /* 0x000fe20000010100 */
[-C--:B------:R-:W-:Y:S01]  /*8430*/  FSEL R24, R24, R104.reuse, P1 ;  /* 0x0000006818187208 */ /* 0x080fe20000800000 */
[C---:B------:R-:W-:Y:S01]  /*8440*/  FADD.FTZ R27, -R0.reuse, R27 ;  /* 0x0000001b001b7221 */ /* 0x040fe20000010100 */
[-C--:B------:R-:W-:Y:S01]  /*8450*/  FSEL R7, R25, R104.reuse, P5 ;  /* 0x0000006819077208 */ /* 0x080fe20002800000 */
[----:B------:R-:W-:Y:S01]  /*8460*/  FADD.FTZ R31, -R0, R31 ;  /* 0x0000001f001f7221 */ /* 0x000fe20000010100 */
[----:B------:R-:W-:Y:S01]  /*8470*/  FSEL R12, R12, R104, P2 ;  /* 0x000000680c0c7208 */ /* 0x000fe20001000000 */
[----:B--2---:R-:W-:Y:S01]  /*8480*/  FMUL.FTZ R21, R201, R24 ;  /* 0x00000018c9157220 */ /* 0x004fe20000410000 */
[----:B-1----:R-:W-:Y:S01]  /*8490*/  F2FP.BF16.F32.PACK_AB R4, R5, R8 ;  /* 0x000000080504723e */ /* 0x002fe200000010ff */
        /* <DEDUP_REMOVED lines=9> */
[----:B------:R-:W-:Y:S01]  /*8530*/  FSETP.GE.FTZ.AND P3, PT, R198, RZ, PT ;  /* 0x000000ffc600720b */ /* 0x000fe20003f76000 */
[----:B------:R-:W-:Y:S01]  /*8540*/  FMUL.FTZ R178, R178, R35 ;  /* 0x00000023b2b27220 */ /* 0x000fe20000410000 */
[----:B------:R-:W-:Y:S01]  /*8550*/  FSEL R8, R8, R104, P4 ;  /* 0x0000006808087208 */ /* 0x000fe20002000000 */
[----:B------:R-:W-:Y:S01]  /*8560*/  FMUL.FTZ R9, R187, R6 ;  /* 0x00000006bb097220 */ /* 0x000fe20000410000 */
[----:B------:R-:W-:Y:S01]  /*8570*/  FSEL R5, R5, R104, P1 ;  /* 0x0000006805057208 */ /* 0x000fe20000800000 */
[----:B------:R-:W-:Y:S01]  /*8580*/  FADD.FTZ R6, -R104, R57 ;  /* 0x0000003968067221 */ /* 0x000fe20000010100 */
[----:B------:R-:W-:Y:S01]  /*8590*/  FSETP.GE.FTZ.AND P1, PT, R113, RZ, PT ;  /* 0x000000ff7100720b */ /* 0x000fe20003f36000 */
[----:B------:R-:W-:Y:S01]  /*85a0*/  FADD.FTZ R58, -R0, R58 ;  /* 0x0000003a003a7221 */ /* 0x000fe20000010100 */
        /* <DEDUP_REMOVED lines=9> */
[----:B------:R-:W-:Y:S01]  /*8640*/  FADD.FTZ R5, -R104, R60 ;  /* 0x0000003c68057221 */ /* 0x000fe20000010100 */
[----:B------:R-:W-:Y:S01]  /*8650*/  FSETP.GE.FTZ.AND P3, PT, R117, RZ, PT ;  /* 0x000000ff7500720b */ /* 0x000fe20003f76000 */
[----:B------:R-:W-:Y:S01]  /*8660*/  FMUL.FTZ R17, R198, R29 ;  /* 0x0000001dc6117220 */ /* 0x000fe20000410000 */
[----:B------:R-:W-:Y:S01]  /*8670*/  FSETP.GE.FTZ.AND P6, PT, R183, RZ, PT ;  /* 0x000000ffb700720b */ /* 0x000fe20003fd6000 */
[----:B------:R-:W-:Y:S01]  /*8680*/  FADD.FTZ R43, -R0, R43 ;  /* 0x0000002b002b7221 */ /* 0x000fe20000010100 */
[----:B------:R-:W-:Y:S01]  /*8690*/  FSETP.GE.FTZ.AND P5, PT, R184, RZ, PT ;  /* 0x000000ffb800720b */ /* 0x000fe20003fb6000 */
[----:B------:R-:W-:Y:S01]  /*86a0*/  FMUL.FTZ R171, R171, R50 ;  /* 0x00000032abab7220 */ /* 0x000fe20000410000 */
[-C--:B------:R-:W-:Y:S01]  /*86b0*/  FSEL R7, R7, R104.reuse, P4 ;  /* 0x0000006807077208 */ /* 0x080fe20002000000 */
[----:B------:R-:W-:Y:S01]  /*86c0*/  FMUL.FTZ R169, R169, R51 ;  /* 0x00000033a9a97220 */ /* 0x000fe20000410000 */
[-C--:B------:R-:W-:Y:S01]  /*86d0*/  FSEL R6, R6, R104.reuse, P3 ;  /* 0x0000006806067208 */ /* 0x080fe20001800000 */
[----:B-1----:R-:W-:Y:S01]  /*86e0*/  FADD.FTZ R4, -R0, R62 ;  /* 0x0000003e00047221 */ /* 0x002fe20000010100 */
[----:B------:R-:W-:Y:S01]  /*86f0*/  FSETP.GE.FTZ.AND P2, PT, R114, RZ, PT ;  /* 0x000000ff7200720b */ /* 0x000fe20003f56000 */
[----:B------:R-:W-:Y:S01]  /*8700*/  FMUL.FTZ R7, R118, R7 ;  /* 0x0000000776077220 */ /* 0x000fe20000410000 */
[----:B------:R-:W-:Y:S01]  /*8710*/  FSEL R44, R44, R104, P6 ;  /* 0x000000682c2c7208 */ /* 0x000fe20003000000 */
[----:B------:R-:W-:Y:S01]  /*8720*/  FMUL.FTZ R6, R117, R6 ;  /* 0x0000000675067220 */ /* 0x000fe20000410000 */
[----:B------:R-:W-:Y:S01]  /*8730*/  FSEL R8, R8, R104, P5 ;  /* 0x0000006808087208 */ /* 0x000fe20002800000 */
[----:B------:R-:W-:Y:S01]  /*8740*/  FMUL.FTZ R167, R167, R54 ;  /* 0x00000036a7a77220 */ /* 0x000fe20000410000 */
        /* <DEDUP_REMOVED lines=16> */
[----:B------:R-:W-:Y:S01]  /*8850*/  FMUL.FTZ R119, R119, R55 ;  /* 0x0000003777777220 */ /* 0x000fe20000410000 */
[----:B------:R-:W-:Y:S01]  /*8860*/  FSETP.GE.FTZ.AND P3, PT, R218, RZ, PT ;  /* 0x000000ffda00720b */ /* 0x000fe20003f76000 */
[----:B------:R-:W-:Y:S01]  /*8870*/  FMUL.FTZ R105, R110, R105 ;  /* 0x000000696e697220 */ /* 0x000fe20000410000 */
[----:B------:R-:W-:Y:S01]  /*8880*/  FSETP.GE.FTZ.AND P1, PT, R216, RZ, PT ;  /* 0x000000ffd800720b */ /* 0x000fe20003f36000 */
[----:B------:R-:W-:Y:S01]  /*8890*/  IMAD.MOV.U32 R52, RZ, RZ, R245 ;  /* 0x000000ffff347224 */ /* 0x000fe200078e00f5 */
[-C--:B------:R-:W-:Y:S01]  /*88a0*/  FSEL R6, R6, R0.reuse, P2 ;  /* 0x0000000006067208 */ /* 0x080fe20001000000 */
[----:B------:R-:W-:Y:S01]  /*88b0*/  IMAD.MOV.U32 R53, RZ, RZ, R244 ;  /* 0x000000ffff357224 */ /* 0x000fe200078e00f4 */
        /* <DEDUP_REMOVED lines=46> */
[----:B------:R-:W-:Y:S01]  /*8ba0*/  F2FP.BF16.F32.PACK_AB R119, R119, R167 ;  /* 0x000000a77777723e */ /* 0x000fe200000010ff */
[----:B------:R-:W-:Y:S01]  /*8bb0*/  STS [R228+0xa000], R21 ;  /* 0x00a00015e4007388 */ /* 0x000fe20000000800 */
[-C--:B------:R-:W-:Y:S02]  /*8bc0*/  FSEL R43, R43, R0.reuse, P1 ;  /* 0x000000002b2b7208 */ /* 0x080fe40000800000 */
[----:B------:R-:W-:Y:S01]  /*8bd0*/  FSETP.GE.FTZ.AND P5, PT, R194, RZ, PT ;  /* 0x000000ffc200720b */ /* 0x000fe20003fb6000 */
[----:B------:R-:W-:Y:S01]  /*8be0*/  STS [R228+0xa400], R8 ;  /* 0x00a40008e4007388 */ /* 0x000fe20000000800 */
[----:B------:R-:W-:Y:S01]  /*8bf0*/  FSETP.GE.FTZ.AND P3, PT, R182, RZ, PT ;  /* 0x000000ffb600720b */ /* 0x000fe20003f76000 */
[----:B------:R-:W-:Y:S01]  /*8c00*/  FMUL.FTZ R43, R196, R43 ;  /* 0x0000002bc42b7220 */ /* 0x000fe20000410000 */
[-C--:B------:R-:W-:Y:S01]  /*8c10*/  FSEL R7, R7, R0.reuse, P5 ;  /* 0x0000000007077208 */ /* 0x080fe20002800000 */
[----:B------:R-:W-:Y:S01]  /*8c20*/  STS [R227+0xa000], R17 ;  /* 0x00a00011e3007388 */ /* 0x000fe20000000800 */
[-C--:B------:R-:W-:Y:S02]  /*8c30*/  FSEL R5, R5, R0.reuse, P3 ;  /* 0x0000000005057208 */ /* 0x080fe40001800000 */
[----:B------:R-:W-:Y:S01]  /*8c40*/  FSETP.GE.FTZ.AND P2, PT, R173, RZ, PT ;  /* 0x000000ffad00720b */ /* 0x000fe20003f56000 */
[----:B------:R-:W-:Y:S01]  /*8c50*/  STS [R227+0xa400], R6 ;  /* 0x00a40006e3007388 */ /* 0x000fe20000000800 */
[----:B------:R-:W-:Y:S01]  /*8c60*/  FSETP.GE.FTZ.AND P1, PT, R111, RZ, PT ;  /* 0x000000ff6f00720b */ /* 0x000fe20003f36000 */
[----:B------:R-:W-:Y:S01]  /*8c70*/  FMUL.FTZ R19, R194, R7 ;  /* 0x00000007c2137220 */ /* 0x000fe20000410000 */
[----:B------:R-:W-:Y:S01]  /*8c80*/  FSEL R4, R4, R0, P2 ;  /* 0x0000000004047208 */ /* 0x000fe20001000000 */
[----:B------:R-:W-:Y:S01]  /*8c90*/  STS [R221+0x8000], R176 ;  /* 0x008000b0dd007388 */ /* 0x000fe20000000800 */
[----:B------:R-:W-:Y:S01]  /*8ca0*/  FMUL.FTZ R14, R182, R5 ;  /* 0x00000005b60e7220 */ /* 0x000fe20000410000 */
[----:B------:R-:W-:Y:S02]  /*8cb0*/  F2FP.BF16.F32.PACK_AB R5, R43, R42 ;  /* 0x0000002a2b05723e */ /* 0x000fe400000010ff */
[----:B------:R-:W-:Y:S01]  /*8cc0*/  STS [R221+0x8400], R174 ;  /* 0x008400aedd007388 */ /* 0x000fe20000000800 */
[----:B------:R-:W-:Y:S01]  /*8cd0*/  FMUL.FTZ R11, R173, R4 ;  /* 0x00000004ad0b7220 */ /* 0x000fe20000410000 */
[----:B------:R-:W-:Y:S02]  /*8ce0*/  F2FP.BF16.F32.PACK_AB R4, R19, R20 ;  /* 0x000000141304723e */ /* 0x000fe400000010ff */
[----:B------:R-:W-:Y:S01]  /*8cf0*/  STS [R223+0x8000], R170 ;  /* 0x008000aadf007388 */ /* 0x000fe20000000800 */
[----:B------:R-:W-:Y:S01]  /*8d00*/  F2FP.BF16.F32.PACK_AB R64, R106, R64 ;  /* 0x000000406a40723e */ /* 0x000fe200000010ff */
[----:B------:R-:W-:Y:S01]  /*8d10*/  @P1 FADD.FTZ R0, -R0, R63 ;  /* 0x0000003f00001221 */ /* 0x000fe20000010100 */
[----:B------:R-:W-:Y:S01]  /*8d20*/  F2FP.BF16.F32.PACK_AB R105, R105, R112 ;  /* 0x000000706969723e */ /* 0x000fe200000010ff */
[----:B------:R-:W-:Y:S01]  /*8d30*/  STS [R223+0x8400], R169 ;  /* 0x008400a9df007388 */ /* 0x000fe20000000800 */
[----:B------:R-:W-:Y:S01]  /*8d40*/  SHF.R.S32.HI R65, RZ, 0x1f, R65 ;  /* 0x0000001fff417819 */ /* 0x000fe20000011441 */
[----:B------:R-:W-:Y:S01]  /*8d50*/  FMUL.FTZ R7, R111, R0 ;  /* 0x000000006f077220 */ /* 0x000fe20000410000 */
[----:B------:R-:W-:Y:S01]  /*8d60*/  F2FP.BF16.F32.PACK_AB R0, R14, R15 ;  /* 0x0000000f0e00723e */ /* 0x000fe200000010ff */
[----:B------:R-:W-:Y:S01]  /*8d70*/  STS [R221+0xa000], R16 ;  /* 0x00a00010dd007388 */ /* 0x000fe20000000800 */
[----:B---3--:R-:W-:Y:S02]  /*8d80*/  LEA.HI R65, R65, R100, RZ, 0x2 ;  /* 0x0000006441417211 */ /* 0x008fe400078f10ff */
[----:B------:R-:W-:Y:S01]  /*8d90*/  F2FP.BF16.F32.PACK_AB R7, R7, R11 ;  /* 0x0000000b0707723e */ /* 0x000fe200000010ff */
[----:B------:R-:W-:Y:S01]  /*8da0*/  STS [R221+0xa400], R5 ;  /* 0x00a40005dd007388 */ /* 0x000fe20000000800 */
[----:B------:R-:W-:Y:S02]  /*8db0*/  SHF.R.S32.HI R65, RZ, 0x2, R65 ;  /* 0x00000002ff417819 */ /* 0x000fe40000011441 */
[----:B------:R-:W-:Y:S01]  /*8dc0*/  SHF.R.S32.HI R36, RZ, 0x1f, R36 ;  /* 0x0000001fff247819 */ /* 0x000fe20000011424 */
[----:B------:R-:W-:Y:S03]  /*8dd0*/  STS [R223+0xa000], R13 ;  /* 0x00a0000ddf007388 */ /* 0x000fe60000000800 */
[----:B------:R-:W-:Y:S01]  /*8de0*/  LEA.HI R36, R36, R37, RZ, 0x5 ;  /* 0x0000002524247211 */ /* 0x000fe200078f28ff */
[----:B------:R-:W-:Y:S03]  /*8df0*/  STS [R223+0xa400], R4 ;  /* 0x00a40004df007388 */ /* 0x000fe60000000800 */
[----:B------:R-:W-:Y:S01]  /*8e00*/  SHF.R.S32.HI R36, RZ, 0x5, R36 ;  /* 0x00000005ff247819 */ /* 0x000fe20000011424 */
        /* <DEDUP_REMOVED lines=15> */
[----:B------:R-:W4:Y:S04]  /*8f00*/  LDSM.16.MT88.4 R24, [R2+0x14800] ;  /* 0x014800000218783b */ /* 0x000f280000004200 */
[----:B------:R-:W-:Y:S04]  /*8f10*/  LDSM.16.MT88.4 R28, [R0+0x4800] ;  /* 0x00480000001c783b */ /* 0x000fe80000004200 */
[----:B------:R-:W-:Y:S01]  /*8f20*/  LDSM.16.MT88.4 R32, [R2+0x15000] ;  /* 0x015000000220783b */ /* 0x000fe20000004200 */
[-C--:B-1----:R-:W-:Y:S06]  /*8f30*/  HMMA.16816.F32.BF16 R68, R4, R8.reuse, R68 ;  /* 0x000000080444723c */ /* 0x082fec0000041844 */
[C---:B--2---:R-:W-:Y:S06]  /*8f40*/  HMMA.16816.F32.BF16 R72, R12.reuse, R8, R72 ;  /* 0x000000080c48723c */ /* 0x044fec0000041848 */
[-C--:B------:R-:W-:Y:S01]  /*8f50*/  HMMA.16816.F32.BF16 R76, R12, R10.reuse, R76 ;  /* 0x0000000a0c4c723c */ /* 0x080fe2000004184c */
[----:B------:R-:W1:Y:S05]  /*8f60*/  LDSM.16.MT88.4 R12, [R2+0x11000] ;  /* 0x01100000020c783b */ /* 0x000e6a0000004200 */
[----:B------:R-:W-:Y:S01]  /*8f70*/  HMMA.16816.F32.BF16 R80, R4, R10, R80 ;  /* 0x0000000a0450723c */ /* 0x000fe20000041850 */
[----:B------:R-:W-:Y:S04]  /*8f80*/  LDSM.16.MT88.4 R4, [R2+0x11800] ;  /* 0x011800000204783b */ /* 0x000fe80000004200 */
[----:B------:R-:W2:Y:S01]  /*8f90*/  LDSM.16.MT88.4 R8, [R0+0x4c00] ;  /* 0x004c00000008783b */ /* 0x000ea20000004200 */
[-C--:B---3--:R-:W-:Y:S06]  /*8fa0*/  HMMA.16816.F32.BF16 R68, R16, R20.reuse, R68 ;  /* 0x000000141044723c */ /* 0x088fec0000041844 */
[C---:B----4-:R-:W-:Y:S06]  /*8fb0*/  HMMA.16816.F32.BF16 R72, R24.reuse, R20, R72 ;  /* 0x000000141848723c */ /* 0x050fec0000041848 */
[-C--:B------:R-:W-:Y:S01]  /*8fc0*/  HMMA.16816.F32.BF16 R76, R24, R22.reuse, R76 ;  /* 0x00000016184c723c */ /* 0x080fe2000004184c */
[----:B------:R-:W3:Y:S05]  /*8fd0*/  LDSM.16.MT88.4 R24, [R2+0x15800] ;  /* 0x015800000218783b */ /* 0x000eea0000004200 */
[----:B------:R-:W-:Y:S01]  /*8fe0*/  HMMA.16816.F32.BF16 R80, R16, R22, R80 ;  /* 0x000000161050723c */ /* 0x000fe20000041850 */
[----:B------:R-:W-:Y:S04]  /*8ff0*/  LDSM.16.MT88.4 R16, [R2+0x12000] ;  /* 0x012000000210783b */ /* 0x000fe80000004200 */
[----:B------:R-:W4:Y:S01]  /*9000*/  LDSM.16.MT88.4 R20, [R0+0x5000] ;  /* 0x005000000014783b */ /* 0x000f220000004200 */
[-C--:B-1----:R-:W-:Y:S06]  /*9010*/  HMMA.16816.F32.BF16 R68, R12, R28.reuse, R68 ;  /* 0x0000001c0c44723c */ /* 0x082fec0000041844 */
[C---:B------:R-:W-:Y:S06]  /*9020*/  HMMA.16816.F32.BF16 R72, R32.reuse, R28, R72 ;  /* 0x0000001c2048723c */ /* 0x040fec0000041848 */
[-C--:B------:R-:W-:Y:S01]  /*9030*/  HMMA.16816.F32.BF16 R76, R32, R30.reuse, R76 ;  /* 0x0000001e204c723c */ /* 0x080fe2000004184c */
[----:B------:R-:W1:Y:S05]  /*9040*/  LDSM.16.MT88.4 R32, [R2+0x16000] ;  /* 0x016000000220783b */ /* 0x000e6a0000004200 */
[----:B------:R-:W-:Y:S01]  /*9050*/  HMMA.16816.F32.BF16 R80, R12, R30, R80 ;  /* 0x0000001e0c50723c */ /* 0x000fe20000041850 */
[----:B------:R-:W-:Y:S04]  /*9060*/  LDSM.16.MT88.4 R12, [R2+0x12800] ;  /* 0x01280000020c783b */ /* 0x000fe80000004200 */
[----:B------:R-:W-:Y:S01]  /*9070*/  LDSM.16.MT88.4 R28, [R2+0x16800] ;  /* 0x01680000021c783b */ /* 0x000fe20000004200 */
[-C--:B--2---:R-:W-:Y:S06]  /*9080*/  HMMA.16816.F32.BF16 R68, R4, R8.reuse, R68 ;  /* 0x000000080444723c */ /* 0x084fec0000041844 */
[C---:B---3--:R-:W-:Y:S06]  /*9090*/  HMMA.16816.F32.BF16 R72, R24.reuse, R8, R72 ;  /* 0x000000081848723c */ /* 0x048fec0000041848 */
[-C--:B------:R-:W-:Y:S01]  /*90a0*/  HMMA.16816.F32.BF16 R76, R24, R10.reuse, R76 ;  /* 0x0000000a184c723c */ /* 0x080fe2000004184c */
[----:B------:R-:W2:Y:S05]  /*90b0*/  LDSM.16.MT88.4 R24, [R0+0x5400] ;  /* 0x005400000018783b */ /* 0x000eaa0000004200 */
[----:B------:R-:W-:Y:S01]  /*90c0*/  HMMA.16816.F32.BF16 R80, R4, R10, R80 ;  /* 0x0000000a0450723c */ /* 0x000fe20000041850 */
[----:B------:R-:W-:Y:S04]  /*90d0*/  LDSM.16.MT88.4 R4, [R2+0x13000] ;  /* 0x013000000204783b */ /* 0x000fe80000004200 */
[----:B------:R-:W3:Y:S01]  /*90e0*/  LDSM.16.MT88.4 R8, [R0+0x5800] ;  /* 0x005800000008783b */ /* 0x000ee20000004200 */
[-C--:B----4-:R-:W-:Y:S06]  /*90f0*/  HMMA.16816.F32.BF16 R68, R16, R20.reuse, R68 ;  /* 0x000000141044723c */ /* 0x090fec0000041844 */
[C---:B-1----:R-:W-:Y:S06]  /*9100*/  HMMA.16816.F32.BF16 R72, R32.reuse, R20, R72 ;  /* 0x000000142048723c */ /* 0x042fec0000041848 */
[-C--:B------:R-:W-:Y:S01]  /*9110*/  HMMA.16816.F32.BF16 R76, R32, R22.reuse, R76 ;  /* 0x00000016204c723c */ /* 0x080fe2000004184c */
[----:B------:R-:W1:Y:S05]  /*9120*/  LDSM.16.MT88.4 R32, [R2+0x17000] ;  /* 0x017000000220783b */ /* 0x000e6a0000004200 */
[----:B------:R-:W-:Y:S01]  /*9130*/  HMMA.16816.F32.BF16 R80, R16, R22, R80 ;  /* 0x000000161050723c */ /* 0x000fe20000041850 */
[----:B------:R-:W-:Y:S04]  /*9140*/  LDSM.16.MT88.4 R16, [R2+0x13800] ;  /* 0x013800000210783b */ /* 0x000fe80000004200 */
[----:B------:R-:W4:Y:S01]  /*9150*/  LDSM.16.MT88.4 R20, [R0+0x5c00] ;  /* 0x005c00000014783b */ /* 0x000f220000004200 */
[-C--:B--2---:R-:W-:Y:S06]  /*9160*/  HMMA.16816.F32.BF16 R68, R12, R24.reuse, R68 ;  /* 0x000000180c44723c */ /* 0x084fec0000041844 */
[C---:B------:R-:W-:Y:S01]  /*9170*/  HMMA.16816.F32.BF16 R72, R28.reuse, R24, R72 ;  /* 0x000000181c48723c */ /* 0x040fe20000041848 */
[----:B------:R-:W2:Y:S05]  /*9180*/  S2R R24, SR_TID.X ;  /* 0x0000000000187919 */ /* 0x000eaa0000002100 */
[-C--:B------:R-:W-:Y:S01]  /*9190*/  HMMA.16816.F32.BF16 R76, R28, R26.reuse, R76 ;  /* 0x0000001a1c4c723c */ /* 0x080fe2000004184c */
[----:B------:R-:W2:Y:S01]  /*91a0*/  LDSM.16.MT88.4 R28, [R2+0x17800] ;  /* 0x01780000021c783b */ /* 0x000ea20000004200 */
[----:B------:R-:W-:Y:S04]  /*91b0*/  BAR.SYNC.DEFER_BLOCKING 0x0 ;  /* 0x0000000000007b1d */ /* 0x000fe80000010000 */
[----:B------:R-:W-:Y:S06]  /*91c0*/  HMMA.16816.F32.BF16 R80, R12, R26, R80 ;  /* 0x0000001a0c50723c */ /* 0x000fec0000041850 */
[-C--:B---3--:R-:W-:Y:S06]  /*91d0*/  HMMA.16816.F32.BF16 R68, R4, R8.reuse, R68 ;  /* 0x000000080444723c */ /* 0x088fec0000041844 */
[C---:B-1----:R-:W-:Y:S06]  /*91e0*/  HMMA.16816.F32.BF16 R72, R32.reuse, R8, R72 ;  /* 0x000000082048723c */ /* 0x042fec0000041848 */
[-C--:B------:R-:W-:Y:S06]  /*91f0*/  HMMA.16816.F32.BF16 R76, R32, R10.reuse, R76 ;  /* 0x0000000a204c723c */ /* 0x080fec000004184c */
[----:B------:R-:W-:Y:S06]  /*9200*/  HMMA.16816.F32.BF16 R80, R4, R10, R80 ;  /* 0x0000000a0450723c */ /* 0x000fec0000041850 */
[-C--:B----4-:R-:W-:Y:S05]  /*9210*/  HMMA.16816.F32.BF16 R68, R16, R20.reuse, R68 ;  /* 0x000000141044723c */ /* 0x090fea0000041844 */
[----:B--2---:R-:W-:Y:S01]  /*9220*/  SHF.R.S32.HI R5, RZ, 0x1f, R24 ;  /* 0x0000001fff057819 */ /* 0x004fe20000011418 */
[C---:B------:R-:W-:Y:S05]  /*9230*/  HMMA.16816.F32.BF16 R72, R28.reuse, R20, R72 ;  /* 0x000000141c48723c */ /* 0x040fea0000041848 */
[CC--:B------:R-:W-:Y:S01]  /*9240*/  LEA.HI R4, R5.reuse, R24.reuse, RZ, 0x3 ;  /* 0x0000001805047211 */ /* 0x0c0fe200078f18ff */
[-C--:B------:R-:W-:Y:S05]  /*9250*/  HMMA.16816.F32.BF16 R76, R28, R22.reuse, R76 ;  /* 0x000000161c4c723c */ /* 0x080fea000004184c */
[----:B------:R-:W-:Y:S01]  /*9260*/  SHF.R.S32.HI R4, RZ, 0x3, R4 ;  /* 0x00000003ff047819 */ /* 0x000fe20000011404 */
[----:B------:R-:W-:Y:S05]  /*9270*/  HMMA.16816.F32.BF16 R80, R16, R22, R80 ;  /* 0x000000161050723c */ /* 0x000fea0000041850 */
[----:B------:R-:W-:Y:S01]  /*9280*/  LEA.HI R5, R5, R24, RZ, 0x2 ;  /* 0x0000001805057211 */ /* 0x000fe200078f10ff */
[----:B------:R-:W-:Y:S05]  /*9290*/  IMAD.SHL.U32 R4, R4, 0x40, RZ ;  /* 0x0000004004047824 */ /* 0x000fea00078e00ff */
[----:B------:R-:W-:Y:S02]  /*92a0*/  LEA.HI R5, R5, R65, RZ, 0x1 ;  /* 0x0000004105057211 */ /* 0x000fe400078f08ff */
[----:B------:R-:W-:Y:S02]  /*92b0*/  LOP3.LUT R4, R4, 0xc0, RZ, 0xc0, !PT ;  /* 0x000000c004047812 */ /* 0x000fe400078ec0ff */
[----:B------:R-:W-:Y:S02]  /*92c0*/  LOP3.LUT R5, R5, 0x7fffffe, RZ, 0xc0, !PT ;  /* 0x07fffffe05057812 */ /* 0x000fe400078ec0ff */
[----:B------:R-:W-:Y:S02]  /*92d0*/  LOP3.LUT R6, R4, 0x18, R234, 0xf8, !PT ;  /* 0x0000001804067812 */ /* 0x000fe400078ef8ea */
[----:B------:R-:W-:Y:S01]  /*92e0*/  SHF.R.U32.HI R4, RZ, 0x3, R4 ;  /* 0x00000003ff047819 */ /* 0x000fe20000011604 */
[----:B------:R-:W-:Y:S03]  /*92f0*/  IMAD.IADD R5, R65, 0x1, -R5 ;  /* 0x0000000141057824 */ /* 0x000fe600078e0a05 */
[----:B------:R-:W-:Y:S01]  /*9300*/  LOP3.LUT R4, R6, R4, RZ, 0x3c, !PT ;  /* 0x0000000406047212 */ /* 0x000fe200078e3cff */
[----:B------:R-:W-:Y:S04]  /*9310*/  IMAD R5, R36, 0x8, R5 ;  /* 0x0000000824057824 */ /* 0x000fe800078e0205 */
[----:B------:R-:W-:Y:S05]  /*9320*/  IMAD.U32 R4, R5, 0x20, R4 ;  /* 0x0000002005047824 */ /* 0x000fea00078e0004 */
[----:B------:R-:W-:Y:S01]  /*9330*/  LEA R59, R4, UR4, 0x1 ;  /* 0x00000004043b7c11 */ /* 0x000fe2000f8e08ff */
[----:B------:R-:W-:Y:S06]  /*9340*/  @!P0 BRA `(.L_x_344) ;  /* 0x0000000000608947 */ /* 0x000fec0003800000 */
        /* <DEDUP_REMOVED lines=24> */
.L_x_344:
[----:B------:R-:W3:Y:S01]  /*94d0*/  LDL R58, [R1+0x40] ;  /* 0x00004000013a7983 */ /* 0x000ee20000100800 */
[----:B------:R-:W-:Y:S02]  /*94e0*/  ULOP3.LUT UR25, UR8, 0x1, URZ, 0xc0, !UPT ;  /* 0x0000000108197892 */ /* 0x000fe4000f8ec03f */
[----:B------:R-:W-:Y:S01]  /*94f0*/  UISETP.GT.AND UP2, UPT, UR8, UR49, UPT ;  /* 0x000000310800728c */ /* 0x000fe2000bf44270 */
[----:B------:R-:W4:Y:S01]  /*9500*/  LDL R57, [R1+0x58] ;  /* 0x0000580001397983 */ /* 0x000f220000100800 */
[----:B------:R-:W-:Y:S02]  /*9510*/  UISETP.NE.U32.AND UP0, UPT, UR25, 0x1, UPT ;  /* 0x000000011900788c */ /* 0x000fe4000bf05070 */
[----:B------:R-:W-:Y:S01]  /*9520*/  @UP3 UIADD3 UR26, UP1, UR12, -0x200, URZ ;  /* 0xfffffe000c1a3890 */ /* 0x000fe2000ff3e03f */
[----:B------:R-:W5:Y:S01]  /*9530*/  LDL R56, [R1+0x5c] ;  /* 0x00005c0001387983 */ /* 0x000f620000100800 */
[----:B------:R-:W-:Y:S02]  /*9540*/  UIADD3 UR8, UR8, -0x1, URZ ;  /* 0xffffffff08087890 */ /* 0x000fe4000fffe03f */
[----:B------:R-:W-:Y:S01]  /*9550*/  @UP3 UIADD3.X UR25, UR13, -0x1, URZ, UP1, !UPT ;  /* 0xffffffff0d193890 */ /* 0x000fe20008ffe43f */
        /* <DEDUP_REMOVED lines=49> */
[----:B------:R-:W-:Y:S04]  /*9870*/  MOV R40, UR43 ;  /* 0x0000002b00287c02 */ /* 0x000fe80008000f00 */
        /* <DEDUP_REMOVED lines=23> */
[----:B------:R-:W-:Y:S01]  /*99f0*/  IMAD.U32 R0, RZ, RZ, UR48 ;  /* 0x00000030ff007e24 */ /* 0x000fe2000f8e00ff */
[----:B------:R-:W-:Y:S03]  /*9a00*/  MOV R35, UR41 ;  /* 0x0000002900237c02 */ /* 0x000fe60008000f00 */
[----:B------:R-:W-:Y:S02]  /*9a10*/  IMAD.U32 R34, RZ, RZ, UR40 ;  /* 0x00000028ff227e24 */ /* 0x000fe4000f8e00ff */
[----:B------:R-:W-:Y:S01]  /*9a20*/  MOV R24, UR45 ;  /* 0x0000002d00187c02 */ /* 0x000fe20008000f00 */
[----:B------:R-:W-:Y:S03]  /*9a30*/  IMAD.U32 R25, RZ, RZ, UR44 ;  /* 0x0000002cff197e24 */ /* 0x000fe6000f8e00ff */
        /* <DEDUP_REMOVED lines=9> */
[----:B---3--:R-:W-:Y:S02]  /*9ad0*/  @P0 VIADD R21, R58, 0xffffff80 ;  /* 0xffffff803a150836 */ /* 0x008fe40000000000 */
[----:B------:R-:W-:Y:S04]  /*9ae0*/  IMAD.MOV.U32 R58, RZ, RZ, 0x4 ;  /* 0x00000004ff3a7424 */ /* 0x000fe800078e00ff */
[----:B------:R-:W-:Y:S01]  /*9af0*/  @P0 IMAD.WIDE R20, R21, R58, UR12 ;  /* 0x0000000c15140e25 */ /* 0x000fe2000f8e023a */
[----:B------:R-:W-:Y:S01]  /*9b00*/  @UP3 UMOV UR12, UR26 ;  /* 0x0000001a000c3c82 */ /* 0x000fe20008000000 */
[----:B------:R-:W-:Y:S02]  /*9b10*/  @UP3 UMOV UR13, UR25 ;  /* 0x00000019000d3c82 */ /* 0x000fe40008000000 */
[----:B------:R-:W-:Y:S01]  /*9b20*/  IMAD.U32 R58, RZ, RZ, UR40 ;  /* 0x00000028ff3a7e24 */ /* 0x000fe2000f8e00ff */
[----:B----4-:R-:W2:Y:S04]  /*9b30*/  @P0 LDG.E R57, desc[UR10][R20.64] ;  /* 0x0000000a14390981 */ /* 0x010ea8000c1e1900 */
[----:B-----5:R-:W3:Y:S04]  /*9b40*/  @P0 LDG.E R56, desc[UR10][R20.64+0x20] ;  /* 0x0000200a14380981 */ /* 0x020ee8000c1e1900 */
[----:B------:R-:W4:Y:S04]  /*9b50*/  @P0 LDG.E R55, desc[UR10][R20.64+0x100] ;  /* 0x0001000a14370981 */ /* 0x000f28000c1e1900 */
[----:B------:R1:W5:Y:S02]  /*9b60*/  @P0 LDG.E R54, desc[UR10][R20.64+0x120] ;  /* 0x0001200a14360981 */ /* 0x000364000c1e1900 */
[----:B-1----:R-:W-:Y:S02]  /*9b70*/  IMAD.MOV.U32 R20, RZ, RZ, R245 ;  /* 0x000000ffff147224 */ /* 0x002fe400078e00f5 */
[----:B------:R-:W-:Y:S03]  /*9b80*/  IMAD.MOV.U32 R21, RZ, RZ, R244 ;  /* 0x000000ffff157224 */ /* 0x000fe600078e00f4 */
[-C--:B------:R-:W-:Y:S02]  /*9b90*/  LEA R48, P6, R48, R20.reuse, 0x2 ;  /* 0x0000001430307211 */ /* 0x080fe400078c10ff */
[----:B------:R-:W-:Y:S01]  /*9ba0*/  REDG.E.ADD.F32.FTZ.RN.STRONG.GPU desc[UR10][R20.64], R4 ;  /* 0x00000004140079a6 */ /* 0x000fe2000c10f38a */
[-C--:B------:R-:W-:Y:S02]  /*9bb0*/  LEA R46, P5, R46, R20.reuse, 0x2 ;  /* 0x000000142e2e7211 */ /* 0x080fe400078a10ff */
[-C--:B------:R-:W-:Y:S02]  /*9bc0*/  LEA.HI.X.SX32 R49, R22, R21.reuse, 0x2, P6 ;  /* 0x0000001516317211 */ /* 0x080fe400030f16ff */
        /* <DEDUP_REMOVED lines=8> */
[-C--:B------:R-:W-:Y:S02]  /*9c50*/  LEA.HI.X.SX32 R39, R31, R21.reuse, 0x2, P1 ;  /* 0x000000151f277211 */ /* 0x080fe400008f16ff */
[-C--:B------:R-:W-:Y:S02]  /*9c60*/  LEA R34, P6, R34, R20.reuse, 0x2 ;  /* 0x0000001422227211 */ /* 0x080fe400078c10ff */
[-C--:B------:R-:W-:Y:S02]  /*9c70*/  LEA R32, P5, R32, R20.reuse, 0x2 ;  /* 0x0000001420207211 */ /* 0x080fe400078a10ff */
[-C--:B------:R-:W-:Y:S02]  /*9c80*/  LEA R30, P4, R30, R20.reuse, 0x2 ;  /* 0x000000141e1e7211 */ /* 0x080fe400078810ff */
[-C--:B------:R-:W-:Y:S02]  /*9c90*/  LEA R28, P3, R28, R20.reuse, 0x2 ;  /* 0x000000141c1c7211 */ /* 0x080fe400078610ff */
[-C--:B------:R-:W-:Y:S02]  /*9ca0*/  LEA R24, P1, R29, R20.reuse, 0x2 ;  /* 0x000000141d187211 */ /* 0x080fe400078210ff */
[-C--:B------:R-:W-:Y:S02]  /*9cb0*/  LEA R26, P2, R26, R20.reuse, 0x2 ;  /* 0x000000141a1a7211 */ /* 0x080fe400078410ff */
[-C--:B------:R-:W-:Y:S02]  /*9cc0*/  LEA.HI.X.SX32 R25, R53, R21.reuse, 0x2, P1 ;  /* 0x0000001535197211 */ /* 0x080fe400008f16ff */
[----:B------:R-:W-:Y:S01]  /*9cd0*/  PLOP3.LUT P1, PT, PT, PT, UP0, 0x80, 0x0 ;  /* 0x000000000000781c */ /* 0x000fe20003f2f008 */
[----:B------:R-:W-:Y:S04]  /*9ce0*/  @UP3 UIADD3 UR28, UP0, UR28, -0x200, URZ ;  /* 0xfffffe001c1c3890 */ /* 0x000fe8000ff1e03f */
[----:B------:R-:W-:Y:S01]  /*9cf0*/  @UP3 UIADD3.X UR27, UR27, -0x1, URZ, UP0, !UPT ;  /* 0xffffffff1b1b3890 */ /* 0x000fe200087fe43f */
[----:B--2---:R1:W-:Y:S04]  /*9d00*/  @P0 STL [R1+0x58], R57 ;  /* 0x0000583901000387 */ /* 0x0043e80000100800 */
[----:B---3--:R2:W-:Y:S04]  /*9d10*/  @P0 STL [R1+0x5c], R56 ;  /* 0x00005c3801000387 */ /* 0x0085e80000100800 */
[----:B----4-:R3:W-:Y:S04]  /*9d20*/  @P0 STL [R1+0x50], R55 ;  /* 0x0000503701000387 */ /* 0x0107e80000100800 */
[----:B-----5:R4:W-:Y:S01]  /*9d30*/  @P0 STL [R1+0x54], R54 ;  /* 0x0000543601000387 */ /* 0x0209e20000100800 */
[-C--:B------:R-:W-:Y:S04]  /*9d40*/  LEA R50, P0, R50, R20.reuse, 0x2 ;  /* 0x0000001432327211 */ /* 0x080fe800078010ff */
[-C--:B------:R-:W-:Y:S01]  /*9d50*/  LEA.HI.X.SX32 R51, R0, R21.reuse, 0x2, P0 ;  /* 0x0000001500337211 */ /* 0x080fe200000f16ff */
[C---:B------:R-:W-:Y:S01]  /*9d60*/  VIADD R0, R3.reuse, 0xffffe000 ;  /* 0xffffe00003007836 */ /* 0x040fe20000000000 */
[-C--:B------:R-:W-:Y:S01]  /*9d70*/  LEA R36, P0, R36, R20.reuse, 0x2 ;  /* 0x0000001424247211 */ /* 0x080fe200078010ff */
[----:B------:R-:W-:Y:S02]  /*9d80*/  @P1 VIADD R0, R3, 0x2000 ;  /* 0x0000200003001836 */ /* 0x000fe40000000000 */
[----:B------:R-:W-:Y:S01]  /*9d90*/  REDG.E.ADD.F32.FTZ.RN.STRONG.GPU desc[UR10][R50.64], R5 ;  /* 0x00000005320079a6 */ /* 0x000fe2000c10f38a */
[-C--:B------:R-:W-:Y:S01]  /*9da0*/  LEA.HI.X.SX32 R37, R35, R21.reuse, 0x2, P0 ;  /* 0x0000001523257211 */ /* 0x080fe200000f16ff */
[----:B-1----:R-:W-:Y:S02]  /*9db0*/  IMAD.U32 R57, RZ, RZ, UR39 ;  /* 0x00000027ff397e24 */ /* 0x002fe4000f8e00ff */
[----:B------:R-:W-:Y:S01]  /*9dc0*/  REDG.E.ADD.F32.FTZ.RN.STRONG.GPU desc[UR10][R48.64], R6 ;  /* 0x00000006300079a6 */ /* 0x000fe2000c10f38a */
[-C--:B------:R-:W-:Y:S02]  /*9dd0*/  LEA.HI.X.SX32 R35, R58, R21.reuse, 0x2, P6 ;  /* 0x000000153a237211 */ /* 0x080fe400030f16ff */
[----:B------:R-:W-:Y:S01]  /*9de0*/  LEA R22, P0, R33, R20, 0x2 ;  /* 0x0000001421167211 */ /* 0x000fe200078010ff */
[----:B------:R-:W-:Y:S01]  /*9df0*/  REDG.E.ADD.F32.FTZ.RN.STRONG.GPU desc[UR10][R46.64], R7 ;  /* 0x000000072e0079a6 */ /* 0x000fe2000c10f38a */
[----:B--2---:R-:W-:Y:S01]  /*9e00*/  IMAD.U32 R56, RZ, RZ, UR38 ;  /* 0x00000026ff387e24 */ /* 0x004fe2000f8e00ff */
[-C--:B------:R-:W-:Y:S01]  /*9e10*/  LEA.HI.X.SX32 R33, R57, R21.reuse, 0x2, P5 ;  /* 0x0000001539217211 */ /* 0x080fe200028f16ff */
[----:B---3--:R-:W-:Y:S01]  /*9e20*/  IMAD.U32 R55, RZ, RZ, UR37 ;  /* 0x00000025ff377e24 */ /* 0x008fe2000f8e00ff */
[----:B------:R-:W-:Y:S01]  /*9e30*/  REDG.E.ADD.F32.FTZ.RN.STRONG.GPU desc[UR10][R44.64], R8 ;  /* 0x000000082c0079a6 */ /* 0x000fe2000c10f38a */
[-C--:B------:R-:W-:Y:S02]  /*9e40*/  LEA.HI.X.SX32 R23, R52, R21.reuse, 0x2, P0 ;  /* 0x0000001534177211 */ /* 0x080fe400000f16ff */
[-C--:B------:R-:W-:Y:S01]  /*9e50*/  LEA.HI.X.SX32 R31, R56, R21.reuse, 0x2, P4 ;  /* 0x00000015381f7211 */ /* 0x080fe200020f16ff */
[----:B------:R-:W-:Y:S01]  /*9e60*/  REDG.E.ADD.F32.FTZ.RN.STRONG.GPU desc[UR10][R42.64], R9 ;  /* 0x000000092a0079a6 */ /* 0x000fe2000c10f38a */
[----:B----4-:R-:W-:Y:S01]  /*9e70*/  IMAD.U32 R54, RZ, RZ, UR36 ;  /* 0x00000024ff367e24 */ /* 0x010fe2000f8e00ff */
[-C--:B------:R-:W-:Y:S02]  /*9e80*/  LEA.HI.X.SX32 R29, R55, R21.reuse, 0x2, P3 ;  /* 0x00000015371d7211 */ /* 0x080fe400018f16ff */
[----:B------:R-:W-:Y:S01]  /*9e90*/  REDG.E.ADD.F32.FTZ.RN.STRONG.GPU desc[UR10][R40.64], R10 ;  /* 0x0000000a280079a6 */ /* 0x000fe2000c10f38a */
[----:B------:R-:W-:Y:S02]  /*9ea0*/  PLOP3.LUT P0, PT, PT, PT, UP2, 0x80, 0x0 ;  /* 0x000000000000781c */ /* 0x000fe40003f0f028 */
[----:B------:R-:W-:Y:S01]  /*9eb0*/  LEA.HI.X.SX32 R27, R54, R21, 0x2, P2 ;  /* 0x00000015361b7211 */ /* 0x000fe200010f16ff */
[----:B------:R-:W-:Y:S04]  /*9ec0*/  REDG.E.ADD.F32.FTZ.RN.STRONG.GPU desc[UR10][R38.64], R11 ;  /* 0x0000000b260079a6 */ /* 0x000fe8000c10f38a */
        /* <DEDUP_REMOVED lines=8> */
[----:B------:R-:W-:Y:S04]  /*9f50*/  LDSM.16.MT88.4 R4, [R2+0x8000] ;  /* 0x008000000204783b */ /* 0x000fe80000004200 */
        /* <DEDUP_REMOVED lines=61> */
[----:B------:R-:W-:Y:S01]  /*a330*/  ULDC UR5, c[0x0][0x390] ;  /* 0x0000e40000057ab9 */ /* 0x000fe20000000800 */
[----:B------:R-:W-:Y:S02]  /*a340*/  ULDC UR6, c[0x0][0x38c] ;  /* 0x0000e30000067ab9 */ /* 0x000fe40000000800 */
        /* <DEDUP_REMOVED lines=51> */
[----:B------:R-:W-:Y:S01]  /*a680*/  PLOP3.LUT P0, PT, PT, PT, UP0, 0x80, 0x0 ;  /* 0x000000000000781c */ /* 0x000fe20003f0f008 */
[----:B------:R-:W-:Y:S01]  /*a690*/  @UP0 UIADD3 UR5, UR50, UR53, URZ ;  /* 0x0000003532050290 */ /* 0x000fe2000fffe03f */
[----:B------:R-:W-:-:S03]  /*a6a0*/  @UP0 ULDC.64 UR6, c[0x0][0x450] ;  /* 0x0001140000060ab9 */ /* 0x000fc60000000a00 */
[----:B------:R-:W-:Y:S02]  /*a6b0*/  @UP0 UIMAD.WIDE.U32 UR12, UR5, UR6, URZ ;  /* 0x00000006050c02a5 */ /* 0x000fe4000f8e003f */
[----:B------:R-:W-:-:S04]  /*a6c0*/  @UP0 UIMAD UR5, UR5, UR7, URZ ;  /* 0x00000007050502a4 */ /* 0x000fc8000f8e023f */
[----:B------:R-:W-:Y:S01]  /*a6d0*/  @UP0 UIADD3 UR20, UR13, UR5, URZ ;  /* 0x000000050d140290 */ /* 0x000fe2000fffe03f */
[----:B------:R-:W-:Y:S01]  /*a6e0*/  @UP0 UMOV UR19, UR12 ;  /* 0x0000000c00130c82 */ /* 0x000fe20008000000 */
        /* <DEDUP_REMOVED lines=30> */
.L_x_346:
        /* <DEDUP_REMOVED lines=19> */
.L_x_347:
[----:B------:R-:W-:Y:S01]  /*aa00*/  BAR.SYNC.DEFER_BLOCKING 0x0 ;  /* 0x0000000000007b1d */ /* 0x000fe20000010000 */
[----:B------:R-:W-:Y:S01]  /*aa10*/  USHF.R.S32.HI UR8, URZ, 0x1f, UR5 ;  /* 0x0000001f3f087899 */ /* 0x000fe20008011405 */
[--C-:B-1----:R-:W-:Y:S01]  /*aa20*/  SHF.R.S32.HI R5, RZ, 0x1f, R234.reuse ;  /* 0x0000001fff057819 */ /* 0x102fe200000114ea */
[----:B------:R-:W-:Y:S01]  /*aa30*/  IMAD.U32 R0, RZ, RZ, UR6 ;  /* 0x00000006ff007e24 */ /* 0x000fe2000f8e00ff */
[----:B------:R-:W-:Y:S01]  /*aa40*/  UIMAD UR9, UR31, -0x80, UR9 ;  /* 0xffffff801f0978a4 */ /* 0x000fe2000f8e0209 */
[----:B------:R-:W-:Y:S01]  /*aa50*/  IMAD.MOV.U32 R4, RZ, RZ, R234 ;  /* 0x000000ffff047224 */ /* 0x000fe200078e00ea */
[----:B------:R-:W-:Y:S01]  /*aa60*/  UIMAD UR15, UR8, UR6, URZ ;  /* 0x00000006080f72a4 */ /* 0x000fe2000f8e023f */
[----:B------:R-:W-:Y:S01]  /*aa70*/  VIADD R3, R65, 0x40 ;  /* 0x0000004041037836 */ /* 0x000fe20000000000 */
[----:B------:R-:W-:Y:S01]  /*aa80*/  USHF.R.S32.HI UR21, URZ, 0x1f, UR57 ;  /* 0x0000001f3f157899 */ /* 0x000fe20008011439 */
[----:B------:R-:W-:Y:S01]  /*aa90*/  IMAD.WIDE.U32 R6, R0, UR5, R4 ;  /* 0x0000000500067c25 */ /* 0x000fe2000f8e0004 */
[----:B------:R-:W-:Y:S01]  /*aaa0*/  UIMAD UR15, UR5, UR7, UR15 ;  /* 0x00000007050f72a4 */ /* 0x000fe2000f8e020f */
[----:B------:R-:W-:Y:S01]  /*aab0*/  BSSY B0, `(.L_x_348) ;  /* 0x000001d000007945 */ /* 0x000fe20003800000 */
[----:B------:R-:W-:Y:S01]  /*aac0*/  ULDC.64 UR16, c[0x0][0x468] ;  /* 0x00011a0000107ab9 */ /* 0x000fe20000000a00 */
[----:B------:R-:W-:-:S02]  /*aad0*/  SHF.R.S32.HI R24, RZ, 0x1f, R65 ;  /* 0x0000001fff187819 */ /* 0x000fc40000011441 */
[----:B------:R-:W-:Y:S02]  /*aae0*/  IADD3 R6, P0, R6, UR19, RZ ;  /* 0x0000001306067c10 */ /* 0x000fe4000ff1e0ff */
[----:B------:R-:W-:Y:S01]  /*aaf0*/  MOV R0, UR15 ;  /* 0x0000000f00007c02 */ /* 0x000fe20008000f00 */
[----:B------:R-:W-:Y:S02]  /*ab00*/  ULDC UR15, c[0x0][0x2d0] ;  /* 0x0000b400000f7ab9 */ /* 0x000fe40000000800 */
[----:B------:R-:W-:Y:S01]  /*ab10*/  ISETP.GE.AND P2, PT, R234, UR15, PT ;  /* 0x0000000fea007c0c */ /* 0x000fe2000bf46270 */
[----:B------:R-:W-:Y:S01]  /*ab20*/  UIMAD UR15, UR21, UR16, URZ ;  /* 0x00000010150f72a4 */ /* 0x000fe2000f8e023f */
[----:B------:R-:W-:Y:S01]  /*ab30*/  IADD3.X R7, R7, UR20, R0, P0, !PT ;  /* 0x0000001407077c10 */ /* 0x000fe200087fe400 */
[----:B------:R-:W-:Y:S01]  /*ab40*/  IMAD.U32 R0, RZ, RZ, UR16 ;  /* 0x00000010ff007e24 */ /* 0x000fe2000f8e00ff */
[----:B------:R1:W2:Y:S01]  /*ab50*/  LDS.128 R16, [R59+0x7000] ;  /* 0x007000003b107984 */ /* 0x0002a20000000c00 */
[----:B------:R-:W-:Y:S01]  /*ab60*/  ISETP.GE.OR P1, PT, R3, UR9, P2 ;  /* 0x0000000903007c0c */ /* 0x000fe20009726670 */
[----:B------:R-:W-:Y:S01]  /*ab70*/  UIMAD UR17, UR57, UR17, UR15 ;  /* 0x00000011391172a4 */ /* 0x000fe2000f8e020f */
[----:B------:R-:W-:Y:S01]  /*ab80*/  ISETP.GE.OR P2, PT, R65, UR9, P2 ;  /* 0x0000000941007c0c */ /* 0x000fe20009746670 */
[----:B------:R1:W3:Y:S01]  /*ab90*/  LDS.128 R20, [R59+0x9000] ;  /* 0x009000003b147984 */ /* 0x0002e20000000c00 */
[----:B------:R-:W-:-:S05]  /*aba0*/  IMAD.WIDE.U32 R6, R0, UR57, R6 ;  /* 0x0000003900067c25 */ /* 0x000fca000f8e0006 */
[----:B------:R-:W-:-:S06]  /*abb0*/  IADD3 R3, R7, UR17, RZ ;  /* 0x0000001107037c10 */ /* 0x000fcc000fffe0ff */
[----:B------:R-:W-:Y:S05]  /*abc0*/  @P2 BRA `(.L_x_349) ;  /* 0x00000000002c2947 */ /* 0x000fea0003800000 */
        /* <DEDUP_REMOVED lines=11> */
.L_x_349:
[----:B------:R-:W-:Y:S05]  /*ac80*/  BSYNC B0 ;  /* 0x0000000000007941 */ /* 0x000fea0003800000 */
.L_x_348:
        /* <DEDUP_REMOVED lines=13> */
.L_x_351:
[----:B------:R-:W-:Y:S05]  /*ad60*/  BSYNC B0 ;  /* 0x0000000000007941 */ /* 0x000fea0003800000 */
.L_x_350:
[----:B----4-:R4:W1:Y:S01]  /*ad70*/  LDS.128 R12, [R59+0x8000] ;  /* 0x008000003b0c7984 */ /* 0x0108620000000c00 */
        /* <DEDUP_REMOVED lines=15> */
[----:B----4-:R-:W-:Y:S06]  /*ae70*/  @P2 BRA `(.L_x_353) ;  /* 0x0000000000282947 */ /* 0x010fec0003800000 */
        /* <DEDUP_REMOVED lines=10> */
.L_x_353:
[----:B------:R-:W-:Y:S05]  /*af20*/  BSYNC B0 ;  /* 0x0000000000007941 */ /* 0x000fea0003800000 */
.L_x_352:
        /* <DEDUP_REMOVED lines=13> */
.L_x_326:
[----:B------:R-:W-:Y:S05]  /*b000*/  BSYNC B1 ;  /* 0x0000000000017941 */ /* 0x000fea0003800000 */
.L_x_312:
        /* <DEDUP_REMOVED lines=11> */
.L_x_354:
[----:B------:R-:W-:Y:S05]  /*b0c0*/  EXIT ;  /* 0x000000000000794d */ /* 0x000fea0003800000 */
.L_x_356:
        /* <DEDUP_REMOVED lines=11> */
.L_x_699:


//--------------------- .text._ZN5flash44flash_bwd_dq_dk_dv_loop_seqk_parallel_kernelI23Flash_bwd_kernel_traitsILi32ELi128ELi128ELi8ELi4ELi4ELi4ELb1ELb0EN7cutlass10bfloat16_tE19Flash_kernel_traitsILi32ELi128ELi128ELi8ES3_EELb0ELb1ELb0ELb1ELb0ELb0ELb1EEEvNS_16Flash_bwd_paramsE --------------------------
	.section	.text._ZN5flash44flash_bwd_dq_dk_dv_loop_seqk_parallel_kernelI23Flash_bwd_kernel_traitsILi32ELi128ELi128ELi8ELi4ELi4ELi4ELb1ELb0EN7cutlass10bfloat16_tE19Flash_kernel_traitsILi32ELi128ELi128ELi8ES3_EELb0ELb1ELb0ELb1ELb0ELb0ELb1EEEvNS_16Flash_bwd_paramsE,"ax",@progbits
	.align	128
        .global         _ZN5flash44flash_bwd_dq_dk_dv_loop_seqk_parallel_kernelI23Flash_bwd_kernel_traitsILi32ELi128ELi128ELi8ELi4ELi4ELi4ELb1ELb0EN7cutlass10bfloat16_tE19Flash_kernel_traitsILi32ELi128ELi128ELi8ES3_EELb0ELb1ELb0ELb1ELb0ELb0ELb1EEEvNS_16Flash_bwd_paramsE
        .type           _ZN5flash44flash_bwd_dq_dk_dv_loop_seqk_parallel_kernelI23Flash_bwd_kernel_traitsILi32ELi128ELi128ELi8ELi4ELi4ELi4ELb1ELb0EN7cutlass10bfloat16_tE19Flash_kernel_traitsILi32ELi128ELi128ELi8ES3_EELb0ELb1ELb0ELb1ELb0ELb0ELb1EEEvNS_16Flash_bwd_paramsE,@function
        .size           _ZN5flash44flash_bwd_dq_dk_dv_loop_seqk_parallel_kernelI23Flash_bwd_kernel_traitsILi32ELi128ELi128ELi8ELi4ELi4ELi4ELb1ELb0EN7cutlass10bfloat16_tE19Flash_kernel_traitsILi32ELi128ELi128ELi8ES3_EELb0ELb1ELb0ELb1ELb0ELb0ELb1EEEvNS_16Flash_bwd_paramsE,(.L_x_700 - _ZN5flash44flash_bwd_dq_dk_dv_loop_seqk_parallel_kernelI23Flash_bwd_kernel_traitsILi32ELi128ELi128ELi8ELi4ELi4ELi4ELb1ELb0EN7cutlass10bfloat16_tE19Flash_kernel_traitsILi32ELi128ELi128ELi8ES3_EELb0ELb1ELb0ELb1ELb0ELb0ELb1EEEvNS_16Flash_bwd_paramsE)
        .other          _ZN5flash44flash_bwd_dq_dk_dv_loop_seqk_parallel_kernelI23Flash_bwd_kernel_traitsILi32ELi128ELi128ELi8ELi4ELi4ELi4ELb1ELb0EN7cutlass10bfloat16_tE19Flash_kernel_traitsILi32ELi128ELi128ELi8ES3_EELb0ELb1ELb0ELb1ELb0ELb0ELb1EEEvNS_16Flash_bwd_paramsE,@"STO_CUDA_ENTRY STV_DEFAULT"
_ZN5flash44flash_bwd_dq_dk_dv_loop_seqk_parallel_kernelI23Flash_bwd_kernel_traitsILi32ELi128ELi128ELi8ELi4ELi4ELi4ELb1ELb0EN7cutlass10bfloat16_tE19Flash_kernel_traitsILi32ELi128ELi128ELi8ES3_EELb0ELb1ELb0ELb1ELb0ELb0ELb1EEEvNS_16Flash_bwd_paramsE:
.text._ZN5flash44flash_bwd_dq_dk_dv_loop_seqk_parallel_kernelI23Flash_bwd_kernel_traitsILi32ELi128ELi128ELi8ELi4ELi4ELi4ELb1ELb0EN7cutlass10bfloat16_tE19Flash_kernel_traitsILi32ELi128ELi128ELi8ES3_EELb0ELb1ELb0ELb1ELb0ELb0ELb1EEEvNS_16Flash_bwd_paramsE:
        /* <DEDUP_REMOVED lines=25> */
[----:B------:R-:W-:Y:S01]  /*0190*/  SHF.R.S32.HI R0, RZ, 0x3, R17 ;  /* 0x00000003ff007819 */ /* 0x000fe20000011411 */
[----:B---3--:R-:W-:Y:S01]  /*01a0*/  ULEA UR4, UR4, UR5, 0x18 ;  /* 0x0000000504047291 */ /* 0x008fe2000f8ec03f */
[----:B------:R-:W-:Y:S01]  /*01b0*/  LOP3.LUT R3, R2, 0xfffffffc, RZ, 0xc0, !PT ;  /* 0xfffffffc02037812 */ /* 0x000fe200078ec0ff */
[----:B------:R-:W-:Y:S01]  /*01c0*/  USHF.R.S32.HI UR5, URZ, 0x1f, UR56 ;  /* 0x0000001f3f057899 */ /* 0x000fe20008011438 */
[-C--:B------:R-:W-:Y:S01]  /*01d0*/  LEA.HI R4, R8, R11.reuse, RZ, 0x5 ;  /* 0x0000000b08047211 */ /* 0x080fe200078f28ff */
[----:B------:R-:W-:Y:S01]  /*01e0*/  IMAD.SHL.U32 R0, R0, 0x40, RZ ;  /* 0x0000004000007824 */ /* 0x000fe200078e00ff */
[CC--:B------:R-:W-:Y:S01]  /*01f0*/  LEA.HI R14, R8.reuse, R11.reuse, RZ, 0x7 ;  /* 0x0000000b080e7211 */ /* 0x0c0fe200078f38ff */
[----:B------:R-:W-:Y:S01]  /*0200*/  IMAD.IADD R13, R11, 0x1, -R3 ;  /* 0x000000010b0d7824 */ /* 0x000fe200078e0a03 */
[----:B------:R-:W-:-:S02]  /*0210*/  LEA.HI R8, R8, R11, RZ, 0x4 ;  /* 0x0000000b08087211 */ /* 0x000fc400078f20ff */
[----:B------:R-:W-:Y:S01]  /*0220*/  LOP3.LUT R0, R0, 0xc0, RZ, 0xc0, !PT ;  /* 0x000000c000007812 */ /* 0x000fe200078ec0ff */
[----:B------:R-:W-:Y:S01]  /*0230*/  IMAD.SHL.U32 R18, R13, 0x8, RZ ;  /* 0x000000080d127824 */ /* 0x000fe200078e00ff */
[----:B------:R-:W-:Y:S02]  /*0240*/  SHF.R.S32.HI R3, RZ, 0x2, R2 ;  /* 0x00000002ff037819 */ /* 0x000fe40000011402 */
[----:B------:R-:W-:Y:S02]  /*0250*/  SHF.R.U32.HI R6, RZ, 0x3, R0 ;  /* 0x00000003ff067819 */ /* 0x000fe40000011600 */
[----:B------:R-:W-:Y:S01]  /*0260*/  LOP3.LUT R5, R0, 0x18, R18, 0xf8, !PT ;  /* 0x0000001800057812 */ /* 0x000fe200078ef812 */
[----:B------:R-:W-:Y:S01]  /*0270*/  STL [R1+0x30], R18 ;  /* 0x0000301201007387 */ /* 0x000fe20000100800 */
[----:B------:R-:W-:Y:S02]  /*0280*/  LOP3.LUT R9, R4, 0xffffffe0, RZ, 0xc0, !PT ;  /* 0xffffffe004097812 */ /* 0x000fe400078ec0ff */
[----:B------:R-:W-:-:S02]  /*0290*/  LOP3.LUT R7, R8, 0xfffffff0, RZ, 0xc0, !PT ;  /* 0xfffffff008077812 */ /* 0x000fc400078ec0ff */
[----:B------:R-:W-:Y:S01]  /*02a0*/  LOP3.LUT R12, R5, R6, RZ, 0x3c, !PT ;  /* 0x00000006050c7212 */ /* 0x000fe200078e3cff */
[C---:B------:R-:W-:Y:S01]  /*02b0*/  IMAD.IADD R20, R11.reuse, 0x1, -R9 ;  /* 0x000000010b147824 */ /* 0x040fe200078e0a09 */
[----:B------:R-:W-:Y:S01]  /*02c0*/  LEA.HI R5, R2, R3, RZ, 0x1 ;  /* 0x0000000302057211 */ /* 0x000fe200078f08ff */
[----:B------:R-:W-:Y:S01]  /*02d0*/  IMAD.IADD R0, R11, 0x1, -R7 ;  /* 0x000000010b007824 */ /* 0x000fe200078e0a07 */
[----:B------:R-:W-:Y:S02]  /*02e0*/  SHF.R.S32.HI R6, RZ, 0x1f, R2 ;  /* 0x0000001fff067819 */ /* 0x000fe40000011402 */
[--C-:B------:R-:W-:Y:S01]  /*02f0*/  SHF.R.S32.HI R2, RZ, 0x5, R4.reuse ;  /* 0x00000005ff027819 */ /* 0x100fe20000011404 */
[----:B------:R-:W-:Y:S01]  /*0300*/  STL [R1+0x70], R20 ;  /* 0x0000701401007387 */ /* 0x000fe20000100800 */
[----:B------:R-:W-:Y:S02]  /*0310*/  SHF.R.S32.HI R4, RZ, 0x1f, R4 ;  /* 0x0000001fff047819 */ /* 0x000fe40000011404 */
[----:B------:R-:W-:-:S02]  /*0320*/  SHF.R.S32.HI R9, RZ, 0x4, R8 ;  /* 0x00000004ff097819 */ /* 0x000fc40000011408 */
[----:B------:R-:W-:Y:S02]  /*0330*/  LOP3.LUT R7, R5, 0x7fffffe, RZ, 0xc0, !PT ;  /* 0x07fffffe05077812 */ /* 0x000fe400078ec0ff */
[----:B------:R-:W-:Y:S02]  /*0340*/  LEA.HI R5, R4, R2, RZ, 0x2 ;  /* 0x0000000204057211 */ /* 0x000fe400078f10ff */
[----:B------:R-:W-:Y:S01]  /*0350*/  LEA.HI R4, R8, R9, RZ, 0x1 ;  /* 0x0000000908047211 */ /* 0x000fe200078f08ff */
[----:B------:R-:W-:Y:S01]  /*0360*/  IMAD.IADD R8, R3, 0x1, -R7 ;  /* 0x0000000103087824 */ /* 0x000fe200078e0a07 */
[----:B------:R-:W-:Y:S02]  /*0370*/  LOP3.LUT R7, R5, 0xfffffffc, RZ, 0xc0, !PT ;  /* 0xfffffffc05077812 */ /* 0x000fe400078ec0ff */
[----:B------:R-:W-:Y:S01]  /*0380*/  LOP3.LUT R5, R4, 0xfffffffe, RZ, 0xc0, !PT ;  /* 0xfffffffe04057812 */ /* 0x000fe200078ec0ff */
        /* <DEDUP_REMOVED lines=8> */
[----:B------:R-:W-:Y:S01]  /*0410*/  IMAD.IADD R11, R9, 0x1, -R5 ;  /* 0x00000001090b7824 */ /* 0x000fe200078e0a05 */
[----:B------:R-:W-:Y:S01]  /*0420*/  SHF.R.S32.HI R12, RZ, 0x7, R14 ;  /* 0x00000007ff0c7819 */ /* 0x000fe2000001140e */
[----:B------:R1:W-:Y:S01]  /*0430*/  STL [R1+0x60], R4 ;  /* 0x0000600401007387 */ /* 0x0003e20000100800 */
[----:B------:R-:W-:Y:S01]  /*0440*/  SHF.R.S32.HI R14, RZ, 0x1f, R0 ;  /* 0x0000001fff0e7819 */ /* 0x000fe20000011400 */
[----:B------:R-:W-:Y:S01]  /*0450*/  IMAD.IADD R3, R3, 0x1, -R6 ;  /* 0x0000000103037824 */ /* 0x000fe200078e0a06 */
[----:B------:R-:W-:-:S02]  /*0460*/  LOP3.LUT R6, R2, 0x7fffffe, RZ, 0xc0, !PT ;  /* 0x07fffffe02067812 */ /* 0x000fc400078ec0ff */
[--C-:B------:R-:W-:Y:S02]  /*0470*/  SHF.R.S32.HI R5, RZ, 0x1, R2.reuse ;  /* 0x00000001ff057819 */ /* 0x100fe40000011402 */
[----:B------:R-:W-:Y:S01]  /*0480*/  SHF.R.S32.HI R7, RZ, 0x1f, R2 ;  /* 0x0000001fff077819 */ /* 0x000fe20000011402 */
[----:B------:R-:W-:Y:S01]  /*0490*/  IMAD.IADD R19, R0, 0x1, -R6 ;  /* 0x0000000100137824 */ /* 0x000fe200078e0a06 */
[----:B------:R-:W-:Y:S02]  /*04a0*/  LEA.HI R14, R14, R0, RZ, 0x3 ;  /* 0x000000000e0e7211 */ /* 0x000fe400078f18ff */
[----:B------:R-:W-:Y:S02]  /*04b0*/  LEA.HI R9, R7, R5, RZ, 0x2 ;  /* 0x0000000507097211 */ /* 0x000fe400078f10ff */
[----:B------:R-:W-:Y:S02]  /*04c0*/  LOP3.LUT R6, R14, 0xfffffff8, RZ, 0xc0, !PT ;  /* 0xfffffff80e067812 */ /* 0x000fe400078ec0ff */
[----:B------:R-:W-:-:S02]  /*04d0*/  LOP3.LUT R9, R9, 0xfffffffc, RZ, 0xc0, !PT ;  /* 0xfffffffc09097812 */ /* 0x000fc400078ec0ff */
[C---:B------:R-:W-:Y:S01]  /*04e0*/  LOP3.LUT R7, R3.reuse, 0x1, RZ, 0xc0, !PT ;  /* 0x0000000103077812 */ /* 0x040fe200078ec0ff */
[----:B------:R-:W-:Y:S01]  /*04f0*/  IMAD.IADD R16, R0, 0x1, -R6 ;  /* 0x0000000100107824 */ /* 0x000fe200078e0a06 */
[----:B------:R-:W-:Y:S01]  /*0500*/  LOP3.LUT P5, RZ, R3, 0x2, RZ, 0xc0, !PT ;  /* 0x0000000203ff7812 */ /* 0x000fe200078ac0ff */
[C---:B------:R-:W-:Y:S01]  /*0510*/  IMAD.SHL.U32 R0, R10.reuse, 0x40, RZ ;  /* 0x000000400a007824 */ /* 0x040fe200078e00ff */
[----:B------:R-:W-:Y:S01]  /*0520*/  ISETP.NE.U32.AND P6, PT, R7, 0x1, PT ;  /* 0x000000010700780c */ /* 0x000fe20003fc5070 */
[----:B------:R-:W-:Y:S01]  /*0530*/  IMAD.IADD R15, R5, 0x1, -R9 ;  /* 0x00000001050f7824 */ /* 0x000fe200078e0a09 */
[----:B------:R-:W-:Y:S02]  /*0540*/  SHF.R.S32.HI R5, RZ, 0x1f, R20 ;  /* 0x0000001fff057819 */ /* 0x000fe40000011414 */
[----:B-1----:R-:W-:Y:S02]  /*0550*/  LEA.HI R4, R10, R10, RZ, 0x1 ;  /* 0x0000000a0a047211 */ /* 0x002fe400078f08ff */
[----:B------:R-:W-:Y:S01]  /*0560*/  LOP3.LUT R7, R0, 0x1c0, RZ, 0xc0, !PT ;  /* 0x000001c000077812 */ /* 0x000fe200078ec0ff */
[----:B------:R-:W-:Y:S01]  /*0570*/  IMAD.SHL.U32 R0, R161, 0x10, RZ ;  /* 0x00000010a1007824 */ /* 0x000fe200078e00ff */
[----:B------:R-:W-:-:S02]  /*0580*/  LOP3.LUT R2, R4, 0x3fffffe, RZ, 0xc0, !PT ;  /* 0x03fffffe04027812 */ /* 0x000fc400078ec0ff */
[C---:B------:R-:W-:Y:S02]  /*0590*/  LOP3.LUT P4, RZ, R3.reuse, 0x4, RZ, 0xc0, !PT ;  /* 0x0000000403ff7812 */ /* 0x040fe4000788c0ff */
[----:B------:R-:W-:Y:S01]  /*05a0*/  SEL R216, R216, 0x10, !P6 ;  /* 0x00000010d8d87807 */ /* 0x000fe20007000000 */
[----:B------:R-:W-:Y:S01]  /*05b0*/  IMAD.IADD R8, R10, 0x1, -R2 ;  /* 0x000000010a087824 */ /* 0x000fe200078e0a02 */
[----:B------:R-:W-:Y:S01]  /*05c0*/  LEA.HI R10, R3, R3, RZ, 0x1 ;  /* 0x00000003030a7211 */ /* 0x000fe200078f08ff */
[----:B------:R-:W-:Y:S01]  /*05d0*/  IMAD R2, R12, 0x8, R11 ;  /* 0x000000080c027824 */ /* 0x000fe200078e020b */
[----:B------:R-:W-:-:S03]  /*05e0*/  SEL R217, R155, 0xffffffe0, !P5 ;  /* 0xffffffe09bd97807 */ /* 0x000fc60006800000 */
[----:B------:R-:W-:Y:S01]  /*05f0*/  IMAD R18, R2, 0x8, R8 ;  /* 0x0000000802127824 */ /* 0x000fe200078e0208 */
[----:B------:R-:W-:Y:S01]  /*0600*/  SHF.R.S32.HI R2, RZ, 0x1, R4 ;  /* 0x00000001ff027819 */ /* 0x000fe20000011404 */
[----:B------:R-:W-:Y:S01]  /*0610*/  IMAD.SHL.U32 R8, R13, 0x2, RZ ;  /* 0x000000020d087824 */ /* 0x000fe200078e00ff */
[----:B------:R-:W-:Y:S02]  /*0620*/  LEA.HI R4, R5, R20, RZ, 0x2 ;  /* 0x0000001405047211 */ /* 0x000fe400078f10ff */
[C---:B------:R-:W-:Y:S01]  /*0630*/  LOP3.LUT P0, RZ, R2.reuse, 0x2, RZ, 0xc0, !PT ;  /* 0x0000000202ff7812 */ /* 0x040fe2000780c0ff */
[----:B------:R-:W-:Y:S01]  /*0640*/  IMAD.SHL.U32 R5, R2, 0x40, RZ ;  /* 0x0000004002057824 */ /* 0x000fe200078e00ff */
[----:B------:R-:W-:Y:S01]  /*0650*/  LEA.HI.SX32 R4, R4, R0, 0x1e ;  /* 0x0000000004047211 */ /* 0x000fe200078ff2ff */
[----:B------:R-:W-:Y:S01]  /*0660*/  IMAD R6, R12, 0x2000, R8 ;  /* 0x000020000c067824 */ /* 0x000fe200078e0208 */
[----:B------:R-:W-:Y:S02]  /*0670*/  LOP3.LUT R2, R7, 0x30, R0, 0xf8, !PT ;  /* 0x0000003007027812 */ /* 0x000fe400078ef800 */
[----:B------:R-:W-:Y:S01]  /*0680*/  LOP3.LUT R0, R5, 0xc0, RZ, 0xc0, !PT ;  /* 0x000000c005007812 */ /* 0x000fe200078ec0ff */
[----:B------:R1:W-:Y:S01]  /*0690*/  STL [R1+0x64], R4 ;  /* 0x0000640401007387 */ /* 0x0003e20000100800 */
[----:B------:R-:W-:-:S02]  /*06a0*/  LOP3.LUT R13, R2, 0x8, R17, 0xf8, !PT ;  /* 0x00000008020d7812 */ /* 0x000fc400078ef811 */
[----:B------:R-:W-:Y:S02]  /*06b0*/  LOP3.LUT R5, R10, 0x3fffffe, RZ, 0xc0, !PT ;  /* 0x03fffffe0a057812 */ /* 0x000fe400078ec0ff */
[----:B------:R-:W-:Y:S02]  /*06c0*/  SHF.R.U32.HI R2, RZ, 0x3, R0 ;  /* 0x00000003ff027819 */ /* 0x000fe40000011600 */
[----:B------:R-:W-:Y:S01]  /*06d0*/  R2P PR, R16, 0x6 ;  /* 0x0000000610007804 */ /* 0x000fe20000000000 */
[----:B------:R-:W-:Y:S01]  /*06e0*/  IMAD.IADD R9, R3, 0x1, -R5 ;  /* 0x0000000103097824 */ /* 0x000fe200078e0a05 */
[----:B------:R-:W-:Y:S02]  /*06f0*/  SHF.R.U32.HI R5, RZ, 0x3, R7 ;  /* 0x00000003ff057819 */ /* 0x000fe40000011607 */
[----:B------:R-:W-:Y:S02]  /*0700*/  SEL R150, R155, 0xffffffe0, !P0 ;  /* 0xffffffe09b967807 */ /* 0x000fe40004000000 */
[----:B------:R-:W-:-:S02]  /*0710*/  LOP3.LUT R5, R13, R5, RZ, 0x3c, !PT ;  /* 0x000000050d057212 */ /* 0x000fc400078e3cff */
[----:B------:R-:W-:Y:S02]  /*0720*/  SEL R152, R152, 0xffffffc0, !P2 ;  /* 0xffffffc098987807 */ /* 0x000fe40005000000 */
[----:B------:R-:W-:-:S04]  /*0730*/  LOP3.LUT P0, RZ, R15, 0x2, RZ, 0xc0, !PT ;  /* 0x000000020fff7812 */ /* 0x000fc8000780c0ff */
[----:B------:R-:W-:Y:S02]  /*0740*/  SEL R155, R155, 0xffffffe0, !P0 ;  /* 0xffffffe09b9b7807 */ /* 0x000fe40004000000 */
[----:B-1----:R-:W-:Y:S01]  /*0750*/  LOP3.LUT R4, R0, 0x8, R17, 0xf8, !PT ;  /* 0x0000000800047812 */ /* 0x002fe200078ef811 */
[----:B------:R-:W-:-:S03]  /*0760*/  IMAD.SHL.U32 R0, R3, 0x40, RZ ;  /* 0x0000004003007824 */ /* 0x000fc600078e00ff */
[----:B------:R-:W-:Y:S02]  /*0770*/  LOP3.LUT R149, R4, R2, RZ, 0x3c, !PT ;  /* 0x0000000204957212 */ /* 0x000fe400078e3cff */
[----:B------:R-:W-:Y:S01]  /*0780*/  LOP3.LUT R3, R0, 0x1c0, RZ, 0xc0, !PT ;  /* 0x000001c000037812 */ /* 0x000fe200078ec0ff */
[----:B------:R-:W-:Y:S01]  /*0790*/  IMAD.SHL.U32 R0, R161, 0x400, RZ ;  /* 0x00000400a1007824 */ /* 0x000fe200078e00ff */
[----:B------:R-:W-:Y:S01]  /*07a0*/  SHF.R.S32.HI R2, RZ, 0x3, R14 ;  /* 0x00000003ff027819 */ /* 0x000fe2000001140e */
[----:B------:R-:W-:Y:S01]  /*07b0*/  IMAD.U32 R149, R18, 0x20, R149 ;  /* 0x0000002012957824 */ /* 0x000fe200078e0095 */
[----:B------:R-:W-:Y:S01]  /*07c0*/  LEA.HI R4, R3, R3, RZ, 0x1d ;  /* 0x0000000303047211 */ /* 0x000fe200078fe8ff */
[----:B------:R-:W-:Y:S02]  /*07d0*/  IMAD R3, R161, 0x200, R8 ;  /* 0x00000200a1037824 */ /* 0x000fe400078e0208 */
[--C-:B------:R-:W-:Y:S01]  /*07e0*/  IMAD R17, R2, 0x200, R0.reuse ;  /* 0x0000020002117824 */ /* 0x100fe200078e0200 */
[----:B------:R-:W-:Y:S01]  /*07f0*/  IADD3 R220, R4, R6, R0 ;  /* 0x0000000604dc7210 */ /* 0x000fe20007ffe000 */
[----:B------:R-:W-:Y:S01]  /*0800*/  IMAD.SHL.U32 R0, R12, 0x8, RZ ;  /* 0x000000080c007824 */ /* 0x000fe200078e00ff */
[----:B------:R-:W-:Y:S01]  /*0810*/  LEA R149, R149, UR4, 0x1 ;  /* 0x0000000495957c11 */ /* 0x000fe2000f8e08ff */
[----:B------:R-:W-:Y:S01]  /*0820*/  IMAD R14, R2, 0x8, R19 ;  /* 0x00000008020e7824 */ /* 0x000fe200078e0213 */
[----:B------:R-:W-:Y:S01]  /*0830*/  LEA R220, R220, UR4, 0x1 ;  /* 0x00000004dcdc7c11 */ /* 0x000fe2000f8e08ff */
[----:B------:R-:W-:Y:S01]  /*0840*/  IMAD.SHL.U32 R4, R16, 0x40, RZ ;  /* 0x0000004010047824 */ /* 0x000fe200078e00ff */
[----:B------:R-:W-:Y:S01]  /*0850*/  LOP3.LUT R7, R0, 0x8, RZ, 0xc0, !PT ;  /* 0x0000000800077812 */ /* 0x000fe200078ec0ff */
[----:B------:R-:W-:Y:S01]  /*0860*/  IMAD.SHL.U32 R2, R15, 0x40, RZ ;  /* 0x000000400f027824 */ /* 0x000fe200078e00ff */
[----:B------:R-:W-:Y:S01]  /*0870*/  SHF.R.S32.HI R0, RZ, 0x1, R10 ;  /* 0x00000001ff007819 */ /* 0x000fe2000001140a */
[----:B------:R-:W-:Y:S01]  /*0880*/  IMAD.SHL.U32 R6, R11, 0x8, RZ ;  /* 0x000000080b067824 */ /* 0x000fe200078e00ff */
[----:B------:R-:W-:Y:S01]  /*0890*/  LOP3.LUT R4, R4, 0x1c0, RZ, 0xc0, !PT ;  /* 0x000001c004047812 */ /* 0x000fe200078ec0ff */
[----:B------:R-:W-:Y:S01]  /*08a0*/  IMAD R13, R9, 0x20, R3 ;  /* 0x00000020090d7824 */ /* 0x000fe200078e0203 */
[C---:B------:R-:W-:Y:S01]  /*08b0*/  LOP3.LUT P3, RZ, R0.reuse, 0x2, RZ, 0xc0, !PT ;  /* 0x0000000200ff7812 */ /* 0x040fe2000786c0ff */
[----:B------:R-:W-:Y:S01]  /*08c0*/  IMAD.SHL.U32 R0, R0, 0x40, RZ ;  /* 0x0000004000007824 */ /* 0x000fe200078e00ff */
[----:B------:R-:W-:Y:S01]  /*08d0*/  LOP3.LUT R2, R2, 0xc0, RZ, 0xc0, !PT ;  /* 0x000000c002027812 */ /* 0x000fe200078ec0ff */
[C---:B------:R-:W-:Y:S01]  /*08e0*/  IMAD.SHL.U32 R9, R11.reuse, 0x10, RZ ;  /* 0x000000100b097824 */ /* 0x040fe200078e00ff */
[----:B------:R-:W-:Y:S01]  /*08f0*/  LOP3.LUT R6, R6, 0x8, RZ, 0xc0, !PT ;  /* 0x0000000806067812 */ /* 0x000fe200078ec0ff */
[----:B------:R-:W-:Y:S01]  /*0900*/  IMAD R3, R11, 0x200, R5 ;  /* 0x000002000b037824 */ /* 0x000fe200078e0205 */
[----:B------:R-:W-:Y:S01]  /*0910*/  LOP3.LUT R0, R0, 0xc0, RZ, 0xc0, !PT ;  /* 0x000000c000007812 */ /* 0x000fe200078ec0ff */
[C---:B------:R-:W-:Y:S01]  /*0920*/  VIADD R215, R220.reuse, 0x40 ;  /* 0x00000040dcd77836 */ /* 0x040fe20000000000 */
[----:B------:R-:W-:Y:S01]  /*0930*/  SHF.R.U32.HI R151, RZ, 0x3, R4 ;  /* 0x00000003ff977819 */ /* 0x000fe20000011604 */
[C---:B------:R-:W-:Y:S01]  /*0940*/  @P4 VIADD R215, R220.reuse, 0xffffffc0 ;  /* 0xffffffc0dcd74836 */ /* 0x040fe20000000000 */
[----:B------:R-:W-:Y:S01]  /*0950*/  SHF.R.U32.HI R5, RZ, 0x3, R2 ;  /* 0x00000003ff057819 */ /* 0x000fe20000011602 */
[----:B------:R-:W-:Y:S01]  /*0960*/  IMAD.IADD R221, R220, 0x1, R216 ;  /* 0x00000001dcdd7824 */ /* 0x000fe200078e02d8 */
[----:B------:R-:W-:Y:S01]  /*0970*/  SHF.R.U32.HI R8, RZ, 0x3, R0 ;  /* 0x00000003ff087819 */ /* 0x000fe20000011600 */
[----:B------:R-:W-:Y:S01]  /*0980*/  IMAD.IADD R216, R216, 0x1, R215 ;  /* 0x00000001d8d87824 */ /* 0x000fe200078e02d7 */
[----:B------:R-:W-:Y:S01]  /*0990*/  LOP3.LUT R9, R7, 0x10, R9, 0xf8, !PT ;  /* 0x0000001007097812 */ /* 0x000fe200078ef809 */
[----:B------:R-:W-:Y:S01]  /*09a0*/  IMAD.IADD R222, R220, 0x1, R217 ;  /* 0x00000001dcde7824 */ /* 0x000fe200078e02d9 */
[--C-:B------:R-:W-:Y:S01]  /*09b0*/  LOP3.LUT R151, R151, R4, R6.reuse, 0x1e, !PT ;  /* 0x0000000497977212 */ /* 0x100fe200078e1e06 */
[----:B------:R-:W-:Y:S01]  /*09c0*/  IMAD.U32 R4, RZ, RZ, UR5 ;  /* 0x00000005ff047e24 */ /* 0x000fe2000f8e00ff */
[C---:B------:R-:W-:Y:S01]  /*09d0*/  LOP3.LUT R6, R5.reuse, R2, R6, 0x1e, !PT ;  /* 0x0000000205067212 */ /* 0x040fe200078e1e06 */
[----:B------:R-:W-:Y:S01]  /*09e0*/  USHF.R.S32.HI UR5, URZ, 0x1f, UR47 ;  /* 0x0000001f3f057899 */ /* 0x000fe2000801142f */
[----:B------:R-:W-:Y:S01]  /*09f0*/  LOP3.LUT R8, R8, R0, R7, 0x1e, !PT ;  /* 0x0000000008087212 */ /* 0x000fe200078e1e07 */
[----:B------:R-:W-:Y:S01]  /*0a00*/  IMAD.SHL.U32 R0, R14, 0x20, RZ ;  /* 0x000000200e007824 */ /* 0x000fe200078e00ff */
[----:B------:R-:W-:Y:S01]  /*0a10*/  LOP3.LUT R2, R5, R9, R2, 0x1e, !PT ;  /* 0x0000000905027212 */ /* 0x000fe200078e1e02 */
[----:B------:R-:W-:-:S02]  /*0a20*/  IMAD.IADD R151, R17, 0x1, R151 ;  /* 0x0000000111977824 */ /* 0x000fc400078e0297 */
        /* <DEDUP_REMOVED lines=10> */
[----:B------:R-:W-:Y:S01]  /*0ad0*/  UIADD3 UR6, UR4, 0x6000, URZ ;  /* 0x0000600004067890 */ /* 0x000fe2000fffe03f */
[----:B------:R-:W-:Y:S01]  /*0ae0*/  IMAD.IADD R218, R217, 0x1, R215 ;  /* 0x00000001d9da7824 */ /* 0x000fe200078e02d7 */
[----:B------:R-:W-:Y:S01]  /*0af0*/  LEA R151, R151, UR5, 0x1 ;  /* 0x0000000597977c11 */ /* 0x000fe2000f8e08ff */
[----:B------:R-:W-:-:S02]  /*0b00*/  IMAD.IADD R161, R161, 0x1, R6 ;  /* 0x00000001a1a17824 */ /* 0x000fc400078e0206 */
[----:B------:R-:W-:Y:S01]  /*0b10*/  IMAD.IADD R150, R150, 0x1, R149 ;  /* 0x0000000196967824 */ /* 0x000fe200078e0295 */
[----:B------:R-:W-:Y:S01]  /*0b20*/  LEA R4, R8, UR6, 0x1 ;  /* 0x0000000608047c11 */ /* 0x000fe2000f8e08ff */
[C---:B------:R-:W-:Y:S02]  /*0b30*/  VIADD R157, R151.reuse, 0x20 ;  /* 0x00000020979d7836 */ /* 0x040fe40000000000 */
[C---:B------:R-:W-:Y:S02]  /*0b40*/  @P1 VIADD R157, R151.reuse, 0xffffffe0 ;  /* 0xffffffe0979d1836 */ /* 0x040fe40000000000 */
[C---:B------:R-:W-:Y:S01]  /*0b50*/  VIADD R0, R4.reuse, 0x20 ;  /* 0x0000002004007836 */ /* 0x040fe20000000000 */
[----:B------:R1:W-:Y:S01]  /*0b60*/  STL [R1+0x68], R4 ;  /* 0x0000680401007387 */ /* 0x0003e20000100800 */
[----:B------:R-:W-:Y:S02]  /*0b70*/  @P3 VIADD R0, R4, 0xffffffe0 ;  /* 0xffffffe004003836 */ /* 0x000fe40000000000 */
[----:B------:R-:W-:-:S02]  /*0b80*/  IMAD.IADD R153, R151, 0x1, R152 ;  /* 0x0000000197997824 */ /* 0x000fc400078e0298 */
[----:B------:R-:W-:Y:S01]  /*0b90*/  IMAD.IADD R217, R217, 0x1, R216 ;  /* 0x00000001d9d97824 */ /* 0x000fe200078e02d8 */
[----:B------:R1:W-:Y:S01]  /*0ba0*/  STL [R1+0x6c], R0 ;  /* 0x00006c0001007387 */ /* 0x0003e20000100800 */
[----:B------:R-:W-:Y:S02]  /*0bb0*/  IMAD.IADD R152, R152, 0x1, R157 ;  /* 0x0000000198987824 */ /* 0x000fe400078e029d */
[C---:B------:R-:W-:Y:S02]  /*0bc0*/  VIADD R160, R157.reuse, 0x2000 ;  /* 0x000020009da07836 */ /* 0x040fe40000000000 */
[C---:B------:R-:W-:Y:S02]  /*0bd0*/  VIADD R159, R157.reuse, 0x4000 ;  /* 0x000040009d9f7836 */ /* 0x040fe40000000000 */
[----:B------:R-:W-:-:S07]  /*0be0*/  VIADD R158, R157, 0x6000 ;  /* 0x000060009d9e7836 */ /* 0x000fce0000000000 */
.L_x_401:
        /* <DEDUP_REMOVED lines=16> */
[----:B-1-34-:R-:W-:Y:S01]  /*0cf0*/  IMAD.U32 R4, RZ, RZ, UR6 ;  /* 0x00000006ff047e24 */ /* 0x01afe2000f8e00ff */
        /* <DEDUP_REMOVED lines=13> */
[----:B--2---:R-:W2:Y:S01]  /*0dd0*/  @P1 LDG.E R8, desc[UR10][R6.64] ;  /* 0x0000000a06081981 */ /* 0x004ea2000c1e1900 */
        /* <DEDUP_REMOVED lines=36> */
.L_x_357:
        /* <DEDUP_REMOVED lines=18> */
[----:B------:R-:W-:Y:S02]  /*1140*/  USHF.R.S32.HI UR33, URZ, 0x1f, UR59 ;  /* 0x0000001f3f217899 */ /* 0x000fe4000801143b */
[----:B------:R-:W-:Y:S01]  /*1150*/  USHF.L.U32 UR14, UR47, 0x7, URZ ;  /* 0x000000072f0e7899 */ /* 0x000fe2000800063f */
[----:B------:R-:W-:Y:S01]  /*1160*/  ULDC.64 UR30, c[0x0][0x240] ;  /* 0x00009000001e7ab9 */ /* 0x000fe20000000a00 */
[----:B------:R-:W-:Y:S01]  /*1170*/  ULDC UR25, c[0x0][0x2dc] ;  /* 0x0000b70000197ab9 */ /* 0x000fe20000000800 */
[----:B------:R-:W-:Y:S01]  /*1180*/  ULDC UR61, c[0x0][0x270] ;  /* 0x00009c00003d7ab9 */ /* 0x000fe20000000800 */
[----:B------:R-:W-:Y:S01]  /*1190*/  ULDC.U8 UR24, c[0x0][0x480] ;  /* 0x0001200000187ab9 */ /* 0x000fe20000000000 */
[----:B------:R-:W-:Y:S01]  /*11a0*/  UIMAD.WIDE.U32 UR16, UR5, UR30, URZ ;  /* 0x0000001e051072a5 */ /* 0x000fe2000f8e003f */
[----:B-1----:R-:W-:Y:S01]  /*11b0*/  IABS R6, R7 ;  /* 0x0000000700067213 */ /* 0x002fe20000000000 */
[----:B------:R-:W-:Y:S01]  /*11c0*/  @!UP1 UIMAD.WIDE.U32 UR42, UR47, UR6, URZ ;  /* 0x000000062f2a92a5 */ /* 0x000fe2000f8e003f */
[----:B------:R-:W-:Y:S01]  /*11d0*/  ISETP.NE.AND P3, PT, R7, RZ, PT ;  /* 0x000000ff0700720c */ /* 0x000fe20003f65270 */
[----:B------:R-:W-:Y:S01]  /*11e0*/  USEL UR34, UR14, URZ, UP2 ;  /* 0x0000003f0e227287 */ /* 0x000fe20009000000 */
[----:B------:R-:W1:Y:S01]  /*11f0*/  I2F.RP R4, R6 ;  /* 0x0000000600047306 */ /* 0x000e620000209400 */
[----:B------:R-:W-:-:S02]  /*1200*/  @UP0 UIADD3 UR19, UR38, UR40, URZ ;  /* 0x0000002826130290 */ /* 0x000fc4000fffe03f */
[----:B------:R-:W-:Y:S02]  /*1210*/  UIMAD.WIDE.U32 UR14, UR47, UR59, URZ ;  /* 0x0000003b2f0e72a5 */ /* 0x000fe4000f8e003f */
[----:B--2---:R-:W-:Y:S02]  /*1220*/  UIMAD.WIDE.U32 UR26, UR8, UR12, URZ ;  /* 0x0000000c081a72a5 */ /* 0x004fe4000f8e003f */
[----:B------:R-:W-:Y:S02]  /*1230*/  UIMAD UR50, UR56, UR25, URZ ;  /* 0x00000019383272a4 */ /* 0x000fe4000f8e023f */
[----:B------:R-:W-:Y:S02]  /*1240*/  UIMAD UR49, UR8, UR13, UR27 ;  /* 0x0000000d083172a4 */ /* 0x000fe4000f8e021b */
[----:B------:R-:W-:Y:S02]  /*1250*/  @!UP1 UIMAD UR8, UR58, UR6, URZ ;  /* 0x000000063a0892a4 */ /* 0x000fe4000f8e023f */
[----:B------:R-:W-:Y:S01]  /*1260*/  UISETP.NE.AND UP4, UPT, UR24, URZ, UPT ;  /* 0x0000003f1800728c */ /* 0x000fe2000bf85270 */
[----:B-1----:R-:W1:Y:S01]  /*1270*/  MUFU.RCP R4, R4 ;  /* 0x0000000400047308 */ /* 0x002e620000001000 */
[----:B------:R-:W-:-:S02]  /*1280*/  @!UP1 UIMAD UR37, UR47, UR7, UR8 ;  /* 0x000000072f2592a4 */ /* 0x000fc4000f8e0208 */
[----:B------:R-:W-:Y:S02]  /*1290*/  UIADD3 UR8, UR20, 0x7f, URZ ;  /* 0x0000007f14087890 */ /* 0x000fe4000fffe03f */
[----:B------:R-:W-:Y:S02]  /*12a0*/  UIMAD.WIDE UR6, UR25, UR61, URZ ;  /* 0x0000003d190672a5 */ /* 0x000fe4000f8e023f */
[----:B------:R-:W-:Y:S01]  /*12b0*/  USHF.R.S32.HI UR21, URZ, 0x1f, UR8 ;  /* 0x0000001f3f157899 */ /* 0x000fe20008011408 */
[----:B------:R-:W-:Y:S01]  /*12c0*/  @UP0 ULDC.64 UR24, c[0x0][0x248] ;  /* 0x0000920000180ab9 */ /* 0x000fe20000000a00 */
[----:B------:R-:W-:Y:S02]  /*12d0*/  USEL UR57, UR22, UR16, !UP1 ;  /* 0x0000001016397287 */ /* 0x000fe4000c800000 */
[----:B------:R-:W-:Y:S02]  /*12e0*/  ULEA.HI UR21, UR21, UR8, URZ, 0x7 ;  /* 0x0000000815157291 */ /* 0x000fe4000f8f383f */
[----:B------:R-:W-:-:S02]  /*12f0*/  UIMAD UR8, UR33, UR47, URZ ;  /* 0x0000002f210872a4 */ /* 0x000fc4000f8e023f */
[----:B------:R-:W-:Y:S01]  /*1300*/  UIADD3 UR51, UR23, UR32, URZ ;  /* 0x0000002017337290 */ /* 0x000fe2000fffe03f */
[----:B-1----:R-:W-:Y:S01]  /*1310*/  VIADD R4, R4, 0xffffffe ;  /* 0x0ffffffe04047836 */ /* 0x002fe20000000000 */
[----:B------:R-:W-:Y:S02]  /*1320*/  UIMAD UR8, UR58, UR59, UR8 ;  /* 0x0000003b3a0872a4 */ /* 0x000fe4000f8e0208 */
[----:B------:R-:W-:Y:S01]  /*1330*/  UIMAD UR29, UR5, UR31, URZ ;  /* 0x0000001f051d72a4 */ /* 0x000fe2000f8e023f */
[----:B------:R-:W1:Y:S01]  /*1340*/  F2I.FTZ.U32.TRUNC.NTZ R5, R4 ;  /* 0x0000000400057305 */ /* 0x000e62000021f000 */
[----:B------:R-:W-:Y:S02]  /*1350*/  @UP0 UIMAD.WIDE.U32 UR22, UR19, UR24, URZ ;  /* 0x00000018131602a5 */ /* 0x000fe4000f8e003f */
[----:B------:R-:W-:Y:S02]  /*1360*/  @UP0 UIMAD UR32, UR19, UR25, URZ ;  /* 0x00000019132002a4 */ /* 0x000fe4000f8e023f */
[----:B------:R-:W-:-:S02]  /*1370*/  UIMAD UR19, UR7, UR14, URZ ;  /* 0x0000000e071372a4 */ /* 0x000fc4000f8e023f */
[----:B------:R-:W-:Y:S01]  /*1380*/  UIADD3 UR8, UR15, UR8, URZ ;  /* 0x000000080f087290 */ /* 0x000fe2000fffe03f */
[----:B------:R-:W-:Y:S01]  /*1390*/  @UP1 ULDC.64 UR12, c[0x0][0x420] ;  /* 0x00010800000c1ab9 */ /* 0x000fe20000000a00 */
[----:B------:R-:W-:Y:S02]  /*13a0*/  @UP1 UIADD3 UR51, UR17, UR29, URZ ;  /* 0x0000001d11331290 */ /* 0x000fe4000fffe03f */
[----:B------:R-:W-:Y:S02]  /*13b0*/  @UP1 UIMAD.WIDE.U32 UR44, UR5, UR12, URZ ;  /* 0x0000000c052c12a5 */ /* 0x000fe4000f8e003f */
[----:B------:R-:W-:Y:S01]  /*13c0*/  UIMAD.WIDE.U32 UR16, UR6, UR14, URZ ;  /* 0x0000000e061072a5 */ /* 0x000fe2000f8e003f */
[----:B-1----:R-:W-:Y:S01]  /*13d0*/  IMAD.MOV R0, RZ, RZ, -R5 ;  /* 0x000000ffff007224 */ /* 0x002fe200078e0a05 */
[----:B------:R-:W-:Y:S01]  /*13e0*/  UIMAD UR8, UR6, UR8, UR19 ;  /* 0x00000008060872a4 */ /* 0x000fe2000f8e0213 */
[----:B------:R-:W-:Y:S01]  /*13f0*/  IMAD.MOV.U32 R4, RZ, RZ, RZ ;  /* 0x000000ffff047224 */ /* 0x000fe200078e00ff */
[----:B------:R-:W-:Y:S01]  /*1400*/  ULOP3.LUT UR19, UR21, 0xffffff80, URZ, 0xc0, !UPT ;  /* 0xffffff8015137892 */ /* 0x000fe2000f8ec03f */
[----:B------:R-:W-:Y:S01]  /*1410*/  IMAD R0, R0, R6, RZ ;  /* 0x0000000600007224 */ /* 0x000fe200078e02ff */
[----:B------:R-:W-:-:S02]  /*1420*/  @UP1 UIMAD UR52, UR5, UR13, UR45 ;  /* 0x0000000d053412a4 */ /* 0x000fc4000f8e022d */
[----:B------:R-:W-:Y:S01]  /*1430*/  USHF.L.U64.HI UR12, UR47, 0x7, UR58 ;  /* 0x000000072f0c7899 */ /* 0x000fe2000801023a */
[----:B------:R-:W-:Y:S01]  /*1440*/  IMAD.HI.U32 R4, R5, R0, R4 ;  /* 0x0000000005047227 */ /* 0x000fe200078e0004 */
[----:B------:R-:W-:Y:S01]  /*1450*/  MOV R0, R3 ;  /* 0x0000000300007202 */ /* 0x000fe20000000f00 */
[----:B------:R-:W-:Y:S02]  /*1460*/  UIMAD.WIDE.U32 UR14, UR6, UR5, URZ ;  /* 0x00000005060e72a5 */ /* 0x000fe4000f8e003f */
[----:B------:R-:W-:Y:S02]  /*1470*/  UIADD3 UR48, UR17, UR8, URZ ;  /* 0x0000000811307290 */ /* 0x000fe4000fffe03f */
[----:B------:R-:W-:Y:S01]  /*1480*/  IMAD.HI.U32 R4, R4, R0, RZ ;  /* 0x0000000004047227 */ /* 0x000fe200078e00ff */
[----:B------:R-:W-:Y:S01]  /*1490*/  ULDC.U8 UR13, c[0x0][0x3d8] ;  /* 0x0000f600000d7ab9 */ /* 0x000fe20000000000 */
[----:B------:R-:W-:Y:S02]  /*14a0*/  UIADD3 UR8, UR19, -0x80, URZ ;  /* 0xffffff8013087890 */ /* 0x000fe4000fffe03f */
[----:B------:R-:W-:Y:S01]  /*14b0*/  IMAD.MOV R3, RZ, RZ, -R4 ;  /* 0x000000ffff037224 */ /* 0x000fe200078e0a04 */
[----:B------:R-:W-:-:S02]  /*14c0*/  UISETP.NE.AND UP3, UPT, UR13, URZ, UPT ;  /* 0x0000003f0d00728c */ /* 0x000fc4000bf65270 */
[----:B------:R-:W-:Y:S01]  /*14d0*/  USEL UR35, UR12, URZ, UP2 ;  /* 0x0000003f0c237287 */ /* 0x000fe20009000000 */
[C---:B------:R-:W-:Y:S01]  /*14e0*/  IMAD R0, R6.reuse, R3, R0 ;  /* 0x0000000306007224 */ /* 0x040fe200078e0200 */
[----:B------:R-:W-:Y:S02]  /*14f0*/  USEL UR55, UR16, UR14, !UP1 ;  /* 0x0000000e10377287 */ /* 0x000fe4000c800000 */
[----:B------:R-:W-:Y:S02]  /*1500*/  USHF.R.S32.HI UR33, URZ, 0x1f, UR8 ;  /* 0x0000001f3f217899 */ /* 0x000fe40008011408 */
[----:B------:R-:W-:Y:S01]  /*1510*/  ISETP.GT.U32.AND P1, PT, R6, R0, PT ;  /* 0x000000000600720c */ /* 0x000fe20003f24070 */
[----:B------:R-:W-:Y:S02]  /*1520*/  UIADD3 UR16, UP2, UR8, UR34, URZ ;  /* 0x0000002208107290 */ /* 0x000fe4000ff5e03f */
[----:B------:R-:W-:Y:S02]  /*1530*/  UIMAD UR14, UR7, UR5, URZ ;  /* 0x00000005070e72a4 */ /* 0x000fe4000f8e023f */
[----:B------:R-:W-:-:S02]  /*1540*/  UIADD3.X UR17, UR33, UR35, URZ, UP2, !UPT ;  /* 0x0000002321117290 */ /* 0x000fc400097fe43f */
[----:B------:R-:W-:Y:S01]  /*1550*/  UIMAD UR7, UR7, UR16, URZ ;  /* 0x00000010070772a4 */ /* 0x000fe2000f8e023f */
[----:B------:R-:W-:Y:S01]  /*1560*/  ULDC UR29, c[0x0][0x2c4] ;  /* 0x0000b100001d7ab9 */ /* 0x000fe20000000800 */
[----:B------:R-:W-:Y:S02]  /*1570*/  @UP0 UIADD3 UR27, UR38, UR40, URZ ;  /* 0x00000028261b0290 */ /* 0x000fe4000fffe03f */
[----:B------:R-:W-:Y:S02]  /*1580*/  UIMAD UR19, UR6, UR17, UR7 ;  /* 0x00000011061372a4 */ /* 0x000fe4000f8e0207 */
[----:B------:R-:W-:Y:S01]  /*1590*/  @!P1 IMAD.IADD R0, R0, 0x1, -R6 ;  /* 0x0000000100009824 */ /* 0x000fe200078e0a06 */
[----:B------:R-:W-:Y:S01]  /*15a0*/  @!P1 IADD3 R4, R4, 0x1, RZ ;  /* 0x0000000104049810 */ /* 0x000fe20007ffe0ff */
[----:B------:R-:W-:Y:S01]  /*15b0*/  @UP3 UIMAD UR17, UR47, UR29, URZ ;  /* 0x0000001d2f1132a4 */ /* 0x000fe2000f8e023f */
[----:B------:R-:W-:Y:S01]  /*15c0*/  PLOP3.LUT P1, PT, PT, PT, UP0, 0x80, 0x0 ;  /* 0x000000000000781c */ /* 0x000fe20003f2f008 */
[----:B------:R-:W-:Y:S01]  /*15d0*/  @UP0 ULDC.64 UR12, c[0x0][0x250] ;  /* 0x00009400000c0ab9 */ /* 0x000fe20000000a00 */
[----:B------:R-:W-:Y:S01]  /*15e0*/  ISETP.GE.U32.AND P0, PT, R0, R6, PT ;  /* 0x000000060000720c */ /* 0x000fe20003f06070 */
[----:B------:R-:W-:Y:S01]  /*15f0*/  @UP1 UIADD3 UR48, UR15, UR14, URZ ;  /* 0x0000000e0f301290 */ /* 0x000fe2000fffe03f */
[----:B------:R-:W-:Y:S01]  /*1600*/  LOP3.LUT R0, R7, UR56, RZ, 0x3c, !PT ;  /* 0x0000003807007c12 */ /* 0x000fe2000f8e3cff */
[----:B------:R-:W-:-:S02]  /*1610*/  @UP0 UIMAD.WIDE.U32 UR14, UR27, UR12, URZ ;  /* 0x0000000c1b0e02a5 */ /* 0x000fc4000f8e003f */
[----:B------:R-:W-:Y:S01]  /*1620*/  UIMAD.WIDE.U32 UR34, UR6, UR16, URZ ;  /* 0x00000010062272a5 */ /* 0x000fe2000f8e003f */
[----:B------:R-:W-:Y:S01]  /*1630*/  ISETP.GE.AND P2, PT, R0, RZ, PT ;  /* 0x000000ff0000720c */ /* 0x000fe20003f46270 */
[----:B------:R-:W-:Y:S02]  /*1640*/  @UP3 USEL UR16, UR17, UR5, !UP1 ;  /* 0x0000000511103287 */ /* 0x000fe4000c800000 */
[----:B------:R-:W-:Y:S02]  /*1650*/  @!UP3 UIMAD UR7, UR47, UR61, UR56 ;  /* 0x0000003d2f07b2a4 */ /* 0x000fe4000f8e0238 */
[----:B------:R-:W-:Y:S01]  /*1660*/  @UP0 UIMAD UR27, UR27, UR13, URZ ;  /* 0x0000000d1b1b02a4 */ /* 0x000fe2000f8e023f */
[----:B------:R-:W-:Y:S01]  /*1670*/  @UP3 ULDC UR6, c[0x0][0x2e4] ;  /* 0x0000b90000063ab9 */ /* 0x000fe20000000800 */
[----:B------:R-:W-:Y:S01]  /*1680*/  @P0 VIADD R4, R4, 0x1 ;  /* 0x0000000104040836 */ /* 0x000fe20000000000 */
[----:B------:R-:W-:Y:S01]  /*1690*/  @UP3 UIMAD UR39, UR56, UR6, UR16 ;  /* 0x00000006382732a4 */ /* 0x000fe2000f8e0210 */
[----:B------:R-:W-:Y:S01]  /*16a0*/  PLOP3.LUT P0, PT, PT, PT, UP3, 0x80, 0x0 ;  /* 0x000000000000781c */ /* 0x000fe20003f0f038 */
[----:B------:R-:W-:-:S02]  /*16b0*/  @!UP1 UIADD3 UR52, UR43, UR37, URZ ;  /* 0x000000252b349290 */ /* 0x000fc4000fffe03f */
[----:B------:R-:W-:Y:S01]  /*16c0*/  USHF.R.S32.HI UR41, URZ, 0x7, UR21 ;  /* 0x000000073f297899 */ /* 0x000fe20008011415 */
[----:B------:R-:W-:Y:S01]  /*16d0*/  @!P2 IADD3 R4, -R4, RZ, RZ ;  /* 0x000000ff0404a210 */ /* 0x000fe20007ffe1ff */
[----:B------:R-:W-:Y:S01]  /*16e0*/  @!UP3 UIMAD UR39, UR7, UR29, URZ ;  /* 0x0000001d0727b2a4 */ /* 0x000fe2000f8e023f */
[----:B------:R-:W-:Y:S01]  /*16f0*/  @!P3 LOP3.LUT R4, RZ, R7, RZ, 0x33, !PT ;  /* 0x00000007ff04b212 */ /* 0x000fe200078e33ff */
[----:B------:R-:W-:Y:S02]  /*1700*/  USHF.R.S32.HI UR36, URZ, 0x1f, UR28 ;  /* 0x0000001f3f247899 */ /* 0x000fe4000801141c */
[----:B------:R-:W-:Y:S02]  /*1710*/  USEL UR54, UR26, URZ, UP4 ;  /* 0x0000003f1a367287 */ /* 0x000fe4000a000000 */
[----:B------:R-:W-:Y:S02]  /*1720*/  USHF.R.S32.HI UR53, URZ, 0x1f, UR50 ;  /* 0x0000001f3f357899 */ /* 0x000fe40008011432 */
[----:B------:R-:W-:-:S02]  /*1730*/  @UP0 UIADD3 UR46, UR15, UR27, URZ ;  /* 0x0000001b0f2e0290 */ /* 0x000fc4000fffe03f */
[----:B------:R-:W-:Y:S02]  /*1740*/  USEL UR49, UR49, URZ, UP4 ;  /* 0x0000003f31317287 */ /* 0x000fe4000a000000 */
        /* <DEDUP_REMOVED lines=17> */
.L_x_359:
        /* <DEDUP_REMOVED lines=13> */
.L_x_360:
        /* <DEDUP_REMOVED lines=11> */
.L_x_361:
[----:B------:R-:W-:-:S04]  /*19e0*/  UIMAD UR5, UR47, UR61, UR56 ;  /* 0x0000003d2f0572a4 */ /* 0x000fc8000f8e0238 */
[----:B------:R-:W-:-:S12]  /*19f0*/  UIMAD UR5, UR5, UR59, URZ ;  /* 0x0000003b050572a4 */ /* 0x000fd8000f8e023f */
.L_x_362:
[----:B------:R-:W2:Y:S01]  /*1a00*/  LDL.64 R6, [R1+0x30] ;  /* 0x0000300001067983 */ /* 0x000ea20000100a00 */
[----:B------:R-:W1:Y:S01]  /*1a10*/  LDC.64 R14, c[0x0][0x420] ;  /* 0x00010800ff0e7b82 */ /* 0x000e620000000a00 */
[----:B------:R-:W-:Y:S02]  /*1a20*/  ULDC UR7, c[0x0][0x2dc] ;  /* 0x0000b70000077ab9 */ /* 0x000fe40000000800 */
[----:B------:R3:W2:Y:S04]  /*1a30*/  LDL.64 R20, [R1+0x30] ;  /* 0x0000300001147983 */ /* 0x0006a80000100a00 */
[----:B------:R-:W4:Y:S01]  /*1a40*/  LDL R10, [R1+0x70] ;  /* 0x00007000010a7983 */ /* 0x000f220000100800 */
[----:B------:R-:W5:Y:S01]  /*1a50*/  S2R R18, SR_TID.X ;  /* 0x0000000000127919 */ /* 0x000f620000002100 */
[----:B------:R-:W-:-:S02]  /*1a60*/  UIMAD UR23, UR7, UR61, URZ ;  /* 0x0000003d071772a4 */ /* 0x000fc4000f8e023f */
[----:B------:R-:W-:Y:S02]  /*1a70*/  UIADD3 UR35, UR8, UR5, URZ ;  /* 0x0000000508237290 */ /* 0x000fe4000fffe03f */
[----:B------:R-:W-:Y:S02]  /*1a80*/  UIADD3 UR5, -UR9, UR20, UR28 ;  /* 0x0000001409057290 */ /* 0x000fe4000fffe11c */
[----:B------:R-:W-:Y:S01]  /*1a90*/  USHF.L.U32 UR22, UR23, 0x7, URZ ;  /* 0x0000000717167899 */ /* 0x000fe2000800063f */
[----:B------:R-:W-:Y:S01]  /*1aa0*/  ULDC UR7, c[0x0][0x398] ;  /* 0x0000e60000077ab9 */ /* 0x000fe20000000800 */
[----:B------:R-:W-:Y:S01]  /*1ab0*/  ULDC.64 UR26, c[0x0][0x400] ;  /* 0x00010000001a7ab9 */ /* 0x000fe20000000a00 */
[----:B------:R-:W-:Y:S02]  /*1ac0*/  UIADD3 UR5, UR5, -UR7, URZ ;  /* 0x8000000705057290 */ /* 0x000fe4000fffe03f */
[----:B------:R-:W-:Y:S01]  /*1ad0*/  UIADD3 UR7, UP2, UP1, UR34, UR22, UR50 ;  /* 0x0000001622077290 */ /* 0x000fe2000f95e032 */
[----:B------:R-:W-:Y:S01]  /*1ae0*/  ULDC.64 UR14, c[0x0][0x428] ;  /* 0x00010a00000e7ab9 */ /* 0x000fe20000000a00 */
[----:B------:R-:W-:Y:S01]  /*1af0*/  ULDC.64 UR16, c[0x0][0x258] ;  /* 0x0000960000107ab9 */ /* 0x000fe20000000a00 */
[----:B-----5:R-:W-:-:S04]  /*1b00*/  SHF.R.S32.HI R17, RZ, 0x1f, R18 ;  /* 0x0000001fff117819 */ /* 0x020fc80000011412 */
[CC--:B------:R-:W-:Y:S02]  /*1b10*/  LEA.HI R3, R17.reuse, R18.reuse, RZ, 0x2 ;  /* 0x0000001211037211 */ /* 0x0c0fe400078f10ff */
[----:B------:R-:W-:Y:S02]  /*1b20*/  LEA.HI R5, R17, R18, RZ, 0x5 ;  /* 0x0000001211057211 */ /* 0x000fe400078f28ff */
[----:B------:R-:W-:Y:S02]  /*1b30*/  SHF.R.S32.HI R3, RZ, 0x2, R3 ;  /* 0x00000002ff037819 */ /* 0x000fe40000011403 */
[----:B------:R-:W-:Y:S02]  /*1b40*/  SHF.R.S32.HI R5, RZ, 0x5, R5 ;  /* 0x00000005ff057819 */ /* 0x000fe40000011405 */
[----:B------:R-:W-:Y:S01]  /*1b50*/  SHF.R.S32.HI R16, RZ, 0x1f, R3 ;  /* 0x0000001fff107819 */ /* 0x000fe20000011403 */
[----:B-1----:R-:W-:-:S04]  /*1b60*/  IMAD R8, R14, UR33, RZ ;  /* 0x000000210e087c24 */ /* 0x002fc8000f8e02ff */
[----:B------:R-:W-:Y:S01]  /*1b70*/  IMAD R11, R15, UR8, R8 ;  /* 0x000000080f0b7c24 */ /* 0x000fe2000f8e0208 */
[----:B------:R-:W-:-:S04]  /*1b80*/  USHF.R.S32.HI UR42, URZ, 0x1f, UR56 ;  /* 0x0000001f3f2a7899 */ /* 0x000fc80008011438 */
[----:B------:R-:W-:-:S04]  /*1b90*/  UIMAD UR19, UR42, UR14, URZ ;  /* 0x0000000e2a1372a4 */ /* 0x000fc8000f8e023f */
[----:B------:R-:W-:Y:S01]  /*1ba0*/  UIMAD UR15, UR56, UR15, UR19 ;  /* 0x0000000f380f72a4 */ /* 0x000fe2000f8e0213 */
[----:B------:R-:W-:Y:S01]  /*1bb0*/  BSSY B1, `(.L_x_358) ;  /* 0x00008af000017945 */ /* 0x000fe20003800000 */
[----:B--2---:R-:W-:-:S05]  /*1bc0*/  IMAD.MOV.U32 R20, RZ, RZ, R6 ;  /* 0x000000ffff147224 */ /* 0x004fca00078e0006 */
[----:B------:R-:W-:Y:S02]  /*1bd0*/  SHF.R.S32.HI R21, RZ, 0x1f, R20 ;  /* 0x0000001fff157819 */ /* 0x000fe40000011414 */
[----:B------:R-:W-:Y:S01]  /*1be0*/  IADD3 R6, P0, R20, UR6, RZ ;  /* 0x0000000614067c10 */ /* 0x000fe2000ff1e0ff */
[----:B------:R-:W-:-:S03]  /*1bf0*/  USHF.R.S32.HI UR6, URZ, 0x1f, UR22 ;  /* 0x0000001f3f067899 */ /* 0x000fc60008011416 */
[----:B------:R-:W-:Y:S02]  /*1c00*/  IADD3.X R7, R21, UR52, RZ, P0, !PT ;  /* 0x0000003415077c10 */ /* 0x000fe400087fe4ff */
[----:B------:R-:W-:Y:S01]  /*1c10*/  IADD3 R0, P0, R3, UR8, RZ ;  /* 0x0000000803007c10 */ /* 0x000fe2000ff1e0ff */
[----:B------:R-:W-:Y:S01]  /*1c20*/  UIADD3.X UR6, UR21, UR6, UR53, UP2, UP1 ;  /* 0x0000000615067290 */ /* 0x000fe200097e2435 */
[----:B----4-:R-:W-:Y:S01]  /*1c30*/  IMAD R5, R5, UR23, R10 ;  /* 0x0000001705057c24 */ /* 0x010fe2000f8e020a */
[----:B------:R-:W-:Y:S01]  /*1c40*/  UIADD3 UR7, UP2, UP1, UR54, UR7, UR55 ;  /* 0x0000000736077290 */ /* 0x000fe2000f95e037 */
[----:B------:R-:W-:-:S03]  /*1c50*/  IADD3.X R9, R16, UR33, RZ, P0, !PT ;  /* 0x0000002110097c10 */ /* 0x000fc600087fe4ff */
[----:B------:R-:W-:Y:S02]  /*1c60*/  UIADD3.X UR6, UR49, UR6, UR48, UP2, UP1 ;  /* 0x0000000631067290 */ /* 0x000fe400097e2430 */
[----:B------:R-:W-:Y:S01]  /*1c70*/  IMAD R9, R9, UR30, RZ ;  /* 0x0000001e09097c24 */ /* 0x000fe2000f8e02ff */
[----:B------:R-:W-:-:S03]  /*1c80*/  IADD3 R10, P0, R5, UR7, RZ ;  /* 0x00000007050a7c10 */ /* 0x000fc6000ff1e0ff */
[C---:B------:R-:W-:Y:S01]  /*1c90*/  IMAD R12, R0.reuse, UR31, R9 ;  /* 0x0000001f000c7c24 */ /* 0x040fe2000f8e0209 */
[----:B------:R-:W-:Y:S01]  /*1ca0*/  LEA.HI.X.SX32 R5, R5, UR6, 0x1, P0 ;  /* 0x0000000605057c11 */ /* 0x000fe200080f0eff */
[----:B------:R-:W-:Y:S01]  /*1cb0*/  IMAD.WIDE.U32 R8, R0, UR30, R20 ;  /* 0x0000001e00087c25 */ /* 0x000fe2000f8e0014 */
[----:B------:R-:W-:Y:S01]  /*1cc0*/  LEA R0, P0, R10, UR26, 0x2 ;  /* 0x0000001a0a007c11 */ /* 0x000fe2000f8010ff */
[----:B------:R-:W-:Y:S01]  /*1cd0*/  USHF.R.S32.HI UR21, URZ, 0x1f, UR5 ;  /* 0x0000001f3f157899 */ /* 0x000fe20008011405 */
[----:B------:R-:W-:Y:S01]  /*1ce0*/  STL [R1+0x34], R21 ;  /* 0x0000341501007387 */ /* 0x000fe20000100800 */
[----:B------:R-:W-:Y:S02]  /*1cf0*/  IMAD.WIDE.U32 R6, R14, UR8, R6 ;  /* 0x000000080e067c25 */ /* 0x000fe4000f8e0006 */
[----:B------:R-:W-:Y:S01]  /*1d00*/  ULEA.HI UR21, UR21, UR5, URZ, 0x7 ;  /* 0x0000000515157291 */ /* 0x000fe2000f8f383f */
[----:B------:R1:W-:Y:S01]  /*1d10*/  STL [R1+0x24], R0 ;  /* 0x0000240001007387 */ /* 0x0003e20000100800 */
[----:B------:R-:W-:-:S02]  /*1d20*/  IADD3 R8, P2, R8, UR57, RZ ;  /* 0x0000003908087c10 */ /* 0x000fc4000ff5e0ff */
[----:B------:R-:W-:Y:S01]  /*1d30*/  USHF.R.S32.HI UR21, URZ, 0x7, UR21 ;  /* 0x000000073f157899 */ /* 0x000fe20008011415 */
[----:B------:R-:W-:Y:S01]  /*1d40*/  IMAD.IADD R7, R7, 0x1, R11 ;  /* 0x0000000107077824 */ /* 0x000fe200078e020b */
[----:B------:R-:W-:Y:S01]  /*1d50*/  UIMAD UR6, UR42, UR16, URZ ;  /* 0x000000102a0672a4 */ /* 0x000fe2000f8e023f */
[----:B------:R-:W-:Y:S01]  /*1d60*/  IADD3.X R9, R9, UR51, R12, P2, !PT ;  /* 0x0000003309097c10 */ /* 0x000fe200097fe40c */
[----:B------:R-:W-:Y:S02]  /*1d70*/  UISETP.LT.AND UP1, UPT, URZ, UR21, UPT ;  /* 0x000000153f00728c */ /* 0x000fe4000bf21270 */
[----:B------:R-:W-:Y:S02]  /*1d80*/  UIMAD UR19, UR56, UR17, UR6 ;  /* 0x00000011381372a4 */ /* 0x000fe4000f8e0206 */
[----:B------:R-:W-:Y:S01]  /*1d90*/  USEL UR21, URZ, UR21, !UP1 ;  /* 0x000000153f157287 */ /* 0x000fe2000c800000 */
[----:B------:R-:W-:Y:S01]  /*1da0*/  ULDC.64 UR42, c[0x0][0x2b0] ;  /* 0x0000ac00002a7ab9 */ /* 0x000fe20000000a00 */
[----:B-1----:R-:W-:Y:S01]  /*1db0*/  LEA.HI.X R0, R10, UR27, R5, 0x2, P0 ;  /* 0x0000001b0a007c11 */ /* 0x002fe200080f1405 */
[----:B------:R-:W-:Y:S01]  /*1dc0*/  IMAD.U32 R5, RZ, RZ, UR16 ;  /* 0x00000010ff057e24 */ /* 0x000fe2000f8e00ff */
[----:B------:R-:W-:-:S02]  /*1dd0*/  UISETP.GT.AND UP1, UPT, UR41, UR21, UPT ;  /* 0x000000152900728c */ /* 0x000fc4000bf24270 */
[----:B------:R-:W-:Y:S01]  /*1de0*/  UIADD3 UR6, UR8, UR39, URZ ;  /* 0x0000002708067290 */ /* 0x000fe2000fffe03f */
[----:B------:R1:W-:Y:S01]  /*1df0*/  STL [R1+0x20], R0 ;  /* 0x0000200001007387 */ /* 0x0003e20000100800 */
[----:B------:R-:W-:Y:S01]  /*1e00*/  IMAD.WIDE.U32 R8, R5, UR56, R8 ;  /* 0x0000003805087c25 */ /* 0x000fe2000f8e0008 */
[----:B------:R-:W-:Y:S01]  /*1e10*/  ULDC.64 UR26, c[0x0][0x478] ;  /* 0x00011e00001a7ab9 */ /* 0x000fe20000000a00 */
[----:B------:R-:W-:Y:S02]  /*1e20*/  ULDC.64 UR16, c[0x0][0x3e0] ;  /* 0x0000f80000107ab9 */ /* 0x000fe40000000a00 */
[----:B------:R-:W-:Y:S02]  /*1e30*/  VIADD R5, R9, UR19 ;  /* 0x0000001309057c36 */ /* 0x000fe40008000000 */
[----:B-1----:R-:W-:-:S04]  /*1e40*/  IMAD.U32 R0, RZ, RZ, UR14 ;  /* 0x0000000eff007e24 */ /* 0x002fc8000f8e00ff */
[----:B------:R-:W-:-:S04]  /*1e50*/  IMAD.WIDE.U32 R6, R0, UR56, R6 ;  /* 0x0000003800067c25 */ /* 0x000fc8000f8e0006 */
[----:B------:R-:W-:Y:S01]  /*1e60*/  VIADD R7, R7, UR15 ;  /* 0x0000000f07077c36 */ /* 0x000fe20008000000 */
[----:B------:R-:W-:Y:S02]  /*1e70*/  ULDC.64 UR14, c[0x0][0x210] ;  /* 0x00008400000e7ab9 */ /* 0x000fe40000000a00 */
[----:B------:R-:W-:Y:S01]  /*1e80*/  LEA R244, P0, R8, UR14, 0x1 ;  /* 0x0000000e08f47c11 */ /* 0x000fe2000f8008ff */
[----:B------:R-:W-:-:S03]  /*1e90*/  IMAD R0, R16, R14, RZ ;  /* 0x0000000e10007224 */ /* 0x000fc600078e02ff */
[----:B------:R-:W-:Y:S02]  /*1ea0*/  LEA.HI.X R245, R8, UR15, R5, 0x1, P0 ;  /* 0x0000000f08f57c11 */ /* 0x000fe400080f0c05 */
        /* <DEDUP_REMOVED lines=13> */
[----:B---3--:R-:W-:Y:S05]  /*1f80*/  @P0 BRA `(.L_x_363) ;  /* 0x0000000400fc0947 */ /* 0x008fea0003800000 */
        /* <DEDUP_REMOVED lines=19> */
.L_x_364:
        /* <DEDUP_REMOVED lines=19> */
.L_x_365:
        /* <DEDUP_REMOVED lines=32> */
.L_x_367:
[----:B------:R-:W-:Y:S05]  /*23f0*/  BSYNC B0 ;  /* 0x0000000000007941 */ /* 0x000fea0003800000 */
.L_x_366:
        /* <DEDUP_REMOVED lines=14> */
.L_x_369:
[----:B------:R-:W-:Y:S05]  /*24e0*/  BSYNC B0 ;  /* 0x0000000000007941 */ /* 0x000fea0003800000 */
.L_x_368:
        /* <DEDUP_REMOVED lines=26> */
.L_x_371:
[----:B------:R-:W-:Y:S05]  /*2690*/  BSYNC B0 ;  /* 0x0000000000007941 */ /* 0x000fea0003800000 */
.L_x_370:
        /* <DEDUP_REMOVED lines=14> */
.L_x_363:
        /* <DEDUP_REMOVED lines=54> */
.L_x_374:
[----:B------:R-:W-:Y:S05]  /*2ae0*/  BSYNC B0 ;  /* 0x0000000000007941 */ /* 0x000fea0003800000 */
.L_x_373:
        /* <DEDUP_REMOVED lines=22> */
.L_x_376:
[----:B------:R-:W-:Y:S05]  /*2c50*/  BSYNC B0 ;  /* 0x0000000000007941 */ /* 0x000fea0003800000 */
.L_x_375:
        /* <DEDUP_REMOVED lines=18> */
.L_x_378:
[----:B------:R-:W-:Y:S05]  /*2d80*/  BSYNC B0 ;  /* 0x0000000000007941 */ /* 0x000fea0003800000 */
.L_x_377:
        /* <DEDUP_REMOVED lines=13> */
.L_x_380:
[----:B------:R-:W-:Y:S05]  /*2e60*/  BSYNC B0 ;  /* 0x0000000000007941 */ /* 0x000fea0003800000 */
.L_x_379:
        /* <DEDUP_REMOVED lines=17> */
.L_x_382:
[----:B------:R-:W-:Y:S05]  /*2f80*/  BSYNC B0 ;  /* 0x0000000000007941 */ /* 0x000fea0003800000 */
.L_x_381:
        /* <DEDUP_REMOVED lines=21> */
.L_x_384:
[----:B------:R-:W-:Y:S05]  /*30e0*/  BSYNC B0 ;  /* 0x0000000000007941 */ /* 0x000fea0003800000 */
.L_x_383:
[----:B------:R-:W5:Y:S01]  /*30f0*/  LDL R12, [R1+0x64] ;  /* 0x00006400010c7983 */ /* 0x000f620000100800 */
[----:B------:R-:W-:Y:S01]  /*3100*/  UIMAD UR6, UR36, UR24, URZ ;  /* 0x00000018240672a4 */ /* 0x000fe2000f8e023f */
[----:B-1----:R-:W-:Y:S01]  /*3110*/  IMAD.WIDE.U32 R6, R5, UR28, R20 ;  /* 0x0000001c05067c25 */ /* 0x002fe2000f8e0014 */
[----:B------:R-:W-:Y:S01]  /*3120*/  BSSY B0, `(.L_x_385) ;  /* 0x0000028000007945 */ /* 0x000fe20003800000 */
[----:B------:R1:W-:Y:S01]  /*3130*/  @P1 STS [R0+0x6000], RZ ;  /* 0x006000ff00001388 */ /* 0x0003e20000000800 */
[----:B------:R-:W-:Y:S01]  /*3140*/  UIMAD UR6, UR28, UR25, UR6 ;  /* 0x000000191c0672a4 */ /* 0x000fe2000f8e0206 */
[----:B------:R-:W-:Y:S02]  /*3150*/  IADD3 R6, P3, R6, UR29, RZ ;  /* 0x0000001d06067c10 */ /* 0x000fe4000ff7e0ff */
[----:B------:R1:W-:Y:S03]  /*3160*/  @P1 STS [R0+0x6004], RZ ;  /* 0x006004ff00001388 */ /* 0x0003e60000000800 */
[----:B------:R-:W-:Y:S01]  /*3170*/  IMAD.U32 R5, RZ, RZ, UR6 ;  /* 0x00000006ff057e24 */ /* 0x000fe2000f8e00ff */
[----:B------:R1:W-:Y:S01]  /*3180*/  @P1 STS.64 [R0+0x6008], RZ ;  /* 0x006008ff00001388 */ /* 0x0003e20000000a00 */
[----:B------:R-:W-:-:S03]  /*3190*/  ULDC.64 UR6, c[0x0][0x260] ;  /* 0x0000980000067ab9 */ /* 0x000fc60000000a00 */
[----:B------:R-:W-:Y:S01]  /*31a0*/  IADD3.X R7, R7, UR32, R5, P3, !PT ;  /* 0x0000002007077c10 */ /* 0x000fe20009ffe405 */
[----:B------:R-:W-:-:S04]  /*31b0*/  IMAD R5, R13, UR6, RZ ;  /* 0x000000060d057c24 */ /* 0x000fc8000f8e02ff */
[C---:B---3--:R-:W-:Y:S02]  /*31c0*/  IMAD R11, R4.reuse, UR7, R5 ;  /* 0x00000007040b7c24 */ /* 0x048fe4000f8e0205 */
        /* <DEDUP_REMOVED lines=29> */
.L_x_386:
[----:B------:R-:W-:Y:S05]  /*33a0*/  BSYNC B0 ;  /* 0x0000000000007941 */ /* 0x000fea0003800000 */
.L_x_385:
        /* <DEDUP_REMOVED lines=22> */
.L_x_388:
[----:B------:R-:W-:Y:S05]  /*3510*/  BSYNC B0 ;  /* 0x0000000000007941 */ /* 0x000fea0003800000 */
.L_x_387:
[----:B------:R-:W0:Y:S01]  /*3520*/  LDGDEPBAR ;  /* 0x00000000000079af */ /* 0x000e220000000000 */
[----:B------:R-:W-:Y:S01]  /*3530*/  ULDC.64 UR12, c[0x0][0x3c8] ;  /* 0x0000f200000c7ab9 */ /* 0x000fe20000000a00 */
[----:B-1----:R-:W-:Y:S01]  /*3540*/  IMAD.SHL.U32 R4, R12, 0x4, RZ ;  /* 0x000000040c047824 */ /* 0x002fe200078e00ff */
[----:B------:R-:W-:Y:S01]  /*3550*/  UISETP.NE.U32.AND UP1, UPT, UR12, URZ, UPT ;  /* 0x0000003f0c00728c */ /* 0x000fe2000bf25070 */
[----:B---3--:R-:W-:Y:S01]  /*3560*/  SHF.R.S32.HI R8, RZ, 0x1f, R12 ;  /* 0x0000001fff087819 */ /* 0x008fe2000001140c */
[----:B------:R-:W-:Y:S01]  /*3570*/  IMAD.MOV.U32 R9, RZ, RZ, 0x7f800000 ;  /* 0x7f800000ff097424 */ /* 0x000fe200078e00ff */
[----:B--2-4-:R-:W-:Y:S01]  /*3580*/  SHF.R.S32.HI R0, RZ, 0x1f, R10 ;  /* 0x0000001fff007819 */ /* 0x014fe2000001140a */
        /* <DEDUP_REMOVED lines=9> */
[----:B------:R-:W-:Y:S01]  /*3620*/  IADD3.X R5, R3, UR14, RZ, P2, !PT ;  /* 0x0000000e03057c10 */ /* 0x000fe200097fe4ff */
[----:B------:R-:W-:Y:S01]  /*3630*/  ULDC UR39, c[0x0][0x2d0] ;  /* 0x0000b40000277ab9 */ /* 0x000fe20000000800 */
        /* <DEDUP_REMOVED lines=14> */
[----:B------:R-:W-:Y:S01]  /*3720*/  @UP1 UIADD3 UR5, UR7, UR5, URZ ;  /* 0x0000000507051290 */ /* 0x000fe2000fffe03f */
[----:B------:R-:W-:Y:S01]  /*3730*/  LEA.HI R3, R17, R18, RZ, 0x7 ;  /* 0x0000001211037211 */ /* 0x000fe200078f38ff */
[C---:B------:R-:W-:Y:S01]  /*3740*/  VIADD R148, R161.reuse, 0x1000 ;  /* 0x00001000a1947836 */ /* 0x040fe20000000000 */
[----:B------:R-:W-:Y:S01]  /*3750*/  CS2R R94, SRZ ;  /* 0x00000000005e7805 */ /* 0x000fe2000001ff00 */
[----:B------:R-:W-:Y:S01]  /*3760*/  @UP1 ULEA.HI.X UR13, UR6, UR13, UR5, 0x2, UP0 ;  /* 0x0000000d060d1291 */ /* 0x000fe200080f1405 */
[----:B------:R-:W-:Y:S01]  /*3770*/  IMAD.SHL.U32 R154, R161, 0x2, RZ ;  /* 0x00000002a19a7824 */ /* 0x000fe200078e00ff */
[----:B------:R-:W-:Y:S01]  /*3780*/  CS2R R92, SRZ ;  /* 0x00000000005c7805 */ /* 0x000fe2000001ff00 */
[----:B------:R-:W-:Y:S01]  /*3790*/  @UP1 ULDC UR5, c[0x0][0x2e8] ;  /* 0x0000ba0000051ab9 */ /* 0x000fe20000000800 */
        /* <DEDUP_REMOVED lines=9> */
[----:B------:R-:W-:Y:S01]  /*3830*/  CS2R R80, SRZ ;  /* 0x0000000000507805 */ /* 0x000fe2000001ff00 */
[----:B-1----:R-:W-:Y:S01]  /*3840*/  IMAD.U32 R4, RZ, RZ, UR12 ;  /* 0x0000000cff047e24 */ /* 0x002fe2000f8e00ff */
[----:B------:R-:W-:Y:S01]  /*3850*/  CS2R R74, SRZ ;  /* 0x00000000004a7805 */ /* 0x000fe2000001ff00 */
[----:B------:R-:W-:Y:S01]  /*3860*/  IMAD.U32 R5, RZ, RZ, UR13 ;  /* 0x0000000dff057e24 */ /* 0x000fe2000f8e00ff */
[----:B------:R-:W1:Y:S01]  /*3870*/  LDSM.16.M88.4 R116, [R149+0x8000] ;  /* 0x008000009574783b */ /* 0x000e620000000200 */
[----:B------:R-:W-:Y:S02]  /*3880*/  CS2R R72, SRZ ;  /* 0x0000000000487805 */ /* 0x000fe4000001ff00 */
[----:B------:R-:W-:-:S02]  /*3890*/  CS2R R70, SRZ ;  /* 0x0000000000467805 */ /* 0x000fc4000001ff00 */
[----:B------:R-:W-:Y:S01]  /*38a0*/  CS2R R68, SRZ ;  /* 0x0000000000447805 */ /* 0x000fe2000001ff00 */
[----:B------:R1:W2:Y:S01]  /*38b0*/  @P1 LDG.E R4, desc[UR10][R4.64] ;  /* 0x0000000a04041981 */ /* 0x0002a2000c1e1900 */
[----:B------:R-:W2:Y:S01]  /*38c0*/  @P1 MUFU.RCP R0, UR5 ;  /* 0x0000000500001d08 */ /* 0x000ea20008001000 */
[----:B------:R-:W-:Y:S01]  /*38d0*/  SHF.R.S32.HI R3, RZ, 0x7, R3 ;  /* 0x00000007ff037819 */ /* 0x000fe20000011403 */
[----:B------:R-:W-:Y:S01]  /*38e0*/  USHF.L.U32 UR37, UR23, 0x3, URZ ;  /* 0x0000000317257899 */ /* 0x000fe2000800063f */
[----:B------:R-:W2:Y:S01]  /*38f0*/  LDSM.16.M88.4 R120, [R149+0x8400] ;  /* 0x008400009578783b */ /* 0x000ea20000000200 */
[----:B------:R-:W-:Y:S02]  /*3900*/  USHF.L.U32 UR36, UR23, 0x4, URZ ;  /* 0x0000000417247899 */ /* 0x000fe4000800063f */
[----:B------:R-:W-:Y:S01]  /*3910*/  UIMAD UR35, UR23, 0x18, URZ ;  /* 0x00000018172378a4 */ /* 0x000fe2000f8e023f */
[----:B------:R-:W2:Y:S01]  /*3920*/  LDSM.16.M88.4 R124, [R149+0x8800] ;  /* 0x00880000957c783b */ /* 0x000ea20000000200 */
[----:B------:R-:W-:-:S02]  /*3930*/  USHF.L.U32 UR34, UR23, 0x5, URZ ;  /* 0x0000000517227899 */ /* 0x000fc4000800063f */
[----:B------:R-:W-:Y:S01]  /*3940*/  UIMAD UR33, UR23, 0x28, URZ ;  /* 0x00000028172178a4 */ /* 0x000fe2000f8e023f */
[----:B------:R-:W2:Y:S01]  /*3950*/  LDSM.16.M88.4 R128, [R149+0x8c00] ;  /* 0x008c00009580783b */ /* 0x000ea20000000200 */
[----:B------:R-:W-:Y:S02]  /*3960*/  UIMAD UR32, UR23, 0x30, URZ ;  /* 0x00000030172078a4 */ /* 0x000fe4000f8e023f */
[----:B------:R-:W-:Y:S01]  /*3970*/  UIMAD UR31, UR23, 0x38, URZ ;  /* 0x00000038171f78a4 */ /* 0x000fe2000f8e023f */
[----:B------:R-:W2:Y:S01]  /*3980*/  LDSM.16.M88.4 R132, [R150+0x8000] ;  /* 0x008000009684783b */ /* 0x000ea20000000200 */
[----:B------:R-:W-:Y:S02]  /*3990*/  USHF.L.U32 UR30, UR23, 0x6, URZ ;  /* 0x00000006171e7899 */ /* 0x000fe4000800063f */
[----:B------:R-:W-:Y:S01]  /*39a0*/  UIMAD UR29, UR23, 0x48, URZ ;  /* 0x00000048171d78a4 */ /* 0x000fe2000f8e023f */
[----:B------:R-:W2:Y:S01]  /*39b0*/  LDSM.16.M88.4 R136, [R150+0x8400] ;  /* 0x008400009688783b */ /* 0x000ea20000000200 */
[----:B------:R-:W-:-:S02]  /*39c0*/  UIMAD UR28, UR23, 0x50, URZ ;  /* 0x00000050171c78a4 */ /* 0x000fc4000f8e023f */
[----:B------:R-:W-:Y:S01]  /*39d0*/  UIMAD UR27, UR23, 0x58, URZ ;  /* 0x00000058171b78a4 */ /* 0x000fe2000f8e023f */
[----:B------:R-:W2:Y:S01]  /*39e0*/  LDSM.16.M88.4 R140, [R150+0x8800] ;  /* 0x00880000968c783b */ /* 0x000ea20000000200 */
[----:B-1----:R-:W-:Y:S01]  /*39f0*/  IMAD.SHL.U32 R5, R18, 0x2, RZ ;  /* 0x0000000212057824 */ /* 0x002fe200078e00ff */
[----:B------:R-:W-:Y:S02]  /*3a00*/  UIMAD UR26, UR23, 0x60, URZ ;  /* 0x00000060171a78a4 */ /* 0x000fe4000f8e023f */
[----:B------:R-:W1:Y:S01]  /*3a10*/  LDSM.16.M88.4 R144, [R150+0x8c00] ;  /* 0x008c00009690783b */ /* 0x000e620000000200 */
[----:B------:R-:W-:Y:S01]  /*3a20*/  UIMAD UR25, UR23, 0x68, URZ ;  /* 0x00000068171978a4 */ /* 0x000fe2000f8e023f */
[----:B------:R-:W-:Y:S01]  /*3a30*/  LOP3.LUT R5, R5, 0x6, RZ, 0xc0, !PT ;  /* 0x0000000605057812 */ /* 0x000fe200078ec0ff */
[----:B------:R-:W-:Y:S02]  /*3a40*/  UIMAD UR24, UR23, 0x70, URZ ;  /* 0x00000070171878a4 */ /* 0x000fe4000f8e023f */
[----:B------:R-:W-:-:S02]  /*3a50*/  UIADD3 UR22, -UR22, URZ, URZ ;  /* 0x0000003f16167290 */ /* 0x000fc4000fffe13f */
[----:B------:R-:W-:Y:S01]  /*3a60*/  IMAD R3, R3, 0x40, R5 ;  /* 0x0000004003037824 */ /* 0x000fe200078e0205 */
[----:B------:R-:W-:Y:S01]  /*3a70*/  ULDC UR7, c[0x0][0x2ec] ;  /* 0x0000bb0000077ab9 */ /* 0x000fe20000000800 */
[----:B------:R-:W-:-:S03]  /*3a80*/  VIADD R5, R12, 0x1 ;  /* 0x000000010c057836 */ /* 0x000fc60000000000 */
[----:B------:R1:W-:Y:S04]  /*3a90*/  STL [R1+0x5c], R3 ;  /* 0x00005c0301007387 */ /* 0x0003e80000100800 */
[----:B------:R1:W-:Y:S02]  /*3aa0*/  STL [R1+0x58], R5 ;  /* 0x0000580501007387 */ /* 0x0003e40000100800 */
[----:B-1----:R-:W-:-:S05]  /*3ab0*/  IMAD.SHL.U32 R3, R12, 0x4, RZ ;  /* 0x000000040c037824 */ /* 0x002fca00078e00ff */
[----:B------:R1:W-:Y:S01]  /*3ac0*/  STL [R1+0x54], R3 ;  /* 0x0000540301007387 */ /* 0x0003e20000100800 */
[----:B------:R-:W-:Y:S02]  /*3ad0*/  SHF.L.U64.HI R5, R12, 0x2, R8 ;  /* 0x000000020c057819 */ /* 0x000fe40000010208 */
[----:B------:R-:W-:Y:S01]  /*3ae0*/  SEL R148, R148, R161, !P0 ;  /* 0x000000a194947207 */ /* 0x000fe20004000000 */
[----:B------:R-:W-:-:S03]  /*3af0*/  UMOV UR5, URZ ;  /* 0x0000003f00057c82 */ /* 0x000fc60008000000 */
[----:B------:R-:W-:Y:S01]  /*3b00*/  LEA R148, R148, UR4, 0x1 ;  /* 0x0000000494947c11 */ /* 0x000fe2000f8e08ff */
[----:B------:R-:W-:Y:S01]  /*3b10*/  UIMAD UR23, UR23, 0x78, URZ ;  /* 0x00000078171778a4 */ /* 0x000fe2000f8e023f */
[----:B---3--:R-:W-:Y:S04]  /*3b20*/  STL [R1+0x40], R14 ;  /* 0x0000400e01007387 */ /* 0x008fe80000100800 */
[----:B----4-:R-:W-:Y:S04]  /*3b30*/  STL [R1+0x44], R13 ;  /* 0x0000440d01007387 */ /* 0x010fe80000100800 */
[----:B-----5:R-:W-:Y:S04]  /*3b40*/  STL [R1+0x38], R11 ;  /* 0x0000380b01007387 */ /* 0x020fe80000100800 */
[----:B--2---:R-:W-:Y:S04]  /*3b50*/  STL [R1+0x3c], R9 ;  /* 0x00003c0901007387 */ /* 0x004fe80000100800 */
[----:B------:R-:W-:Y:S01]  /*3b60*/  STL [R1+0x50], R5 ;  /* 0x0000500501007387 */ /* 0x000fe20000100800 */
[----:B------:R-:W-:-:S05]  /*3b70*/  @P1 FMUL.FTZ R0, R4, R0 ;  /* 0x0000000004001220 */ /* 0x000fca0000410000 */
[----:B------:R-:W-:Y:S01]  /*3b80*/  @P1 R2UR UR6, R0 ;  /* 0x00000000000612ca */ /* 0x000fe200000e0000 */
[----:B------:R-:W-:-:S05]  /*3b90*/  VIADD R0, R12, 0xffffff80 ;  /* 0xffffff800c007836 */ /* 0x000fca0000000000 */
[----:B-1----:R-:W-:-:S04]  /*3ba0*/  SHF.R.S32.HI R3, RZ, 0x1f, R0 ;  /* 0x0000001fff037819 */ /* 0x002fc80000011400 */
[C---:B------:R-:W-:Y:S01]  /*3bb0*/  SHF.L.U64.HI R3, R0.reuse, 0x2, R3 ;  /* 0x0000000200037819 */ /* 0x040fe20000010203 */
[----:B------:R-:W-:-:S04]  /*3bc0*/  IMAD.SHL.U32 R0, R0, 0x4, RZ ;  /* 0x0000000400007824 */ /* 0x000fc800078e00ff */
[----:B------:R1:W-:Y:S04]  /*3bd0*/  STL [R1+0x4c], R3 ;  /* 0x00004c0301007387 */ /* 0x0003e80000100800 */
[----:B------:R2:W-:Y:S04]  /*3be0*/  STL [R1+0x48], R0 ;  /* 0x0000480001007387 */ /* 0x0005e80000100800 */
[----:B------:R2:W-:Y:S01]  /*3bf0*/  STL [R1+0x28], R162 ;  /* 0x000028a201007387 */ /* 0x0005e20000100800 */
[----:B------:R-:W-:Y:S01]  /*3c00*/  VIADD R4, R156, 0x1000 ;  /* 0x000010009c047836 */ /* 0x000fe20000000000 */
[----:B------:R-:W-:Y:S01]  /*3c10*/  @UP1 UMOV UR5, UR6 ;  /* 0x0000000600051c82 */ /* 0x000fe20008000000 */
[----:B------:R-:W-:-:S03]  /*3c20*/  ULDC UR6, c[0x0][0x39c] ;  /* 0x0000e70000067ab9 */ /* 0x000fc60000000800 */
[----:B-1----:R-:W-:-:S04]  /*3c30*/  SEL R3, R4, R156, !P0 ;  /* 0x0000009c04037207 */ /* 0x002fc80004000000 */
[----:B------:R-:W-:-:S07]  /*3c40*/  LEA R3, R3, UR4, 0x1 ;  /* 0x0000000403037c11 */ /* 0x000fce000f8e08ff */
.L_x_391:
[----:B------:R-:W0:Y:S01]  /*3c50*/  LDGDEPBAR ;  /* 0x00000000000079af */ /* 0x000e220000000000 */
[----:B------:R-:W-:Y:S01]  /*3c60*/  IADD3 R112, R155, R148, RZ ;  /* 0x000000949b707210 */ /* 0x000fe20007ffe0ff */
[----:B------:R-:W-:Y:S01]  /*3c70*/  USHF.L.U32 UR12, UR18, 0x7, URZ ;  /* 0x00000007120c7899 */ /* 0x000fe2000800063f */
[----:B--2---:R-:W-:Y:S05]  /*3c80*/  MOV R0, UR18 ;  /* 0x0000001200007c02 */ /* 0x004fea0008000f00 */
[----:B------:R-:W2:Y:S01]  /*3c90*/  LDL R170, [R1+0x58] ;  /* 0x0000580001aa7983 */ /* 0x000ea20000100800 */
[----:B------:R-:W-:Y:S02]  /*3ca0*/  USHF.L.U32 UR13, UR8, 0x7, URZ ;  /* 0x00000007080d7899 */ /* 0x000fe4000800063f */
[----:B------:R-:W-:Y:S01]  /*3cb0*/  UIADD3 UR19, UR20, 0x80, UR12 ;  /* 0x0000008014137890 */ /* 0x000fe2000fffe00c */
[----:B------:R-:W3:Y:S01]  /*3cc0*/  LDL R169, [R1+0x5c] ;  /* 0x00005c0001a97983 */ /* 0x000ee20000100800 */
[----:B------:R-:W-:Y:S02]  /*3cd0*/  UIADD3 UR12, UR12, 0x80, URZ ;  /* 0x000000800c0c7890 */ /* 0x000fe4000fffe03f */
[----:B------:R-:W-:Y:S01]  /*3ce0*/  UIADD3 UR19, UR19, -UR9, URZ ;  /* 0x8000000913137290 */ /* 0x000fe2000fffe03f */
[----:B------:R-:W4:Y:S03]  /*3cf0*/  LDL R168, [R1+0x40] ;  /* 0x0000400001a87983 */ /* 0x000f260000100800 */
[----:B------:R-:W-:Y:S01]  /*3d00*/  UISETP.GE.AND UP0, UPT, UR13, UR19, UPT ;  /* 0x000000130d00728c */ /* 0x000fe2000bf06270 */
[----:B------:R-:W2:Y:S03]  /*3d10*/  LDL R167, [R1+0x44] ;  /* 0x0000440001a77983 */ /* 0x000ea60000100800 */
[----:B------:R-:W-:Y:S01]  /*3d20*/  UISETP.LT.AND UP0, UPT, UR12, UR9, UP0 ;  /* 0x000000090c00728c */ /* 0x000fe20008701270 */
[----:B------:R-:W-:Y:S04]  /*3d30*/  STL [R1+0x100], R152 ;  /* 0x0001009801007387 */ /* 0x000fe80000100800 */
[----:B------:R-:W-:Y:S01]  /*3d40*/  STL [R1+0xfc], R151 ;  /* 0x0000fc9701007387 */ /* 0x000fe20000100800 */
[----:B------:R-:W-:Y:S01]  /*3d50*/  PLOP3.LUT P0, PT, PT, PT, UP0, 0x80, 0x0 ;  /* 0x000000000000781c */ /* 0x000fe20003f0f008 */
[----:B------:R-:W-:Y:S02]  /*3d60*/  UISETP.GT.AND UP0, UPT, UR8, UR21, UPT ;  /* 0x000000150800728c */ /* 0x000fe4000bf04270 */
        /* <DEDUP_REMOVED lines=33> */
[----:B------:R-:W-:Y:S01]  /*3f80*/  STL [R1+0x74], R2 ;  /* 0x0000740201007387 */ /* 0x000fe20000100800 */
[----:B--2---:R-:W-:Y:S01]  /*3f90*/  FSETP.NEU.FTZ.AND P1, PT, R167, -INF , PT ;  /* 0xff800000a700780b */ /* 0x004fe20003f3d000 */
[----:B------:R-:W-:Y:S04]  /*3fa0*/  DEPBAR.LE SB0, 0x0 ;  /* 0x000080000000791a */ /* 0x000fe80000000000 */
[----:B------:R-:W-:Y:S01]  /*3fb0*/  BAR.SYNC.DEFER_BLOCKING 0x0 ;  /* 0x0000000000007b1d */ /* 0x000fe20000010000 */
[----:B---3--:R-:W-:Y:S02]  /*3fc0*/  LEA R0, R0, R169, 0x7 ;  /* 0x000000a900007211 */ /* 0x008fe400078e38ff */
[----:B----4-:R-:W-:Y:S03]  /*3fd0*/  FSETP.NEU.FTZ.AND P2, PT, R168, -INF , PT ;  /* 0xff800000a800780b */ /* 0x010fe60003f5d000 */
[----:B------:R-:W-:Y:S08]  /*3fe0*/  LDSM.16.M88.4 R64, [R148] ;  /* 0x000000009440783b */ /* 0x000ff00000000200 */
[----:B------:R-:W1:Y:S08]  /*3ff0*/  LDSM.16.M88.4 R16, [R149+0x6000] ;  /* 0x006000009510783b */ /* 0x000e700000000200 */
[----:B------:R-:W2:Y:S08]  /*4000*/  LDSM.16.M88.4 R60, [R148+0x1000] ;  /* 0x00100000943c783b */ /* 0x000eb00000000200 */
[----:B------:R-:W3:Y:S08]  /*4010*/  LDSM.16.M88.4 R32, [R149+0x6400] ;  /* 0x006400009520783b */ /* 0x000ef00000000200 */
[----:B------:R-:W4:Y:S08]  /*4020*/  LDSM.16.M88.4 R48, [R149+0x6800] ;  /* 0x006800009530783b */ /* 0x000f300000000200 */
[----:B------:R-:W4:Y:S01]  /*4030*/  LDSM.16.M88.4 R100, [R149+0x6c00] ;  /* 0x006c00009564783b */ /* 0x000f220000000200 */
[-C--:B-1----:R-:W-:Y:S07]  /*4040*/  HMMA.16816.F32.BF16 R4, R64, R16.reuse, RZ ;  /* 0x000000104004723c */ /* 0x082fee00000418ff */
[----:B------:R-:W-:Y:S01]  /*4050*/  LDSM.16.M88.4 R104, [R112] ;  /* 0x000000007068783b */ /* 0x000fe20000000200 */
[C---:B--2---:R-:W-:Y:S07]  /*4060*/  HMMA.16816.F32.BF16 R8, R60.reuse, R16, RZ ;  /* 0x000000103c08723c */ /* 0x044fee00000418ff */
[----:B------:R-:W1:Y:S01]  /*4070*/  LDSM.16.M88.4 R108, [R150+0x6000] ;  /* 0x00600000966c783b */ /* 0x000e620000000200 */
[-C--:B------:R-:W-:Y:S07]  /*4080*/  HMMA.16816.F32.BF16 R12, R60, R18.reuse, RZ ;  /* 0x000000123c0c723c */ /* 0x080fee00000418ff */
[----:B------:R-:W2:Y:S01]  /*4090*/  LDSM.16.M88.4 R112, [R112+0x1000] ;  /* 0x001000007070783b */ /* 0x000ea20000000200 */
[C---:B------:R-:W-:Y:S06]  /*40a0*/  HMMA.16816.F32.BF16 R16, R64.reuse, R18, RZ ;  /* 0x000000124010723c */ /* 0x040fec00000418ff */
[-C--:B---3--:R-:W-:Y:S06]  /*40b0*/  HMMA.16816.F32.BF16 R20, R64, R32.reuse, RZ ;  /* 0x000000204014723c */ /* 0x088fec00000418ff */
[C---:B------:R-:W-:Y:S06]  /*40c0*/  HMMA.16816.F32.BF16 R24, R60.reuse, R32, RZ ;  /* 0x000000203c18723c */ /* 0x040fec00000418ff */
[-C--:B------:R-:W-:Y:S06]  /*40d0*/  HMMA.16816.F32.BF16 R28, R60, R34.reuse, RZ ;  /* 0x000000223c1c723c */ /* 0x080fec00000418ff */
[C---:B------:R-:W-:Y:S06]  /*40e0*/  HMMA.16816.F32.BF16 R32, R64.reuse, R34, RZ ;  /* 0x000000224020723c */ /* 0x040fec00000418ff */
[-C--:B----4-:R-:W-:Y:S06]  /*40f0*/  HMMA.16816.F32.BF16 R36, R64, R48.reuse, RZ ;  /* 0x000000304024723c */ /* 0x090fec00000418ff */
        /* <DEDUP_REMOVED lines=8> */
[C---:B--2---:R-:W-:Y:S06]  /*4180*/  HMMA.16816.F32.BF16 R8, R112.reuse, R108, R8 ;  /* 0x0000006c7008723c */ /* 0x044fec0000041808 */
        /* <DEDUP_REMOVED lines=11> */
[----:B------:R-:W1:Y:S01]  /*4240*/  MUFU.TANH R166, R10 ;  /* 0x0000000a00a67308 */ /* 0x000e620000002400 */
[----:B------:R-:W-:Y:S01]  /*4250*/  FMUL.FTZ R14, R14, UR6 ;  /* 0x000000060e0e7c20 */ /* 0x000fe20008410000 */
[----:B------:R-:W-:Y:S01]  /*4260*/  FMUL.FTZ R15, R15, UR6 ;  /* 0x000000060f0f7c20 */ /* 0x000fe20008410000 */
[----:B------:R-:W-:Y:S01]  /*4270*/  FMUL.FTZ R13, R13, UR6 ;  /* 0x000000060d0d7c20 */ /* 0x000fe20008410000 */
[----:B------:R-:W-:Y:S01]  /*4280*/  FMUL.FTZ R12, R12, UR6 ;  /* 0x000000060c0c7c20 */ /* 0x000fe20008410000 */
[----:B------:R-:W-:Y:S01]  /*4290*/  FMUL.FTZ R17, R17, UR6 ;  /* 0x0000000611117c20 */ /* 0x000fe20008410000 */
[----:B------:R-:W-:Y:S04]  /*42a0*/  FMUL.FTZ R18, R18, UR6 ;  /* 0x0000000612127c20 */ /* 0x000fe80008410000 */
[----:B------:R-:W-:Y:S01]  /*42b0*/  MUFU.TANH R164, R14 ;  /* 0x0000000e00a47308 */ /* 0x000fe20000002400 */
[----:B------:R-:W-:Y:S01]  /*42c0*/  FMUL.FTZ R16, R16, UR6 ;  /* 0x0000000610107c20 */ /* 0x000fe20008410000 */
[----:B------:R-:W-:Y:S08]  /*42d0*/  FMUL.FTZ R19, R19, UR6 ;  /* 0x0000000613137c20 */ /* 0x000ff00008410000 */
[----:B------:R-:W2:Y:S01]  /*42e0*/  MUFU.TANH R165, R11 ;  /* 0x0000000b00a57308 */ /* 0x000ea20000002400 */
[----:B-1----:R-:W-:Y:S01]  /*42f0*/  STL [R1+0x1c], R166 ;  /* 0x00001ca601007387 */ /* 0x002fe20000100800 */
[----:B------:R-:W-:Y:S04]  /*4300*/  MOV R10, UR9 ;  /* 0x00000009000a7c02 */ /* 0x000fe80008000f00 */
[----:B------:R-:W-:Y:S04]  /*4310*/  IADD3 R10, R10, -UR20, R170 ;  /* 0x800000140a0a7c10 */ /* 0x000fe8000fffe0aa */
[----:B------:R-:W1:Y:S01]  /*4320*/  MUFU.TANH R163, R15 ;  /* 0x0000000f00a37308 */ /* 0x000e620000002400 */
[----:B------:R-:W-:Y:S09]  /*4330*/  @!P0 IADD3 R10, R10, UR13, RZ ;  /* 0x0000000d0a0a8c10 */ /* 0x000ff2000fffe0ff */
[----:B------:R3:W-:Y:S01]  /*4340*/  MUFU.TANH R92, R17 ;  /* 0x00000011005c7308 */ /* 0x0007e20000002400 */
[----:B--2---:R-:W-:Y:S04]  /*4350*/  STL [R1+0x18], R165 ;  /* 0x000018a501007387 */ /* 0x004fe80000100800 */
[----:B------:R-:W-:Y:S05]  /*4360*/  STL [R1+0x14], R164 ;  /* 0x000014a401007387 */ /* 0x000fea0000100800 */
[----:B------:R-:W-:Y:S01]  /*4370*/  MUFU.TANH R151, R5 ;  /* 0x0000000500977308 */ /* 0x000fe20000002400 */
[----:B-1----:R-:W-:Y:S01]  /*4380*/  STL [R1+0x10], R163 ;  /* 0x000010a301007387 */ /* 0x002fe20000100800 */
[----:B------:R-:W-:Y:S04]  /*4390*/  @!P0 VIMNMX R15, R10, UR9, PT ;  /* 0x000000090a0f8c48 */ /* 0x000fe8000bfe0100 */
[----:B------:R-:W-:Y:S04]  /*43a0*/  @!P0 ISETP.GE.AND P3, PT, R0, R15, PT ;  /* 0x0000000f0000820c */ /* 0x000fe80003f66270 */
[----:B------:R1:W-:Y:S01]  /*43b0*/  MUFU.TANH R214, R18 ;  /* 0x0000001200d67308 */ /* 0x0003e20000002400 */
[----:B---3--:R-:W2:Y:S09]  /*43c0*/  LDL R17, [R1+0x38] ;  /* 0x0000380001117983 */ /* 0x008eb20000100800 */
[----:B------:R-:W3:Y:S10]  /*43d0*/  MUFU.TANH R69, R6 ;  /* 0x0000000600457308 */ /* 0x000ef40000002400 */
[----:B------:R-:W-:Y:S01]  /*43e0*/  MUFU.TANH R252, R8 ;  /* 0x0000000800fc7308 */ /* 0x000fe20000002400 */
[----:B-1----:R-:W4:Y:S09]  /*43f0*/  LDL R18, [R1+0x3c] ;  /* 0x00003c0001127983 */ /* 0x002f320000100800 */
[----:B------:R1:W3:Y:S10]  /*4400*/  MUFU.TANH R68, R7 ;  /* 0x0000000700447308 */ /* 0x0002f40000002400 */
[----:B------:R3:W-:Y:S10]  /*4410*/  MUFU.TANH R248, R12 ;  /* 0x0000000c00f87308 */ /* 0x0007f40000002400 */
[----:B------:R3:W-:Y:S01]  /*4420*/  MUFU.TANH R247, R13 ;  /* 0x0000000d00f77308 */ /* 0x0007e20000002400 */
[----:B-1----:R-:W1:Y:S09]  /*4430*/  LDSM.16.M88.4 R4, [R150+0x6400] ;  /* 0x006400009604783b */ /* 0x002e720000000200 */
[----:B------:R-:W-:Y:S01]  /*4440*/  MUFU.TANH R93, R16 ;  /* 0x00000010005d7308 */ /* 0x000fe20000002400 */
[----:B---3--:R-:W-:Y:S01]  /*4450*/  FMUL.FTZ R12, R167, 1.4426950216293334961 ;  /* 0x3fb8aa3ba70c7820 */ /* 0x008fe20000410000 */
[----:B------:R-:W-:Y:S04]  /*4460*/  MOV R167, 0x8 ;  /* 0x0000000800a77802 */ /* 0x000fe80000000f00 */
[----:B------:R-:W-:Y:S04]  /*4470*/  @!P0 VIADDMNMX R14, R10, R167, UR9, PT ;  /* 0x000000090a0e8e46 */ /* 0x000fe8000b8001a7 */
[----:B------:R-:W-:Y:S01]  /*4480*/  MUFU.TANH R251, R9 ;  /* 0x0000000900fb7308 */ /* 0x000fe20000002400 */
[----:B------:R-:W-:Y:S01]  /*4490*/  FMUL.FTZ R13, R168, 1.4426950216293334961 ;  /* 0x3fb8aa3ba80d7820 */ /* 0x000fe20000410000 */
[----:B------:R-:W-:Y:S04]  /*44a0*/  FSEL R12, R12, RZ, P1 ;  /* 0x000000ff0c0c7208 */ /* 0x000fe80000800000 */
[----:B------:R-:W-:Y:S04]  /*44b0*/  FSEL R13, R13, RZ, P2 ;  /* 0x000000ff0d0d7208 */ /* 0x000fe80001000000 */
[----:B------:R3:W-:Y:S01]  /*44c0*/  MUFU.TANH R213, R19 ;  /* 0x0000001300d57308 */ /* 0x0007e20000002400 */
[C---:B------:R-:W-:Y:S01]  /*44d0*/  @!P0 ISETP.GE.AND P2, PT, R0.reuse, R14, PT ;  /* 0x0000000e0000820c */ /* 0x040fe20003f46270 */
[-C--:B-1----:R-:W-:Y:S01]  /*44e0*/  HMMA.16816.F32.BF16 R20, R104, R4.reuse, R20 ;  /* 0x000000046814723c */ /* 0x082fe20000041814 */
[----:B---3--:R-:W-:Y:S05]  /*44f0*/  MOV R19, 0x40 ;  /* 0x0000004000137802 */ /* 0x008fea0000000f00 */
[C---:B------:R-:W-:Y:S06]  /*4500*/  HMMA.16816.F32.BF16 R24, R112.reuse, R4, R24 ;  /* 0x000000047018723c */ /* 0x040fec0000041818 */
[-C--:B------:R-:W-:Y:S05]  /*4510*/  HMMA.16816.F32.BF16 R28, R112, R6.reuse, R28 ;  /* 0x00000006701c723c */ /* 0x080fea000004181c */
[----:B------:R-:W-:Y:S01]  /*4520*/  I2FP.F32.S32 R5, R0 ;  /* 0x0000000000057245 */ /* 0x000fe20000201400 */
[C---:B------:R-:W-:Y:S05]  /*4530*/  HMMA.16816.F32.BF16 R32, R104.reuse, R6, R32 ;  /* 0x000000066820723c */ /* 0x040fea0000041820 */
[C---:B------:R-:W-:Y:S01]  /*4540*/  FFMA.FTZ R8, R5.reuse, UR5, R152 ;  /* 0x0000000505087c23 */ /* 0x040fe20008010098 */
[----:B------:R-:W-:Y:S01]  /*4550*/  IADD3 R4, R0, 0x1, RZ ;  /* 0x0000000100047810 */ /* 0x000fe20007ffe0ff */
[----:B------:R-:W-:Y:S01]  /*4560*/  FFMA.FTZ R9, R5, UR5, R69 ;  /* 0x0000000505097c23 */ /* 0x000fe20008010045 */
[----:B------:R-:W-:Y:S02]  /*4570*/  FMUL.FTZ R20, R20, UR6 ;  /* 0x0000000614147c20 */ /* 0x000fe40008410000 */
[----:B------:R-:W-:Y:S01]  /*4580*/  @!P0 ISETP.GE.AND P1, PT, R4, R15, PT ;  /* 0x0000000f0400820c */ /* 0x000fe20003f26270 */
[----:B------:R-:W-:Y:S01]  /*4590*/  FMUL.FTZ R23, R23, UR6 ;  /* 0x0000000617177c20 */ /* 0x000fe20008410000 */
[----:B------:R-:W-:Y:S01]  /*45a0*/  MUFU.TANH R91, R20 ;  /* 0x00000014005b7308 */ /* 0x000fe20000002400 */
[----:B------:R-:W-:Y:S01]  /*45b0*/  @!P0 FSEL R8, R8, -INF , !P3 ;  /* 0xff80000008088808 */ /* 0x000fe20005800000 */
[----:B------:R-:W-:Y:S01]  /*45c0*/  FMUL.FTZ R21, R21, UR6 ;  /* 0x0000000615157c20 */ /* 0x000fe20008410000 */
[----:B------:R-:W-:Y:S01]  /*45d0*/  I2FP.F32.S32 R16, R4 ;  /* 0x0000000400107245 */ /* 0x000fe20000201400 */
[----:B------:R-:W-:Y:S01]  /*45e0*/  FMUL.FTZ R22, R22, UR6 ;  /* 0x0000000616167c20 */ /* 0x000fe20008410000 */
[----:B------:R-:W-:Y:S01]  /*45f0*/  @!P0 FSEL R9, R9, -INF , !P2 ;  /* 0xff80000009098808 */ /* 0x000fe20005000000 */
[----:B------:R-:W-:Y:S01]  /*4600*/  FFMA.FTZ R8, R8, UR7, -R13 ;  /* 0x0000000708087c23 */ /* 0x000fe2000801080d */
[----:B------:R-:W-:Y:S03]  /*4610*/  FMUL.FTZ R24, R24, UR6 ;  /* 0x0000000618187c20 */ /* 0x000fe60008410000 */
[----:B------:R-:W-:Y:S01]  /*4620*/  MUFU.TANH R209, R23 ;  /* 0x0000001700d17308 */ /* 0x000fe20000002400 */
[----:B------:R-:W-:Y:S01]  /*4630*/  FFMA.FTZ R11, R16, UR5, R151 ;  /* 0x00000005100b7c23 */ /* 0x000fe20008010097 */
[----:B------:R-:W-:Y:S01]  /*4640*/  FFMA.FTZ R9, R9, UR7, -R12 ;  /* 0x0000000709097c23 */ /* 0x000fe2000801080c */
[----:B------:R-:W-:Y:S01]  /*4650*/  FMUL.FTZ R26, R26, UR6 ;  /* 0x000000061a1a7c20 */ /* 0x000fe20008410000 */
[----:B------:R-:W-:Y:S01]  /*4660*/  FMUL.FTZ R25, R25, UR6 ;  /* 0x0000000619197c20 */ /* 0x000fe20008410000 */
[----:B------:R-:W-:Y:S01]  /*4670*/  FMUL.FTZ R27, R27, UR6 ;  /* 0x000000061b1b7c20 */ /* 0x000fe20008410000 */
[----:B------:R-:W-:Y:S01]  /*4680*/  @!P0 FSEL R11, R11, -INF , !P1 ;  /* 0xff8000000b0b8808 */ /* 0x000fe20004800000 */
[----:B------:R-:W-:Y:S03]  /*4690*/  FMUL.FTZ R31, R31, UR6 ;  /* 0x000000061f1f7c20 */ /* 0x000fe60008410000 */
[----:B------:R1:W-:Y:S01]  /*46a0*/  MUFU.EX2 R99, R8 ;  /* 0x0000000800637308 */ /* 0x0003e20000000800 */
[----:B------:R-:W-:Y:S01]  /*46b0*/  @!P0 ISETP.GE.AND P1, PT, R4, R14, PT ;  /* 0x0000000e0400820c */ /* 0x000fe20003f26270 */
[----:B------:R-:W-:Y:S01]  /*46c0*/  FMUL.FTZ R30, R30, UR6 ;  /* 0x000000061e1e7c20 */ /* 0x000fe20008410000 */
[----:B------:R-:W-:Y:S01]  /*46d0*/  FFMA.FTZ R11, R11, UR7, -R13 ;  /* 0x000000070b0b7c23 */ /* 0x000fe2000801080d */
[----:B------:R-:W-:Y:S01]  /*46e0*/  FMUL.FTZ R32, R32, UR6 ;  /* 0x0000000620207c20 */ /* 0x000fe20008410000 */
[----:B------:R-:W-:Y:S01]  /*46f0*/  FMUL.FTZ R33, R33, UR6 ;  /* 0x0000000621217c20 */ /* 0x000fe20008410000 */
[----:B------:R-:W-:Y:S01]  /*4700*/  FMUL.FTZ R28, R28, UR6 ;  /* 0x000000061c1c7c20 */ /* 0x000fe20008410000 */
[----:B------:R-:W-:Y:S03]  /*4710*/  FMUL.FTZ R29, R29, UR6 ;  /* 0x000000061d1d7c20 */ /* 0x000fe60008410000 */
[----:B------:R3:W-:Y:S01]  /*4720*/  MUFU.EX2 R98, R11 ;  /* 0x0000000b00627308 */ /* 0x0007e20000000800 */
[----:B------:R-:W-:Y:S01]  /*4730*/  FMUL.FTZ R34, R34, UR6 ;  /* 0x0000000622227c20 */ /* 0x000fe20008410000 */
[----:B------:R-:W-:Y:S08]  /*4740*/  FMUL.FTZ R35, R35, UR6 ;  /* 0x0000000623237c20 */ /* 0x000ff00008410000 */
[----:B------:R-:W-:Y:S01]  /*4750*/  MUFU.EX2 R3, R9 ;  /* 0x0000000900037308 */ /* 0x000fe20000000800 */
[----:B-1----:R-:W-:Y:S05]  /*4760*/  FFMA.FTZ R8, R16, UR5, R68 ;  /* 0x0000000510087c23 */ /* 0x002fea0008010044 */
[----:B------:R-:W-:Y:S04]  /*4770*/  @!P0 FSEL R8, R8, -INF , !P1 ;  /* 0xff80000008088808 */ /* 0x000fe80004800000 */
[----:B------:R-:W-:Y:S01]  /*4780*/  MUFU.TANH R238, R24 ;  /* 0x0000001800ee7308 */ /* 0x000fe20000002400 */
[----:B---3--:R-:W-:Y:S01]  /*4790*/  @!P0 VIADDMNMX R11, R10, R19, UR9, PT ;  /* 0x000000090a0b8e46 */ /* 0x008fe2000b800113 */
[----:B------:R-:W-:Y:S03]  /*47a0*/  FFMA.FTZ R8, R8, UR7, -R12 ;  /* 0x0000000708087c23 */ /* 0x000fe6000801080c */
[-C--:B------:R-:W-:Y:S02]  /*47b0*/  @!P0 ISETP.GE.AND P1, PT, R0, R11.reuse, PT ;  /* 0x0000000b0000820c */ /* 0x080fe40003f26270 */
[----:B------:R-:W-:Y:S03]  /*47c0*/  @!P0 ISETP.GE.AND P3, PT, R4, R11, PT ;  /* 0x0000000b0400820c */ /* 0x000fe60003f66270 */
[----:B------:R1:W-:Y:S10]  /*47d0*/  MUFU.EX2 R2, R8 ;  /* 0x0000000800027308 */ /* 0x0003f40000000800 */
[----:B------:R-:W-:Y:S10]  /*47e0*/  MUFU.TANH R237, R25 ;  /* 0x0000001900ed7308 */ /* 0x000ff40000002400 */
[----:B------:R-:W-:Y:S01]  /*47f0*/  MUFU.TANH R90, R21 ;  /* 0x00000015005a7308 */ /* 0x000fe20000002400 */
[C---:B-1----:R-:W-:Y:S01]  /*4800*/  FFMA.FTZ R8, R5.reuse, UR5, R252 ;  /* 0x0000000505087c23 */ /* 0x042fe200080100fc */
[----:B------:R-:W-:Y:S04]  /*4810*/  FFMA.FTZ R5, R5, UR5, R166 ;  /* 0x0000000505057c23 */ /* 0x000fe800080100a6 */
[----:B------:R-:W-:Y:S04]  /*4820*/  @!P0 FSEL R8, R8, -INF , !P1 ;  /* 0xff80000008088808 */ /* 0x000fe80004800000 */
[----:B------:R-:W1:Y:S10]  /*4830*/  MUFU.TANH R26, R26 ;  /* 0x0000001a001a7308 */ /* 0x000e740000002400 */
[----:B------:R-:W-:Y:S10]  /*4840*/  MUFU.TANH R210, R22 ;  /* 0x0000001600d27308 */ /* 0x000ff40000002400 */
[----:B------:R-:W3:Y:S01]  /*4850*/  MUFU.TANH R25, R27 ;  /* 0x0000001b00197308 */ /* 0x000ee20000002400 */
[----:B-1----:R-:W-:Y:S09]  /*4860*/  STL [R1+0xc], R26 ;  /* 0x00000c1a01007387 */ /* 0x002ff20000100800 */
[----:B------:R-:W-:Y:S10]  /*4870*/  MUFU.TANH R234, R28 ;  /* 0x0000001c00ea7308 */ /* 0x000ff40000002400 */
[----:B------:R-:W-:Y:S01]  /*4880*/  MUFU.TANH R233, R29 ;  /* 0x0000001d00e97308 */ /* 0x000fe20000002400 */
[----:B---3--:R-:W-:Y:S09]  /*4890*/  STL [R1+0x8], R25 ;  /* 0x0000081901007387 */ /* 0x008ff20000100800 */
[----:B------:R-:W-:Y:S10]  /*48a0*/  MUFU.TANH R23, R31 ;  /* 0x0000001f00177308 */ /* 0x000ff40000002400 */
[----:B------:R-:W1:Y:S10]  /*48b0*/  MUFU.TANH R24, R30 ;  /* 0x0000001e00187308 */ /* 0x000e740000002400 */
[----:B------:R-:W-:Y:S10]  /*48c0*/  MUFU.TANH R87, R32 ;  /* 0x0000002000577308 */ /* 0x000ff40000002400 */
[----:B------:R-:W-:Y:S01]  /*48d0*/  MUFU.TANH R198, R34 ;  /* 0x0000002200c67308 */ /* 0x000fe20000002400 */
[----:B-1----:R-:W-:Y:S04]  /*48e0*/  STL [R1+0x4], R24 ;  /* 0x0000041801007387 */ /* 0x002fe80000100800 */
[----:B------:R-:W-:Y:S05]  /*48f0*/  STL [R1], R23 ;  /* 0x0000001701007387 */ /* 0x000fea0000100800 */
[----:B------:R-:W1:Y:S01]  /*4900*/  MUFU.TANH R86, R33 ;  /* 0x0000002100567308 */ /* 0x000e620000002400 */
[----:B------:R-:W3:Y:S09]  /*4910*/  LDL R108, [R1+0x54] ;  /* 0x00005400016c7983 */ /* 0x000ef20000100800 */
[----:B------:R-:W1:Y:S01]  /*4920*/  MUFU.TANH R197, R35 ;  /* 0x0000002300c57308 */ /* 0x000e620000002400 */
[C---:B--2---:R-:W-:Y:S01]  /*4930*/  FMUL.FTZ R9, R17.reuse, 1.4426950216293334961 ;  /* 0x3fb8aa3b11097820 */ /* 0x044fe20000410000 */
[----:B------:R-:W-:Y:S02]  /*4940*/  FSETP.NEU.FTZ.AND P2, PT, R17, -INF , PT ;  /* 0xff8000001100780b */ /* 0x000fe40003f5d000 */
[----:B------:R-:W-:Y:S02]  /*4950*/  MOV R17, 0x48 ;  /* 0x0000004800117802 */ /* 0x000fe40000000f00 */
[----:B------:R-:W-:Y:S02]  /*4960*/  FSEL R9, R9, RZ, P2 ;  /* 0x000000ff09097208 */ /* 0x000fe40001000000 */
[----:B------:R-:W-:Y:S03]  /*4970*/  @!P0 VIADDMNMX R10, R10, R17, UR9, PT ;  /* 0x000000090a0a8e46 */ /* 0x000fe6000b800111 */
[----:B------:R-:W-:Y:S01]  /*4980*/  FFMA.FTZ R17, R8, UR7, -R9 ;  /* 0x0000000708117c23 */ /* 0x000fe20008010809 */
[-C--:B------:R-:W-:Y:S01]  /*4990*/  @!P0 ISETP.GE.AND P2, PT, R4, R10.reuse, PT ;  /* 0x0000000a0400820c */ /* 0x080fe20003f46270 */
[C---:B------:R-:W-:Y:S01]  /*49a0*/  FFMA.FTZ R4, R16.reuse, UR5, R251 ;  /* 0x0000000510047c23 */ /* 0x040fe200080100fb */
[----:B------:R-:W-:Y:S01]  /*49b0*/  FFMA.FTZ R16, R16, UR5, R165 ;  /* 0x0000000510107c23 */ /* 0x000fe200080100a5 */
[----:B------:R2:W-:Y:S01]  /*49c0*/  MUFU.EX2 R230, R17 ;  /* 0x0000001100e67308 */ /* 0x0005e20000000800 */
[C---:B----4-:R-:W-:Y:S01]  /*49d0*/  FMUL.FTZ R8, R18.reuse, 1.4426950216293334961 ;  /* 0x3fb8aa3b12087820 */ /* 0x050fe20000410000 */
[----:B------:R-:W-:Y:S02]  /*49e0*/  FSETP.NEU.FTZ.AND P1, PT, R18, -INF , PT ;  /* 0xff8000001200780b */ /* 0x000fe40003f3d000 */
[----:B------:R-:W-:Y:S02]  /*49f0*/  @!P0 FSEL R4, R4, -INF , !P3 ;  /* 0xff80000004048808 */ /* 0x000fe40005800000 */
[-C--:B------:R-:W-:Y:S02]  /*4a00*/  @!P0 ISETP.GE.AND P3, PT, R0, R10.reuse, PT ;  /* 0x0000000a0000820c */ /* 0x080fe40003f66270 */
[----:B------:R-:W-:Y:S01]  /*4a10*/  @!P0 FSEL R16, R16, -INF , !P2 ;  /* 0xff80000010108808 */ /* 0x000fe20005000000 */
[----:B------:R-:W-:Y:S01]  /*4a20*/  FFMA.FTZ R4, R4, UR7, -R9 ;  /* 0x0000000704047c23 */ /* 0x000fe20008010809 */
[----:B------:R-:W-:Y:S02]  /*4a30*/  FSEL R8, R8, RZ, P1 ;  /* 0x000000ff08087208 */ /* 0x000fe40000800000 */
[----:B------:R-:W-:Y:S01]  /*4a40*/  @!P0 FSEL R5, R5, -INF , !P3 ;  /* 0xff80000005058808 */ /* 0x000fe20005800000 */
[----:B------:R-:W-:Y:S02]  /*4a50*/  MUFU.EX2 R229, R4 ;  /* 0x0000000400e57308 */ /* 0x000fe40000000800 */
[--C-:B------:R-:W-:Y:S01]  /*4a60*/  FFMA.FTZ R16, R16, UR7, -R8.reuse ;  /* 0x0000000710107c23 */ /* 0x100fe20008010808 */
[C---:B--2---:R-:W-:Y:S01]  /*4a70*/  IADD3 R17, R0.reuse, 0x8, RZ ;  /* 0x0000000800117810 */ /* 0x044fe20007ffe0ff */
[----:B------:R-:W-:Y:S03]  /*4a80*/  FFMA.FTZ R5, R5, UR7, -R8 ;  /* 0x0000000705057c23 */ /* 0x000fe60008010808 */
[----:B------:R-:W-:Y:S03]  /*4a90*/  I2FP.F32.S32 R19, R17 ;  /* 0x0000001100137245 */ /* 0x000fe60000201400 */
[----:B------:R2:W-:Y:S01]  /*4aa0*/  MUFU.EX2 R249, R16 ;  /* 0x0000001000f97308 */ /* 0x0005e20000000800 */
[CC--:B------:R-:W-:Y:S02]  /*4ab0*/  @!P0 ISETP.GE.AND P1, PT, R17.reuse, R11.reuse, PT ;  /* 0x0000000b1100820c */ /* 0x0c0fe40003f26270 */
[----:B------:R-:W-:Y:S01]  /*4ac0*/  @!P0 ISETP.GE.AND P2, PT, R17, R10, PT ;  /* 0x0000000a1100820c */ /* 0x000fe20003f46270 */
[----:B------:R-:W-:Y:S06]  /*4ad0*/  FFMA.FTZ R21, R19, UR5, R164 ;  /* 0x0000000513157c23 */ /* 0x000fec00080100a4 */
[----:B------:R4:W-:Y:S01]  /*4ae0*/  MUFU.EX2 R250, R5 ;  /* 0x0000000500fa7308 */ /* 0x0009e20000000800 */
[----:B------:R-:W-:Y:S02]  /*4af0*/  @!P0 FSEL R21, R21, -INF , !P2 ;  /* 0xff80000015158808 */ /* 0x000fe40005000000 */
[----:B------:R-:W-:Y:S03]  /*4b00*/  @!P0 ISETP.GE.AND P2, PT, R17, R14, PT ;  /* 0x0000000e1100820c */ /* 0x000fe60003f46270 */
[----:B------:R-:W-:Y:S01]  /*4b10*/  FFMA.FTZ R21, R21, UR7, -R8 ;  /* 0x0000000715157c23 */ /* 0x000fe20008010808 */
[----:B--2---:R-:W-:Y:S03]  /*4b20*/  IADD3 R16, R0, 0x9, RZ ;  /* 0x0000000900107810 */ /* 0x004fe60007ffe0ff */
[----:B------:R2:W-:Y:S01]  /*4b30*/  MUFU.EX2 R246, R21 ;  /* 0x0000001500f67308 */ /* 0x0005e20000000800 */
[----:B------:R-:W-:Y:S01]  /*4b40*/  I2FP.F32.S32 R18, R16 ;  /* 0x0000001000127245 */ /* 0x000fe20000201400 */
[----:B----4-:R-:W-:Y:S04]  /*4b50*/  FFMA.FTZ R5, R19, UR5, R248 ;  /* 0x0000000513057c23 */ /* 0x010fe800080100f8 */
[C---:B------:R-:W-:Y:S01]  /*4b60*/  FFMA.FTZ R4, R18.reuse, UR5, R247 ;  /* 0x0000000512047c23 */ /* 0x040fe200080100f7 */
[----:B------:R-:W-:Y:S01]  /*4b70*/  FFMA.FTZ R20, R18, UR5, R163 ;  /* 0x0000000512147c23 */ /* 0x000fe200080100a3 */
[----:B------:R-:W-:Y:S02]  /*4b80*/  @!P0 FSEL R5, R5, -INF , !P1 ;  /* 0xff80000005058808 */ /* 0x000fe40004800000 */
[----:B------:R-:W-:Y:S03]  /*4b90*/  @!P0 ISETP.GE.AND P1, PT, R16, R11, PT ;  /* 0x0000000b1000820c */ /* 0x000fe60003f26270 */
[----:B------:R-:W-:Y:S01]  /*4ba0*/  FFMA.FTZ R5, R5, UR7, -R9 ;  /* 0x0000000705057c23 */ /* 0x000fe20008010809 */
[----:B------:R-:W-:Y:S01]  /*4bb0*/  @!P0 FSEL R4, R4, -INF , !P1 ;  /* 0xff80000004048808 */ /* 0x000fe20004800000 */
[----:B--2---:R-:W-:Y:S01]  /*4bc0*/  FFMA.FTZ R21, R18, UR5, R92 ;  /* 0x0000000512157c23 */ /* 0x004fe2000801005c */
[----:B------:R-:W-:Y:S01]  /*4bd0*/  @!P0 ISETP.GE.AND P1, PT, R16, R10, PT ;  /* 0x0000000a1000820c */ /* 0x000fe20003f26270 */
[----:B------:R2:W-:Y:S01]  /*4be0*/  MUFU.EX2 R224, R5 ;  /* 0x0000000500e07308 */ /* 0x0005e20000000800 */
[----:B------:R-:W-:Y:S01]  /*4bf0*/  FFMA.FTZ R18, R18, UR5, R213 ;  /* 0x0000000512127c23 */ /* 0x000fe200080100d5 */
[----:B------:R-:W-:Y:S01]  /*4c00*/  FFMA.FTZ R22, R4, UR7, -R9 ;  /* 0x0000000704167c23 */ /* 0x000fe20008010809 */
[----:B------:R-:W-:Y:S02]  /*4c10*/  @!P0 FSEL R20, R20, -INF , !P1 ;  /* 0xff80000014148808 */ /* 0x000fe40004800000 */
[-C--:B------:R-:W-:Y:S02]  /*4c20*/  @!P0 ISETP.GE.AND P1, PT, R17, R15.reuse, PT ;  /* 0x0000000f1100820c */ /* 0x080fe40003f26270 */
[----:B------:R-:W-:Y:S03]  /*4c30*/  IADD3 R17, R0, 0x10, RZ ;  /* 0x0000001000117810 */ /* 0x000fe60007ffe0ff */
[----:B------:R-:W-:Y:S01]  /*4c40*/  MUFU.EX2 R223, R22 ;  /* 0x0000001600df7308 */ /* 0x000fe20000000800 */
[----:B------:R-:W-:Y:S09]  /*4c50*/  FFMA.FTZ R20, R20, UR7, -R8 ;  /* 0x0000000714147c23 */ /* 0x000ff20008010808 */
[----:B------:R4:W-:Y:S01]  /*4c60*/  MUFU.EX2 R241, R20 ;  /* 0x0000001400f17308 */ /* 0x0009e20000000800 */
[----:B--2---:R-:W2:Y:S01]  /*4c70*/  LDSM.16.M88.4 R4, [R150+0x6800] ;  /* 0x006800009604783b */ /* 0x004ea20000000200 */
[C---:B----4-:R-:W-:Y:S01]  /*4c80*/  FFMA.FTZ R20, R19.reuse, UR5, R93 ;  /* 0x0000000513147c23 */ /* 0x050fe2000801005d */
[----:B------:R-:W-:Y:S04]  /*4c90*/  FFMA.FTZ R19, R19, UR5, R214 ;  /* 0x0000000513137c23 */ /* 0x000fe800080100d6 */
[----:B------:R-:W-:Y:S02]  /*4ca0*/  @!P0 FSEL R20, R20, -INF , !P1 ;  /* 0xff80000014148808 */ /* 0x000fe40004800000 */
[----:B------:R-:W-:Y:S02]  /*4cb0*/  @!P0 FSEL R19, R19, -INF , !P2 ;  /* 0xff80000013138808 */ /* 0x000fe40005000000 */
[-C--:B------:R-:W-:Y:S01]  /*4cc0*/  @!P0 ISETP.GE.AND P1, PT, R16, R15.reuse, PT ;  /* 0x0000000f1000820c */ /* 0x080fe20003f26270 */
[--C-:B------:R-:W-:Y:S01]  /*4cd0*/  FFMA.FTZ R20, R20, UR7, -R13.reuse ;  /* 0x0000000714147c23 */ /* 0x100fe2000801080d */
[-C--:B------:R-:W-:Y:S01]  /*4ce0*/  @!P0 ISETP.GE.AND P2, PT, R17, R14.reuse, PT ;  /* 0x0000000e1100820c */ /* 0x080fe20003f46270 */
[--C-:B------:R-:W-:Y:S01]  /*4cf0*/  FFMA.FTZ R19, R19, UR7, -R12.reuse ;  /* 0x0000000713137c23 */ /* 0x100fe2000801080c */
[----:B------:R-:W-:Y:S01]  /*4d00*/  @!P0 FSEL R21, R21, -INF , !P1 ;  /* 0xff80000015158808 */ /* 0x000fe20004800000 */
[----:B------:R-:W-:Y:S01]  /*4d10*/  MUFU.EX2 R97, R20 ;  /* 0x0000001400617308 */ /* 0x000fe20000000800 */
[----:B------:R-:W-:Y:S02]  /*4d20*/  @!P0 ISETP.GE.AND P1, PT, R16, R14, PT ;  /* 0x0000000e1000820c */ /* 0x000fe40003f26270 */
[----:B------:R-:W-:Y:S01]  /*4d30*/  IADD3 R16, R0, 0x11, RZ ;  /* 0x0000001100107810 */ /* 0x000fe20007ffe0ff */
[----:B------:R-:W-:Y:S01]  /*4d40*/  FFMA.FTZ R21, R21, UR7, -R13 ;  /* 0x0000000715157c23 */ /* 0x000fe2000801080d */
[----:B------:R-:W-:Y:S02]  /*4d50*/  @!P0 FSEL R18, R18, -INF , !P1 ;  /* 0xff80000012128808 */ /* 0x000fe40004800000 */
[----:B------:R-:W-:Y:S03]  /*4d60*/  @!P0 ISETP.GE.AND P1, PT, R17, R15, PT ;  /* 0x0000000f1100820c */ /* 0x000fe60003f26270 */
[----:B------:R4:W-:Y:S01]  /*4d70*/  MUFU.EX2 R186, R19 ;  /* 0x0000001300ba7308 */ /* 0x0009e20000000800 */
[-C--:B--2---:R-:W-:Y:S03]  /*4d80*/  HMMA.16816.F32.BF16 R36, R104, R4.reuse, R36 ;  /* 0x000000046824723c */ /* 0x084fe60000041824 */
[----:B------:R-:W-:Y:S06]  /*4d90*/  FFMA.FTZ R18, R18, UR7, -R12 ;  /* 0x0000000712127c23 */ /* 0x000fec000801080c */
[----:B------:R-:W-:Y:S01]  /*4da0*/  MUFU.EX2 R96, R21 ;  /* 0x0000001500607308 */ /* 0x000fe20000000800 */
[C---:B------:R-:W-:Y:S06]  /*4db0*/  HMMA.16816.F32.BF16 R40, R112.reuse, R4, R40 ;  /* 0x000000047028723c */ /* 0x040fec0000041828 */
[-C--:B------:R-:W-:Y:S03]  /*4dc0*/  HMMA.16816.F32.BF16 R44, R112, R6.reuse, R44 ;  /* 0x00000006702c723c */ /* 0x080fe6000004182c */
[----:B------:R2:W-:Y:S02]  /*4dd0*/  MUFU.EX2 R185, R18 ;  /* 0x0000001200b97308 */ /* 0x0005e40000000800 */
[----:B----4-:R-:W-:Y:S01]  /*4de0*/  I2FP.F32.S32 R19, R17 ;  /* 0x0000001100137245 */ /* 0x010fe20000201400 */
[C---:B------:R-:W-:Y:S05]  /*4df0*/  HMMA.16816.F32.BF16 R48, R104.reuse, R6, R48 ;  /* 0x000000066830723c */ /* 0x040fea0000041830 */
[----:B------:R-:W-:Y:S01]  /*4e00*/  FFMA.FTZ R20, R19, UR5, R91 ;  /* 0x0000000513147c23 */ /* 0x000fe2000801005b */
[----:B------:R-:W-:Y:S01]  /*4e10*/  FMUL.FTZ R36, R36, UR6 ;  /* 0x0000000624247c20 */ /* 0x000fe20008410000 */
[----:B------:R-:W-:Y:S01]  /*4e20*/  FMUL.FTZ R37, R37, UR6 ;  /* 0x0000000625257c20 */ /* 0x000fe20008410000 */
[----:B------:R-:W-:Y:S02]  /*4e30*/  FMUL.FTZ R39, R39, UR6 ;  /* 0x0000000627277c20 */ /* 0x000fe40008410000 */
[----:B------:R-:W4:Y:S01]  /*4e40*/  MUFU.TANH R83, R36 ;  /* 0x0000002400537308 */ /* 0x000f220000002400 */
[----:B------:R-:W-:Y:S01]  /*4e50*/  @!P0 FSEL R20, R20, -INF , !P1 ;  /* 0xff80000014148808 */ /* 0x000fe20004800000 */
[----:B------:R-:W-:Y:S01]  /*4e60*/  FMUL.FTZ R40, R40, UR6 ;  /* 0x0000000628287c20 */ /* 0x000fe20008410000 */
[----:B--2---:R-:W-:Y:S01]  /*4e70*/  I2FP.F32.S32 R18, R16 ;  /* 0x0000001000127245 */ /* 0x004fe20000201400 */
[----:B------:R-:W-:Y:S01]  /*4e80*/  FMUL.FTZ R41, R41, UR6 ;  /* 0x0000000629297c20 */ /* 0x000fe20008410000 */
[----:B------:R-:W-:Y:S01]  /*4e90*/  @!P0 ISETP.GE.AND P1, PT, R16, R15, PT ;  /* 0x0000000f1000820c */ /* 0x000fe20003f26270 */
[--C-:B------:R-:W-:Y:S01]  /*4ea0*/  FFMA.FTZ R4, R20, UR7, -R13.reuse ;  /* 0x0000000714047c23 */ /* 0x100fe2000801080d */
[----:B------:R-:W-:Y:S03]  /*4eb0*/  FFMA.FTZ R20, R19, UR5, R210 ;  /* 0x0000000513147c23 */ /* 0x000fe600080100d2 */
[----:B------:R-:W-:Y:S01]  /*4ec0*/  MUFU.TANH R82, R37 ;  /* 0x0000002500527308 */ /* 0x000fe20000002400 */
[----:B------:R-:W-:Y:S01]  /*4ed0*/  FFMA.FTZ R5, R18, UR5, R90 ;  /* 0x0000000512057c23 */ /* 0x000fe2000801005a */
[----:B------:R-:W-:Y:S01]  /*4ee0*/  FMUL.FTZ R43, R43, UR6 ;  /* 0x000000062b2b7c20 */ /* 0x000fe20008410000 */
[----:B------:R-:W-:Y:S01]  /*4ef0*/  FMUL.FTZ R44, R44, UR6 ;  /* 0x000000062c2c7c20 */ /* 0x000fe20008410000 */
[----:B------:R-:W-:Y:S01]  /*4f00*/  @!P0 FSEL R20, R20, -INF , !P2 ;  /* 0xff80000014148808 */ /* 0x000fe20005000000 */
[----:B------:R-:W-:Y:S01]  /*4f10*/  FMUL.FTZ R45, R45, UR6 ;  /* 0x000000062d2d7c20 */ /* 0x000fe20008410000 */
[----:B------:R-:W-:Y:S01]  /*4f20*/  @!P0 FSEL R5, R5, -INF , !P1 ;  /* 0xff80000005058808 */ /* 0x000fe20004800000 */
[----:B------:R-:W-:Y:S03]  /*4f30*/  FMUL.FTZ R48, R48, UR6 ;  /* 0x0000000630307c20 */ /* 0x000fe60008410000 */
[----:B------:R2:W-:Y:S01]  /*4f40*/  MUFU.EX2 R95, R4 ;  /* 0x00000004005f7308 */ /* 0x0005e20000000800 */
[----:B------:R-:W-:Y:S01]  /*4f50*/  @!P0 ISETP.GE.AND P1, PT, R16, R14, PT ;  /* 0x0000000e1000820c */ /* 0x000fe20003f26270 */
[--C-:B------:R-:W-:Y:S01]  /*4f60*/  FFMA.FTZ R20, R20, UR7, -R12.reuse ;  /* 0x0000000714147c23 */ /* 0x100fe2000801080c */
[----:B------:R-:W-:Y:S01]  /*4f70*/  FFMA.FTZ R5, R5, UR7, -R13 ;  /* 0x0000000705057c23 */ /* 0x000fe2000801080d */
[-C--:B------:R-:W-:Y:S01]  /*4f80*/  @!P0 ISETP.GE.AND P2, PT, R17, R10.reuse, PT ;  /* 0x0000000a1100820c */ /* 0x080fe20003f46270 */
[----:B------:R-:W-:Y:S01]  /*4f90*/  FMUL.FTZ R49, R49, UR6 ;  /* 0x0000000631317c20 */ /* 0x000fe20008410000 */
[----:B------:R-:W-:Y:S01]  /*4fa0*/  FMUL.FTZ R47, R47, UR6 ;  /* 0x000000062f2f7c20 */ /* 0x000fe20008410000 */
[----:B------:R-:W-:Y:S03]  /*4fb0*/  FMUL.FTZ R42, R42, UR6 ;  /* 0x000000062a2a7c20 */ /* 0x000fe60008410000 */
[----:B------:R-:W-:Y:S01]  /*4fc0*/  MUFU.TANH R191, R39 ;  /* 0x0000002700bf7308 */ /* 0x000fe20000002400 */
[----:B------:R-:W-:Y:S01]  /*4fd0*/  FMUL.FTZ R46, R46, UR6 ;  /* 0x000000062e2e7c20 */ /* 0x000fe20008410000 */
[----:B------:R-:W-:Y:S01]  /*4fe0*/  FMUL.FTZ R38, R38, UR6 ;  /* 0x0000000626267c20 */ /* 0x000fe20008410000 */
[----:B------:R-:W-:Y:S01]  /*4ff0*/  FMUL.FTZ R50, R50, UR6 ;  /* 0x0000000632327c20 */ /* 0x000fe20008410000 */
[----:B------:R-:W-:Y:S06]  /*5000*/  FMUL.FTZ R51, R51, UR6 ;  /* 0x0000000633337c20 */ /* 0x000fec0008410000 */
[----:B------:R1:W-:Y:S01]  /*5010*/  MUFU.EX2 R94, R5 ;  /* 0x00000005005e7308 */ /* 0x0003e20000000800 */
[----:B--2---:R-:W-:Y:S05]  /*5020*/  FFMA.FTZ R4, R18, UR5, R209 ;  /* 0x0000000512047c23 */ /* 0x004fea00080100d1 */
[----:B------:R-:W-:Y:S04]  /*5030*/  @!P0 FSEL R4, R4, -INF , !P1 ;  /* 0xff80000004048808 */ /* 0x000fe80004800000 */
[----:B------:R-:W-:Y:S01]  /*5040*/  MUFU.TANH R212, R40 ;  /* 0x0000002800d47308 */ /* 0x000fe20000002400 */
[-C--:B------:R-:W-:Y:S01]  /*5050*/  @!P0 ISETP.GE.AND P1, PT, R17, R11.reuse, PT ;  /* 0x0000000b1100820c */ /* 0x080fe20003f26270 */
[----:B------:R-:W-:Y:S01]  /*5060*/  FFMA.FTZ R4, R4, UR7, -R12 ;  /* 0x0000000704047c23 */ /* 0x000fe2000801080c */
[----:B------:R-:W-:Y:S07]  /*5070*/  IADD3 R17, R0, 0x18, RZ ;  /* 0x0000001800117810 */ /* 0x000fee0007ffe0ff */
[----:B------:R2:W-:Y:S01]  /*5080*/  MUFU.EX2 R180, R4 ;  /* 0x0000000400b47308 */ /* 0x0005e20000000800 */
[C---:B-1----:R-:W-:Y:S01]  /*5090*/  FFMA.FTZ R5, R18.reuse, UR5, R237 ;  /* 0x0000000512057c23 */ /* 0x042fe200080100ed */
[----:B------:R-:W-:Y:S08]  /*50a0*/  FFMA.FTZ R18, R18, UR5, R25 ;  /* 0x0000000512127c23 */ /* 0x000ff00008010019 */
[----:B------:R-:W-:Y:S10]  /*50b0*/  MUFU.TANH R211, R41 ;  /* 0x0000002900d37308 */ /* 0x000ff40000002400 */
[----:B------:R-:W-:Y:S01]  /*50c0*/  MUFU.EX2 R181, R20 ;  /* 0x0000001400b57308 */ /* 0x000fe20000000800 */
[C---:B--2---:R-:W-:Y:S01]  /*50d0*/  FFMA.FTZ R4, R19.reuse, UR5, R238 ;  /* 0x0000000513047c23 */ /* 0x044fe200080100ee */
[----:B------:R-:W-:Y:S04]  /*50e0*/  FFMA.FTZ R19, R19, UR5, R26 ;  /* 0x0000000513137c23 */ /* 0x000fe8000801001a */
[----:B------:R-:W-:Y:S04]  /*50f0*/  @!P0 FSEL R4, R4, -INF , !P1 ;  /* 0xff80000004048808 */ /* 0x000fe80004800000 */
[----:B------:R-:W-:Y:S01]  /*5100*/  MUFU.TANH R239, R43 ;  /* 0x0000002b00ef7308 */ /* 0x000fe20000002400 */
[-C--:B------:R-:W-:Y:S02]  /*5110*/  @!P0 ISETP.GE.AND P1, PT, R16, R11.reuse, PT ;  /* 0x0000000b1000820c */ /* 0x080fe40003f26270 */
[----:B------:R-:W-:Y:S01]  /*5120*/  @!P0 FSEL R19, R19, -INF , !P2 ;  /* 0xff80000013138808 */ /* 0x000fe20005000000 */
[--C-:B------:R-:W-:Y:S01]  /*5130*/  FFMA.FTZ R4, R4, UR7, -R9.reuse ;  /* 0x0000000704047c23 */ /* 0x100fe20008010809 */
[----:B------:R-:W-:Y:S02]  /*5140*/  @!P0 FSEL R5, R5, -INF , !P1 ;  /* 0xff80000005058808 */ /* 0x000fe40004800000 */
[-C--:B------:R-:W-:Y:S03]  /*5150*/  @!P0 ISETP.GE.AND P1, PT, R16, R10.reuse, PT ;  /* 0x0000000a1000820c */ /* 0x080fe60003f26270 */
[----:B------:R-:W-:Y:S01]  /*5160*/  MUFU.EX2 R202, R4 ;  /* 0x0000000400ca7308 */ /* 0x000fe20000000800 */
[--C-:B------:R-:W-:Y:S01]  /*5170*/  FFMA.FTZ R19, R19, UR7, -R8.reuse ;  /* 0x0000000713137c23 */ /* 0x100fe20008010808 */
[----:B------:R-:W-:Y:S01]  /*5180*/  @!P0 ISETP.GE.AND P2, PT, R17, R10, PT ;  /* 0x0000000a1100820c */ /* 0x000fe20003f46270 */
[--C-:B------:R-:W-:Y:S01]  /*5190*/  FFMA.FTZ R5, R5, UR7, -R9.reuse ;  /* 0x0000000705057c23 */ /* 0x100fe20008010809 */
[----:B------:R-:W-:Y:S02]  /*51a0*/  @!P0 FSEL R18, R18, -INF , !P1 ;  /* 0xff80000012128808 */ /* 0x000fe40004800000 */
[----:B------:R-:W-:Y:S04]  /*51b0*/  @!P0 ISETP.GE.AND P1, PT, R17, R11, PT ;  /* 0x0000000b1100820c */ /* 0x000fe80003f26270 */
[----:B------:R-:W-:Y:S01]  /*51c0*/  MUFU.TANH R206, R44 ;  /* 0x0000002c00ce7308 */ /* 0x000fe20000002400 */
[----:B------:R-:W-:Y:S01]  /*51d0*/  FFMA.FTZ R18, R18, UR7, -R8 ;  /* 0x0000000712127c23 */ /* 0x000fe20008010808 */
[----:B------:R-:W-:Y:S08]  /*51e0*/  IADD3 R16, R0, 0x19, RZ ;  /* 0x0000001900107810 */ /* 0x000ff00007ffe0ff */
[----:B------:R1:W-:Y:S10]  /*51f0*/  MUFU.EX2 R232, R19 ;  /* 0x0000001300e87308 */ /* 0x0003f40000000800 */
[----:B------:R-:W2:Y:S10]  /*5200*/  MUFU.TANH R192, R38 ;  /* 0x0000002600c07308 */ /* 0x000eb40000002400 */
[----:B------:R4:W-:Y:S01]  /*5210*/  MUFU.EX2 R201, R5 ;  /* 0x0000000500c97308 */ /* 0x0009e20000000800 */
[----:B-1----:R-:W-:Y:S05]  /*5220*/  I2FP.F32.S32 R19, R17 ;  /* 0x0000001100137245 */ /* 0x002fea0000201400 */
[----:B------:R-:W-:Y:S04]  /*5230*/  FFMA.FTZ R21, R19, UR5, R24 ;  /* 0x0000000513157c23 */ /* 0x000fe80008010018 */
[----:B------:R-:W-:Y:S01]  /*5240*/  MUFU.TANH R205, R45 ;  /* 0x0000002d00cd7308 */ /* 0x000fe20000002400 */
[----:B------:R-:W-:Y:S02]  /*5250*/  @!P0 FSEL R21, R21, -INF , !P2 ;  /* 0xff80000015158808 */ /* 0x000fe40005000000 */
[----:B------:R-:W-:Y:S07]  /*5260*/  @!P0 ISETP.GE.AND P2, PT, R17, R14, PT ;  /* 0x0000000e1100820c */ /* 0x000fee0003f46270 */
[----:B------:R1:W-:Y:S01]  /*5270*/  MUFU.EX2 R231, R18 ;  /* 0x0000001200e77308 */ /* 0x0003e20000000800 */
[----:B----4-:R-:W-:Y:S01]  /*5280*/  FFMA.FTZ R5, R19, UR5, R234 ;  /* 0x0000000513057c23 */ /* 0x010fe200080100ea */
[--C-:B------:R-:W-:Y:S04]  /*5290*/  FFMA.FTZ R21, R21, UR7, -R8.reuse ;  /* 0x0000000715157c23 */ /* 0x100fe80008010808 */
[----:B------:R-:W-:Y:S04]  /*52a0*/  @!P0 FSEL R5, R5, -INF , !P1 ;  /* 0xff80000005058808 */ /* 0x000fe80004800000 */
[----:B------:R-:W-:Y:S01]  /*52b0*/  MUFU.TANH R235, R47 ;  /* 0x0000002f00eb7308 */ /* 0x000fe20000002400 */
[----:B------:R-:W-:Y:S01]  /*52c0*/  @!P0 ISETP.GE.AND P1, PT, R16, R11, PT ;  /* 0x0000000b1000820c */ /* 0x000fe20003f26270 */
[----:B------:R-:W-:Y:S08]  /*52d0*/  FFMA.FTZ R5, R5, UR7, -R9 ;  /* 0x0000000705057c23 */ /* 0x000ff00008010809 */
[----:B------:R4:W-:Y:S01]  /*52e0*/  MUFU.EX2 R196, R5 ;  /* 0x0000000500c47308 */ /* 0x0009e20000000800 */
[----:B-1----:R-:W-:Y:S05]  /*52f0*/  I2FP.F32.S32 R18, R16 ;  /* 0x0000001000127245 */ /* 0x002fea0000201400 */
[C---:B------:R-:W-:Y:S01]  /*5300*/  FFMA.FTZ R4, R18.reuse, UR5, R233 ;  /* 0x0000000512047c23 */ /* 0x040fe200080100e9 */
[----:B------:R-:W-:Y:S03]  /*5310*/  FFMA.FTZ R20, R18, UR5, R23 ;  /* 0x0000000512147c23 */ /* 0x000fe60008010017 */
[----:B------:R-:W-:Y:S01]  /*5320*/  MUFU.TANH R79, R48 ;  /* 0x00000030004f7308 */ /* 0x000fe20000002400 */
[----:B------:R-:W-:Y:S02]  /*5330*/  @!P0 FSEL R4, R4, -INF , !P1 ;  /* 0xff80000004048808 */ /* 0x000fe40004800000 */
[----:B------:R-:W-:Y:S07]  /*5340*/  @!P0 ISETP.GE.AND P1, PT, R16, R10, PT ;  /* 0x0000000a1000820c */ /* 0x000fee0003f26270 */
[----:B------:R1:W-:Y:S01]  /*5350*/  MUFU.EX2 R228, R21 ;  /* 0x0000001500e47308 */ /* 0x0003e20000000800 */
[----:B------:R-:W-:Y:S01]  /*5360*/  @!P0 FSEL R20, R20, -INF , !P1 ;  /* 0xff80000014148808 */ /* 0x000fe20004800000 */
[----:B------:R-:W-:Y:S01]  /*5370*/  FFMA.FTZ R22, R4, UR7, -R9 ;  /* 0x0000000704167c23 */ /* 0x000fe20008010809 */
[-C--:B------:R-:W-:Y:S01]  /*5380*/  @!P0 ISETP.GE.AND P1, PT, R17, R15.reuse, PT ;  /* 0x0000000f1100820c */ /* 0x080fe20003f26270 */
[----:B----4-:R-:W4:Y:S01]  /*5390*/  LDSM.16.M88.4 R4, [R150+0x6c00] ;  /* 0x006c00009604783b */ /* 0x010f220000000200 */
[----:B------:R-:W-:Y:S01]  /*53a0*/  IADD3 R17, R0, 0x20, RZ ;  /* 0x0000002000117810 */ /* 0x000fe20007ffe0ff */
[----:B------:R-:W-:Y:S04]  /*53b0*/  FFMA.FTZ R20, R20, UR7, -R8 ;  /* 0x0000000714147c23 */ /* 0x000fe80008010808 */
[----:B------:R-:W3:Y:S10]  /*53c0*/  MUFU.TANH R240, R42 ;  /* 0x0000002a00f07308 */ /* 0x000ef40000002400 */
        /* <DEDUP_REMOVED lines=8> */
[----:B------:R-:W1:Y:S01]  /*5450*/  MUFU.TANH R236, R46 ;  /* 0x0000002e00ec7308 */ /* 0x000e620000002400 */
[----:B------:R-:W-:Y:S01]  /*5460*/  @!P0 FSEL R19, R19, -INF , !P2 ;  /* 0xff80000013138808 */ /* 0x000fe20005000000 */
[--C-:B------:R-:W-:Y:S01]  /*5470*/  FFMA.FTZ R20, R20, UR7, -R13.reuse ;  /* 0x0000000714147c23 */ /* 0x100fe2000801080d */
[-C--:B----4-:R-:W-:Y:S03]  /*5480*/  HMMA.16816.F32.BF16 R52, R104, R4.reuse, R52 ;  /* 0x000000046834723c */ /* 0x090fe60000041834 */
[--C-:B------:R-:W-:Y:S04]  /*5490*/  FFMA.FTZ R19, R19, UR7, -R12.reuse ;  /* 0x0000000713137c23 */ /* 0x100fe8000801080c */
[----:B------:R-:W-:Y:S01]  /*54a0*/  MUFU.EX2 R89, R20 ;  /* 0x0000001400597308 */ /* 0x000fe20000000800 */
[CC--:B------:R-:W-:Y:S01]  /*54b0*/  @!P0 ISETP.GE.AND P1, PT, R16.reuse, R15.reuse, PT ;  /* 0x0000000f1000820c */ /* 0x0c0fe20003f26270 */
[C---:B------:R-:W-:Y:S04]  /*54c0*/  HMMA.16816.F32.BF16 R56, R112.reuse, R4, R56 ;  /* 0x000000047038723c */ /* 0x040fe80000041838 */
[-C--:B------:R-:W-:Y:S04]  /*54d0*/  @!P0 ISETP.GE.AND P2, PT, R17, R14.reuse, PT ;  /* 0x0000000e1100820c */ /* 0x080fe80003f46270 */
[----:B------:R-:W2:Y:S03]  /*54e0*/  MUFU.TANH R178, R50 ;  /* 0x0000003200b27308 */ /* 0x000ea60000002400 */
[----:B------:R-:W-:Y:S01]  /*54f0*/  @!P0 FSEL R21, R21, -INF , !P1 ;  /* 0xff80000015158808 */ /* 0x000fe20004800000 */
[-C--:B------:R-:W-:Y:S03]  /*5500*/  HMMA.16816.F32.BF16 R60, R112, R6.reuse, R60 ;  /* 0x00000006703c723c */ /* 0x080fe6000004183c */
[----:B------:R-:W-:Y:S01]  /*5510*/  @!P0 ISETP.GE.AND P1, PT, R16, R14, PT ;  /* 0x0000000e1000820c */ /* 0x000fe20003f26270 */
[----:B------:R-:W-:Y:S01]  /*5520*/  FFMA.FTZ R21, R21, UR7, -R13 ;  /* 0x0000000715157c23 */ /* 0x000fe2000801080d */
[----:B------:R-:W-:Y:S01]  /*5530*/  IADD3 R16, R0, 0x21, RZ ;  /* 0x0000002100107810 */ /* 0x000fe20007ffe0ff */
[----:B------:R4:W-:Y:S01]  /*5540*/  MUFU.EX2 R170, R19 ;  /* 0x0000001300aa7308 */ /* 0x0009e20000000800 */
[----:B------:R-:W-:Y:S01]  /*5550*/  @!P0 FSEL R18, R18, -INF , !P1 ;  /* 0xff80000012128808 */ /* 0x000fe20004800000 */
[----:B------:R-:W-:Y:S04]  /*5560*/  HMMA.16816.F32.BF16 R64, R104, R6, R64 ;  /* 0x000000066840723c */ /* 0x000fe80000041840 */
[----:B------:R-:W-:Y:S01]  /*5570*/  FFMA.FTZ R18, R18, UR7, -R12 ;  /* 0x0000000712127c23 */ /* 0x000fe2000801080c */
[----:B------:R-:W-:Y:S03]  /*5580*/  @!P0 ISETP.GE.AND P1, PT, R17, R15, PT ;  /* 0x0000000f1100820c */ /* 0x000fe60003f26270 */
[----:B------:R-:W2:Y:S03]  /*5590*/  MUFU.TANH R177, R51 ;  /* 0x0000003300b17308 */ /* 0x000ea60000002400 */
[----:B------:R-:W-:Y:S01]  /*55a0*/  FMUL.FTZ R52, R52, UR6 ;  /* 0x0000000634347c20 */ /* 0x000fe20008410000 */
[----:B------:R-:W-:Y:S01]  /*55b0*/  FMUL.FTZ R53, R53, UR6 ;  /* 0x0000000635357c20 */ /* 0x000fe20008410000 */
[----:B------:R-:W-:Y:S01]  /*55c0*/  MOV R104, UR4 ;  /* 0x0000000400687c02 */ /* 0x000fe20008000f00 */
[----:B------:R-:W-:Y:S01]  /*55d0*/  FMUL.FTZ R56, R56, UR6 ;  /* 0x0000000638387c20 */ /* 0x000fe20008410000 */
[----:B------:R-:W-:Y:S03]  /*55e0*/  FMUL.FTZ R57, R57, UR6 ;  /* 0x0000000639397c20 */ /* 0x000fe60008410000 */
[----:B------:R3:W-:Y:S01]  /*55f0*/  MUFU.EX2 R169, R18 ;  /* 0x0000001200a97308 */ /* 0x0007e20000000800 */
[----:B----4-:R-:W-:Y:S01]  /*5600*/  I2FP.F32.S32 R19, R17 ;  /* 0x0000001100137245 */ /* 0x010fe20000201400 */
[----:B------:R-:W-:Y:S01]  /*5610*/  FMUL.FTZ R60, R60, UR6 ;  /* 0x000000063c3c7c20 */ /* 0x000fe20008410000 */
[----:B------:R-:W-:Y:S01]  /*5620*/  FMUL.FTZ R61, R61, UR6 ;  /* 0x000000063d3d7c20 */ /* 0x000fe20008410000 */
[----:B------:R-:W-:Y:S01]  /*5630*/  FMUL.FTZ R62, R62, UR6 ;  /* 0x000000063e3e7c20 */ /* 0x000fe20008410000 */
[----:B------:R-:W-:Y:S01]  /*5640*/  FMUL.FTZ R63, R63, UR6 ;  /* 0x000000063f3f7c20 */ /* 0x000fe20008410000 */
[----:B------:R-:W-:Y:S01]  /*5650*/  FFMA.FTZ R20, R19, UR5, R83 ;  /* 0x0000000513147c23 */ /* 0x000fe20008010053 */
[----:B------:R-:W-:Y:S03]  /*5660*/  IADD3 R104, R154, 0x4000, R104 ;  /* 0x000040009a687810 */ /* 0x000fe60007ffe068 */
[----:B------:R-:W-:Y:S01]  /*5670*/  MUFU.TANH R73, R52 ;  /* 0x0000003400497308 */ /* 0x000fe20000002400 */
[----:B------:R-:W-:Y:S01]  /*5680*/  FMUL.FTZ R58, R58, UR6 ;  /* 0x000000063a3a7c20 */ /* 0x000fe20008410000 */
[----:B------:R-:W-:Y:S01]  /*5690*/  FMUL.FTZ R64, R64, UR6 ;  /* 0x0000000640407c20 */ /* 0x000fe20008410000 */
[----:B------:R-:W-:Y:S01]  /*56a0*/  @!P0 FSEL R20, R20, -INF , !P1 ;  /* 0xff80000014148808 */ /* 0x000fe20004800000 */
[----:B------:R-:W-:Y:S01]  /*56b0*/  FMUL.FTZ R65, R65, UR6 ;  /* 0x0000000641417c20 */ /* 0x000fe20008410000 */
[----:B------:R-:W-:Y:S01]  /*56c0*/  @!P0 ISETP.GE.AND P1, PT, R16, R15, PT ;  /* 0x0000000f1000820c */ /* 0x000fe20003f26270 */
[----:B------:R-:W-:Y:S01]  /*56d0*/  FMUL.FTZ R66, R66, UR6 ;  /* 0x0000000642427c20 */ /* 0x000fe20008410000 */
[----:B------:R-:W-:Y:S03]  /*56e0*/  IADD3 R104, R104, R155, RZ ;  /* 0x0000009b68687210 */ /* 0x000fe60007ffe0ff */
[----:B------:R-:W-:Y:S01]  /*56f0*/  MUFU.TANH R188, R60 ;  /* 0x0000003c00bc7308 */ /* 0x000fe20000002400 */
[--C-:B------:R-:W-:Y:S01]  /*5700*/  FFMA.FTZ R4, R20, UR7, -R13.reuse ;  /* 0x0000000714047c23 */ /* 0x100fe2000801080d */
[----:B------:R-:W-:Y:S01]  /*5710*/  FMUL.FTZ R67, R67, UR6 ;  /* 0x0000000643437c20 */ /* 0x000fe20008410000 */
[----:B---3--:R-:W-:Y:S01]  /*5720*/  I2FP.F32.S32 R18, R16 ;  /* 0x0000001000127245 */ /* 0x008fe20000201400 */
[----:B------:R-:W-:Y:S01]  /*5730*/  FFMA.FTZ R20, R19, UR5, R192 ;  /* 0x0000000513147c23 */ /* 0x000fe200080100c0 */
[----:B------:R-:W-:Y:S01]  /*5740*/  FMUL.FTZ R59, R59, UR6 ;  /* 0x000000063b3b7c20 */ /* 0x000fe20008410000 */
[----:B------:R-:W-:Y:S01]  /*5750*/  FMUL.FTZ R54, R54, UR6 ;  /* 0x0000000636367c20 */ /* 0x000fe20008410000 */
[----:B------:R-:W-:Y:S03]  /*5760*/  FMUL.FTZ R55, R55, UR6 ;  /* 0x0000000637377c20 */ /* 0x000fe60008410000 */
[----:B------:R-:W3:Y:S01]  /*5770*/  MUFU.TANH R72, R53 ;  /* 0x0000003500487308 */ /* 0x000ee20000002400 */
[----:B------:R-:W-:Y:S01]  /*5780*/  FFMA.FTZ R5, R18, UR5, R82 ;  /* 0x0000000512057c23 */ /* 0x000fe20008010052 */
[----:B------:R-:W-:Y:S02]  /*5790*/  @!P0 FSEL R20, R20, -INF , !P2 ;  /* 0xff80000014148808 */ /* 0x000fe40005000000 */
[----:B------:R-:W-:Y:S02]  /*57a0*/  @!P0 ISETP.GE.AND P2, PT, R17, R10, PT ;  /* 0x0000000a1100820c */ /* 0x000fe40003f46270 */
[----:B------:R-:W-:Y:S01]  /*57b0*/  @!P0 FSEL R5, R5, -INF , !P1 ;  /* 0xff80000005058808 */ /* 0x000fe20004800000 */
[--C-:B------:R-:W-:Y:S03]  /*57c0*/  FFMA.FTZ R20, R20, UR7, -R12.reuse ;  /* 0x0000000714147c23 */ /* 0x100fe6000801080c */
[----:B------:R4:W-:Y:S01]  /*57d0*/  MUFU.EX2 R85, R4 ;  /* 0x0000000400557308 */ /* 0x0009e20000000800 */
[----:B------:R-:W-:Y:S01]  /*57e0*/  @!P0 ISETP.GE.AND P1, PT, R16, R14, PT ;  /* 0x0000000e1000820c */ /* 0x000fe20003f26270 */
[----:B------:R-:W-:Y:S08]  /*57f0*/  FFMA.FTZ R5, R5, UR7, -R13 ;  /* 0x0000000705057c23 */ /* 0x000ff0000801080d */
[----:B------:R-:W3:Y:S10]  /*5800*/  MUFU.TANH R174, R54 ;  /* 0x0000003600ae7308 */ /* 0x000ef40000002400 */
[----:B------:R1:W-:Y:S01]  /*5810*/  MUFU.EX2 R84, R5 ;  /* 0x0000000500547308 */ /* 0x0003e20000000800 */
[----:B----4-:R-:W-:Y:S05]  /*5820*/  FFMA.FTZ R4, R18, UR5, R191 ;  /* 0x0000000512047c23 */ /* 0x010fea00080100bf */
[----:B------:R-:W-:Y:S04]  /*5830*/  @!P0 FSEL R4, R4, -INF , !P1 ;  /* 0xff80000004048808 */ /* 0x000fe80004800000 */
[----:B------:R-:W-:Y:S01]  /*5840*/  MUFU.TANH R173, R55 ;  /* 0x0000003700ad7308 */ /* 0x000fe20000002400 */
[-C--:B------:R-:W-:Y:S01]  /*5850*/  @!P0 ISETP.GE.AND P1, PT, R17, R11.reuse, PT ;  /* 0x0000000b1100820c */ /* 0x080fe20003f26270 */
[----:B------:R-:W-:Y:S08]  /*5860*/  FFMA.FTZ R4, R4, UR7, -R12 ;  /* 0x0000000704047c23 */ /* 0x000ff0000801080c */
[----:B------:R4:W-:Y:S01]  /*5870*/  MUFU.EX2 R165, R4 ;  /* 0x0000000400a57308 */ /* 0x0009e20000000800 */
[C---:B-1----:R-:W-:Y:S01]  /*5880*/  FFMA.FTZ R5, R19.reuse, UR5, R212 ;  /* 0x0000000513057c23 */ /* 0x042fe200080100d4 */
[----:B------:R-:W-:Y:S04]  /*5890*/  FFMA.FTZ R19, R19, UR5, R240 ;  /* 0x0000000513137c23 */ /* 0x000fe800080100f0 */
[----:B------:R-:W-:Y:S02]  /*58a0*/  @!P0 FSEL R5, R5, -INF , !P1 ;  /* 0xff80000005058808 */ /* 0x000fe40004800000 */
[----:B------:R-:W-:Y:S02]  /*58b0*/  @!P0 ISETP.GE.AND P1, PT, R16, R11, PT ;  /* 0x0000000b1000820c */ /* 0x000fe40003f26270 */
[----:B------:R-:W1:Y:S01]  /*58c0*/  MUFU.TANH R193, R56 ;  /* 0x0000003800c17308 */ /* 0x000e620000002400 */
[----:B------:R-:W-:Y:S01]  /*58d0*/  @!P0 FSEL R19, R19, -INF , !P2 ;  /* 0xff80000013138808 */ /* 0x000fe20005000000 */
[----:B------:R-:W-:Y:S04]  /*58e0*/  FFMA.FTZ R5, R5, UR7, -R9 ;  /* 0x0000000705057c23 */ /* 0x000fe80008010809 */
[--C-:B------:R-:W-:Y:S01]  /*58f0*/  FFMA.FTZ R19, R19, UR7, -R8.reuse ;  /* 0x0000000713137c23 */ /* 0x100fe20008010808 */
[C---:B----4-:R-:W-:Y:S01]  /*5900*/  FFMA.FTZ R4, R18.reuse, UR5, R211 ;  /* 0x0000000512047c23 */ /* 0x050fe200080100d3 */
[----:B------:R-:W-:Y:S02]  /*5910*/  FFMA.FTZ R18, R18, UR5, R239 ;  /* 0x0000000512127c23 */ /* 0x000fe400080100ef */
[----:B------:R4:W-:Y:S02]  /*5920*/  MUFU.EX2 R183, R5 ;  /* 0x0000000500b77308 */ /* 0x0009e40000000800 */
[----:B------:R-:W-:Y:S02]  /*5930*/  @!P0 FSEL R4, R4, -INF , !P1 ;  /* 0xff80000004048808 */ /* 0x000fe40004800000 */
[-C--:B------:R-:W-:Y:S03]  /*5940*/  @!P0 ISETP.GE.AND P1, PT, R16, R10.reuse, PT ;  /* 0x0000000a1000820c */ /* 0x080fe60003f26270 */
[--C-:B------:R-:W-:Y:S01]  /*5950*/  FFMA.FTZ R4, R4, UR7, -R9.reuse ;  /* 0x0000000704047c23 */ /* 0x100fe20008010809 */
[----:B------:R-:W-:Y:S02]  /*5960*/  @!P0 FSEL R18, R18, -INF , !P1 ;  /* 0xff80000012128808 */ /* 0x000fe40004800000 */
[----:B------:R-:W1:Y:S03]  /*5970*/  MUFU.TANH R194, R57 ;  /* 0x0000003900c27308 */ /* 0x000e660000002400 */
[----:B------:R-:W-:Y:S01]  /*5980*/  FFMA.FTZ R18, R18, UR7, -R8 ;  /* 0x0000000712127c23 */ /* 0x000fe20008010808 */
[----:B----4-:R-:W-:Y:S06]  /*5990*/  IADD3 R5, R0, 0x28, RZ ;  /* 0x0000002800057810 */ /* 0x010fec0007ffe0ff */
[----:B------:R4:W-:Y:S01]  /*59a0*/  MUFU.EX2 R203, R18 ;  /* 0x0000001200cb7308 */ /* 0x0009e20000000800 */
[----:B------:R-:W-:Y:S02]  /*59b0*/  I2FP.F32.S32 R16, R5 ;  /* 0x0000000500107245 */ /* 0x000fe40000201400 */
[CC--:B------:R-:W-:Y:S02]  /*59c0*/  @!P0 ISETP.GE.AND P1, PT, R5.reuse, R11.reuse, PT ;  /* 0x0000000b0500820c */ /* 0x0c0fe40003f26270 */
[----:B------:R-:W-:Y:S05]  /*59d0*/  @!P0 ISETP.GE.AND P2, PT, R5, R10, PT ;  /* 0x0000000a0500820c */ /* 0x000fea0003f46270 */
[----:B------:R2:W-:Y:S10]  /*59e0*/  MUFU.EX2 R182, R4 ;  /* 0x0000000400b67308 */ /* 0x0005f40000000800 */
[----:B------:R-:W1:Y:S01]  /*59f0*/  MUFU.TANH R226, R58 ;  /* 0x0000003a00e27308 */ /* 0x000e620000002400 */
[----:B----4-:R-:W-:Y:S05]  /*5a00*/  FFMA.FTZ R18, R16, UR5, R206 ;  /* 0x0000000510127c23 */ /* 0x010fea00080100ce */
[----:B------:R-:W-:Y:S04]  /*5a10*/  @!P0 FSEL R18, R18, -INF , !P1 ;  /* 0xff80000012128808 */ /* 0x000fe80004800000 */
[----:B------:R-:W4:Y:S01]  /*5a20*/  MUFU.TANH R225, R59 ;  /* 0x0000003b00e17308 */ /* 0x000f220000002400 */
[----:B--2---:R-:W-:Y:S01]  /*5a30*/  IADD3 R4, R0, 0x29, RZ ;  /* 0x0000002900047810 */ /* 0x004fe20007ffe0ff */
[----:B------:R-:W-:Y:S01]  /*5a40*/  FFMA.FTZ R6, R18, UR7, -R9 ;  /* 0x0000000712067c23 */ /* 0x000fe20008010809 */
[----:B------:R-:W-:Y:S02]  /*5a50*/  FFMA.FTZ R18, R16, UR5, R236 ;  /* 0x0000000510127c23 */ /* 0x000fe400080100ec */
[----:B------:R-:W-:Y:S02]  /*5a60*/  I2FP.F32.S32 R17, R4 ;  /* 0x0000000400117245 */ /* 0x000fe40000201400 */
[----:B------:R-:W-:Y:S03]  /*5a70*/  @!P0 ISETP.GE.AND P1, PT, R4, R11, PT ;  /* 0x0000000b0400820c */ /* 0x000fe60003f26270 */
[----:B------:R2:W-:Y:S01]  /*5a80*/  MUFU.EX2 R176, R6 ;  /* 0x0000000600b07308 */ /* 0x0005e20000000800 */
[----:B------:R-:W-:Y:S01]  /*5a90*/  @!P0 FSEL R18, R18, -INF , !P2 ;  /* 0xff80000012128808 */ /* 0x000fe20005000000 */
[----:B------:R-:W-:Y:S01]  /*5aa0*/  FFMA.FTZ R7, R17, UR5, R205 ;  /* 0x0000000511077c23 */ /* 0x000fe200080100cd */
[----:B------:R-:W-:Y:S03]  /*5ab0*/  @!P0 ISETP.GE.AND P2, PT, R5, R14, PT ;  /* 0x0000000e0500820c */ /* 0x000fe60003f46270 */
[--C-:B------:R-:W-:Y:S01]  /*5ac0*/  FFMA.FTZ R18, R18, UR7, -R8.reuse ;  /* 0x0000000712127c23 */ /* 0x100fe20008010808 */
[----:B------:R-:W-:Y:S03]  /*5ad0*/  @!P0 FSEL R7, R7, -INF , !P1 ;  /* 0xff80000007078808 */ /* 0x000fe60004800000 */
[----:B------:R-:W4:Y:S01]  /*5ae0*/  MUFU.TANH R187, R61 ;  /* 0x0000003d00bb7308 */ /* 0x000f220000002400 */
[----:B------:R-:W-:Y:S01]  /*5af0*/  @!P0 ISETP.GE.AND P1, PT, R4, R10, PT ;  /* 0x0000000a0400820c */ /* 0x000fe20003f26270 */
[----:B------:R-:W-:Y:S08]  /*5b00*/  FFMA.FTZ R7, R7, UR7, -R9 ;  /* 0x0000000707077c23 */ /* 0x000ff00008010809 */
[----:B------:R3:W-:Y:S01]  /*5b10*/  MUFU.EX2 R175, R7 ;  /* 0x0000000700af7308 */ /* 0x0007e20000000800 */
[----:B--2---:R-:W-:Y:S05]  /*5b20*/  FFMA.FTZ R6, R17, UR5, R235 ;  /* 0x0000000511067c23 */ /* 0x004fea00080100eb */
[----:B------:R-:W-:Y:S02]  /*5b30*/  @!P0 FSEL R6, R6, -INF , !P1 ;  /* 0xff80000006068808 */ /* 0x000fe40004800000 */
[----:B------:R-:W-:Y:S02]  /*5b40*/  @!P0 ISETP.GE.AND P1, PT, R5, R15, PT ;  /* 0x0000000f0500820c */ /* 0x000fe40003f26270 */
[----:B------:R-:W-:Y:S01]  /*5b50*/  MUFU.EX2 R200, R18 ;  /* 0x0000001200c87308 */ /* 0x000fe20000000800 */
[----:B------:R-:W-:Y:S01]  /*5b60*/  IADD3 R5, R0, 0x31, RZ ;  /* 0x0000003100057810 */ /* 0x000fe20007ffe0ff */
[----:B------:R-:W-:Y:S03]  /*5b70*/  FFMA.FTZ R6, R6, UR7, -R8 ;  /* 0x0000000706067c23 */ /* 0x000fe60008010808 */
[C---:B------:R-:W-:Y:S02]  /*5b80*/  @!P0 ISETP.GE.AND P3, PT, R5.reuse, R14, PT ;  /* 0x0000000e0500820c */ /* 0x040fe40003f66270 */
[C---:B------:R-:W-:Y:S03]  /*5b90*/  @!P0 ISETP.GE.AND P5, PT, R5.reuse, R11, PT ;  /* 0x0000000b0500820c */ /* 0x040fe60003fa6270 */
[----:B------:R2:W-:Y:S01]  /*5ba0*/  MUFU.EX2 R199, R6 ;  /* 0x0000000600c77308 */ /* 0x0005e20000000800 */
[C---:B---3--:R-:W-:Y:S01]  /*5bb0*/  FFMA.FTZ R7, R16.reuse, UR5, R79 ;  /* 0x0000000510077c23 */ /* 0x048fe2000801004f */
[----:B------:R-:W-:Y:S01]  /*5bc0*/  FFMA.FTZ R16, R16, UR5, R178 ;  /* 0x0000000510107c23 */ /* 0x000fe200080100b2 */
[----:B------:R-:W-:Y:S03]  /*5bd0*/  @!P0 ISETP.GE.AND P4, PT, R5, R10, PT ;  /* 0x0000000a0500820c */ /* 0x000fe60003f86270 */
[----:B------:R-:W-:Y:S02]  /*5be0*/  @!P0 FSEL R7, R7, -INF , !P1 ;  /* 0xff80000007078808 */ /* 0x000fe40004800000 */
[----:B------:R-:W-:Y:S02]  /*5bf0*/  @!P0 ISETP.GE.AND P1, PT, R4, R15, PT ;  /* 0x0000000f0400820c */ /* 0x000fe40003f26270 */
[----:B------:R-:W3:Y:S01]  /*5c00*/  MUFU.TANH R208, R62 ;  /* 0x0000003e00d07308 */ /* 0x000ee20000002400 */
[----:B------:R-:W-:Y:S01]  /*5c10*/  @!P0 FSEL R16, R16, -INF , !P2 ;  /* 0xff80000010108808 */ /* 0x000fe20005000000 */
[----:B------:R-:W-:Y:S04]  /*5c20*/  FFMA.FTZ R7, R7, UR7, -R13 ;  /* 0x0000000707077c23 */ /* 0x000fe8000801080d */
[----:B------:R-:W-:Y:S01]  /*5c30*/  FFMA.FTZ R16, R16, UR7, -R12 ;  /* 0x0000000710107c23 */ /* 0x000fe2000801080c */
[C---:B--2---:R-:W-:Y:S03]  /*5c40*/  FFMA.FTZ R6, R17.reuse, UR5, R78 ;  /* 0x0000000511067c23 */ /* 0x044fe6000801004e */
[----:B------:R2:W-:Y:S01]  /*5c50*/  MUFU.EX2 R81, R7 ;  /* 0x0000000700517308 */ /* 0x0005e20000000800 */
[----:B------:R-:W-:Y:S01]  /*5c60*/  FFMA.FTZ R17, R17, UR5, R177 ;  /* 0x0000000511117c23 */ /* 0x000fe200080100b1 */
[----:B------:R-:W-:Y:S02]  /*5c70*/  @!P0 FSEL R6, R6, -INF , !P1 ;  /* 0xff80000006068808 */ /* 0x000fe40004800000 */
[-C--:B------:R-:W-:Y:S06]  /*5c80*/  @!P0 ISETP.GE.AND P1, PT, R4, R14.reuse, PT ;  /* 0x0000000e0400820c */ /* 0x080fec0003f26270 */
[----:B------:R1:W-:Y:S01]  /*5c90*/  MUFU.EX2 R115, R16 ;  /* 0x0000001000737308 */ /* 0x0003e20000000800 */
[----:B------:R-:W-:Y:S01]  /*5ca0*/  FFMA.FTZ R6, R6, UR7, -R13 ;  /* 0x0000000706067c23 */ /* 0x000fe2000801080d */
[----:B------:R-:W-:Y:S02]  /*5cb0*/  @!P0 FSEL R17, R17, -INF , !P1 ;  /* 0xff80000011118808 */ /* 0x000fe40004800000 */
[----:B------:R-:W-:Y:S03]  /*5cc0*/  IADD3 R4, R0, 0x30, RZ ;  /* 0x0000003000047810 */ /* 0x000fe60007ffe0ff */
[----:B------:R-:W-:Y:S03]  /*5cd0*/  FFMA.FTZ R17, R17, UR7, -R12 ;  /* 0x0000000711117c23 */ /* 0x000fe6000801080c */
[----:B------:R4:W-:Y:S01]  /*5ce0*/  MUFU.EX2 R80, R6 ;  /* 0x0000000600507308 */ /* 0x0009e20000000800 */
[----:B--2---:R-:W-:Y:S02]  /*5cf0*/  I2FP.F32.S32 R7, R5 ;  /* 0x0000000500077245 */ /* 0x004fe40000201400 */
[CC--:B------:R-:W-:Y:S02]  /*5d00*/  @!P0 ISETP.GE.AND P1, PT, R4.reuse, R15.reuse, PT ;  /* 0x0000000f0400820c */ /* 0x0c0fe40003f26270 */
[----:B------:R-:W-:Y:S05]  /*5d10*/  @!P0 ISETP.GE.AND P2, PT, R4, R14, PT ;  /* 0x0000000e0400820c */ /* 0x000fea0003f46270 */
[----:B------:R2:W-:Y:S01]  /*5d20*/  MUFU.EX2 R114, R17 ;  /* 0x0000001100727308 */ /* 0x0005e20000000800 */
[----:B-1----:R-:W-:Y:S09]  /*5d30*/  FFMA.FTZ R16, R7, UR5, R72 ;  /* 0x0000000507107c23 */ /* 0x002ff20008010048 */
[----:B------:R-:W-:Y:S01]  /*5d40*/  MUFU.TANH R71, R64 ;  /* 0x0000004000477308 */ /* 0x000fe20000002400 */
[----:B----4-:R-:W-:Y:S05]  /*5d50*/  I2FP.F32.S32 R6, R4 ;  /* 0x0000000400067245 */ /* 0x010fea0000201400 */
[C---:B------:R-:W-:Y:S04]  /*5d60*/  FFMA.FTZ R18, R6.reuse, UR5, R73 ;  /* 0x0000000506127c23 */ /* 0x040fe80008010049 */
[----:B------:R-:W1:Y:S01]  /*5d70*/  MUFU.EX2 R88, R21 ;  /* 0x0000001500587308 */ /* 0x000e620000000800 */
[----:B--2---:R-:W-:Y:S01]  /*5d80*/  FFMA.FTZ R17, R6, UR5, R174 ;  /* 0x0000000506117c23 */ /* 0x004fe200080100ae */
[----:B------:R-:W-:Y:S02]  /*5d90*/  @!P0 FSEL R18, R18, -INF , !P1 ;  /* 0xff80000012128808 */ /* 0x000fe40004800000 */
[----:B------:R-:W-:Y:S01]  /*5da0*/  @!P0 ISETP.GE.AND P1, PT, R5, R15, PT ;  /* 0x0000000f0500820c */ /* 0x000fe20003f26270 */
[----:B------:R-:W-:Y:S01]  /*5db0*/  FFMA.FTZ R5, R6, UR5, R193 ;  /* 0x0000000506057c23 */ /* 0x000fe200080100c1 */
[----:B------:R-:W-:Y:S04]  /*5dc0*/  @!P0 FSEL R17, R17, -INF , !P2 ;  /* 0xff80000011118808 */ /* 0x000fe80005000000 */
[----:B------:R-:W-:Y:S01]  /*5dd0*/  MUFU.TANH R70, R65 ;  /* 0x0000004100467308 */ /* 0x000fe20000002400 */
[----:B------:R-:W-:Y:S01]  /*5de0*/  @!P0 FSEL R16, R16, -INF , !P1 ;  /* 0xff80000010108808 */ /* 0x000fe20004800000 */
[--C-:B------:R-:W-:Y:S01]  /*5df0*/  FFMA.FTZ R18, R18, UR7, -R13.reuse ;  /* 0x0000000712127c23 */ /* 0x100fe2000801080d */
[CC--:B------:R-:W-:Y:S01]  /*5e00*/  @!P0 ISETP.GE.AND P1, PT, R4.reuse, R11.reuse, PT ;  /* 0x0000000b0400820c */ /* 0x0c0fe20003f26270 */
[--C-:B------:R-:W-:Y:S01]  /*5e10*/  FFMA.FTZ R17, R17, UR7, -R12.reuse ;  /* 0x0000000711117c23 */ /* 0x100fe2000801080c */
[----:B------:R-:W-:Y:S01]  /*5e20*/  @!P0 ISETP.GE.AND P2, PT, R4, R10, PT ;  /* 0x0000000a0400820c */ /* 0x000fe20003f46270 */
[----:B------:R-:W-:Y:S01]  /*5e30*/  FFMA.FTZ R16, R16, UR7, -R13 ;  /* 0x0000000710107c23 */ /* 0x000fe2000801080d */
[C---:B------:R-:W-:Y:S03]  /*5e40*/  IADD3 R4, R0.reuse, 0x38, RZ ;  /* 0x0000003800047810 */ /* 0x040fe60007ffe0ff */
[----:B------:R-:W-:Y:S01]  /*5e50*/  MUFU.EX2 R113, R17 ;  /* 0x0000001100717308 */ /* 0x000fe20000000800 */
[----:B------:R-:W-:Y:S02]  /*5e60*/  IADD3 R0, R0, 0x39, RZ ;  /* 0x0000003900007810 */ /* 0x000fe40007ffe0ff */
[----:B------:R-:W-:Y:S02]  /*5e70*/  @!P0 FSEL R5, R5, -INF , !P1 ;  /* 0xff80000005058808 */ /* 0x000fe40004800000 */
[----:B------:R-:W-:Y:S02]  /*5e80*/  @!P0 ISETP.GE.AND P1, PT, R0, R11, PT ;  /* 0x0000000b0000820c */ /* 0x000fe40003f26270 */
[----:B------:R-:W-:Y:S03]  /*5e90*/  @!P0 ISETP.GE.AND P6, PT, R4, R15, PT ;  /* 0x0000000f0400820c */ /* 0x000fe60003fc6270 */
[----:B------:R2:W-:Y:S10]  /*5ea0*/  MUFU.EX2 R76, R16 ;  /* 0x00000010004c7308 */ /* 0x0005f40000000800 */
[----:B------:R-:W4:Y:S10]  /*5eb0*/  MUFU.TANH R164, R66 ;  /* 0x0000004200a47308 */ /* 0x000f340000002400 */
[----:B------:R-:W-:Y:S01]  /*5ec0*/  MUFU.EX2 R166, R20 ;  /* 0x0000001400a67308 */ /* 0x000fe20000000800 */
[----:B--2---:R-:W-:Y:S05]  /*5ed0*/  FFMA.FTZ R16, R7, UR5, R173 ;  /* 0x0000000507107c23 */ /* 0x004fea00080100ad */
[----:B------:R-:W-:Y:S02]  /*5ee0*/  @!P0 FSEL R16, R16, -INF , !P3 ;  /* 0xff80000010108808 */ /* 0x000fe40005800000 */
[----:B------:R-:W-:Y:S01]  /*5ef0*/  @!P0 ISETP.GE.AND P3, PT, R4, R11, PT ;  /* 0x0000000b0400820c */ /* 0x000fe20003f66270 */
[--C-:B------:R-:W-:Y:S01]  /*5f00*/  FFMA.FTZ R11, R5, UR7, -R9.reuse ;  /* 0x00000007050b7c23 */ /* 0x100fe20008010809 */
[----:B------:R-:W-:Y:S01]  /*5f10*/  I2FP.F32.S32 R5, R4 ;  /* 0x0000000400057245 */ /* 0x000fe20000201400 */
[----:B------:R-:W-:Y:S01]  /*5f20*/  FFMA.FTZ R17, R16, UR7, -R12 ;  /* 0x0000000710117c23 */ /* 0x000fe2000801080c */
[----:B------:R-:W-:Y:S01]  /*5f30*/  FFMA.FTZ R16, R7, UR5, R194 ;  /* 0x0000000507107c23 */ /* 0x000fe200080100c2 */
[----:B------:R2:W-:Y:S04]  /*5f40*/  MUFU.EX2 R172, R11 ;  /* 0x0000000b00ac7308 */ /* 0x0005e80000000800 */
[----:B------:R-:W-:Y:S02]  /*5f50*/  @!P0 FSEL R16, R16, -INF , !P5 ;  /* 0xff80000010108808 */ /* 0x000fe40006800000 */
[----:B------:R-:W-:Y:S01]  /*5f60*/  @!P0 ISETP.GE.AND P5, PT, R0, R15, PT ;  /* 0x0000000f0000820c */ /* 0x000fe20003fa6270 */
[----:B------:R-:W-:Y:S01]  /*5f70*/  FFMA.FTZ R15, R6, UR5, R226 ;  /* 0x00000005060f7c23 */ /* 0x000fe200080100e2 */
[----:B------:R-:W-:Y:S01]  /*5f80*/  I2FP.F32.S32 R6, R0 ;  /* 0x0000000000067245 */ /* 0x000fe20000201400 */
[----:B------:R-:W-:Y:S01]  /*5f90*/  FFMA.FTZ R16, R16, UR7, -R9 ;  /* 0x0000000710107c23 */ /* 0x000fe20008010809 */
[----:B------:R-:W4:Y:S02]  /*5fa0*/  MUFU.TANH R163, R67 ;  /* 0x0000004300a37308 */ /* 0x000f240000002400 */
[----:B------:R-:W-:Y:S02]  /*5fb0*/  @!P0 FSEL R15, R15, -INF , !P2 ;  /* 0xff8000000f0f8808 */ /* 0x000fe40005000000 */
[C---:B------:R-:W-:Y:S01]  /*5fc0*/  @!P0 ISETP.GE.AND P2, PT, R4.reuse, R10, PT ;  /* 0x0000000a0400820c */ /* 0x040fe20003f46270 */
[----:B--2---:R-:W-:Y:S05]  /*5fd0*/  FFMA.FTZ R11, R7, UR5, R225 ;  /* 0x00000005070b7c23 */ /* 0x004fea00080100e1 */
[----:B------:R2:W-:Y:S01]  /*5fe0*/  MUFU.EX2 R171, R16 ;  /* 0x0000001000ab7308 */ /* 0x0005e20000000800 */
[----:B------:R-:W-:Y:S01]  /*5ff0*/  FFMA.FTZ R7, R5, UR5, R188 ;  /* 0x0000000505077c23 */ /* 0x000fe200080100bc */
[----:B------:R-:W-:Y:S02]  /*6000*/  @!P0 FSEL R11, R11, -INF , !P4 ;  /* 0xff8000000b0b8808 */ /* 0x000fe40006000000 */
[-C--:B------:R-:W-:Y:S01]  /*6010*/  @!P0 ISETP.GE.AND P4, PT, R4, R14.reuse, PT ;  /* 0x0000000e0400820c */ /* 0x080fe20003f86270 */
[----:B------:R-:W-:Y:S01]  /*6020*/  FFMA.FTZ R4, R6, UR5, R187 ;  /* 0x0000000506047c23 */ /* 0x000fe200080100bb */
[----:B------:R-:W-:Y:S01]  /*6030*/  @!P0 FSEL R7, R7, -INF , !P3 ;  /* 0xff80000007078808 */ /* 0x000fe20005800000 */
[--C-:B------:R-:W-:Y:S01]  /*6040*/  FFMA.FTZ R11, R11, UR7, -R8.reuse ;  /* 0x000000070b0b7c23 */ /* 0x100fe20008010808 */
[----:B------:R-:W-:Y:S02]  /*6050*/  @!P0 ISETP.GE.AND P3, PT, R0, R14, PT ;  /* 0x0000000e0000820c */ /* 0x000fe40003f66270 */
[----:B------:R-:W-:Y:S01]  /*6060*/  MUFU.EX2 R204, R19 ;  /* 0x0000001300cc7308 */ /* 0x000fe20000000800 */
[----:B------:R-:W-:Y:S02]  /*6070*/  F2FP.BF16.F32.PACK_AB R14, R98, R99 ;  /* 0x00000063620e723e */ /* 0x000fe400000010ff */
[----:B------:R-:W-:Y:S02]  /*6080*/  @!P0 FSEL R4, R4, -INF , !P1 ;  /* 0xff80000004048808 */ /* 0x000fe40004800000 */
[----:B------:R-:W-:Y:S01]  /*6090*/  @!P0 ISETP.GE.AND P1, PT, R0, R10, PT ;  /* 0x0000000a0000820c */ /* 0x000fe20003f26270 */
[----:B------:R3:W-:Y:S01]  /*60a0*/  STS [R220+0x10000], R14 ;  /* 0x0100000edc007388 */ /* 0x0007e20000000800 */
[----:B--2---:R-:W-:Y:S01]  /*60b0*/  FFMA.FTZ R16, R15, UR7, -R8 ;  /* 0x000000070f107c23 */ /* 0x004fe20008010808 */
[----:B------:R-:W-:Y:S02]  /*60c0*/  F2FP.BF16.F32.PACK_AB R15, R2, R3 ;  /* 0x00000003020f723e */ /* 0x000fe400000010ff */
[----:B------:R-:W2:Y:S01]  /*60d0*/  MUFU.TANH R207, R63 ;  /* 0x0000003f00cf7308 */ /* 0x000ea20000002400 */
[----:B------:R-:W-:Y:S02]  /*60e0*/  F2FP.BF16.F32.PACK_AB R10, R96, R97 ;  /* 0x00000061600a723e */ /* 0x000fe400000010ff */
[----:B------:R-:W-:Y:S01]  /*60f0*/  F2FP.BF16.F32.PACK_AB R0, R185, R186 ;  /* 0x000000bab900723e */ /* 0x000fe200000010ff */
[----:B------:R-:W-:Y:S04]  /*6100*/  STS [R220+0x10400], R15 ;  /* 0x0104000fdc007388 */ /* 0x000fe80000000800 */
[----:B------:R1:W-:Y:S02]  /*6110*/  STS [R221+0x10000], R10 ;  /* 0x0100000add007388 */ /* 0x0003e40000000800 */
[----:B------:R4:W-:Y:S02]  /*6120*/  MUFU.EX2 R189, R11 ;  /* 0x0000000b00bd7308 */ /* 0x0009e40000000800 */
[----:B------:R2:W-:Y:S08]  /*6130*/  STS [R221+0x10400], R0 ;  /* 0x01040000dd007388 */ /* 0x0005f00000000800 */
[----:B------:R-:W2:Y:S01]  /*6140*/  MUFU.EX2 R77, R18 ;  /* 0x00000012004d7308 */ /* 0x000ea20000000800 */
[--C-:B---3--:R-:W-:Y:S01]  /*6150*/  FFMA.FTZ R14, R7, UR7, -R9.reuse ;  /* 0x00000007070e7c23 */ /* 0x108fe20008010809 */
[----:B------:R-:W-:Y:S01]  /*6160*/  F2FP.BF16.F32.PACK_AB R7, R223, R224 ;  /* 0x000000e0df07723e */ /* 0x000fe200000010ff */
[----:B------:R-:W-:Y:S01]  /*6170*/  FFMA.FTZ R9, R4, UR7, -R9 ;  /* 0x0000000704097c23 */ /* 0x000fe20008010809 */
[----:B------:R-:W-:Y:S06]  /*6180*/  F2FP.BF16.F32.PACK_AB R4, R241, R246 ;  /* 0x000000f6f104723e */ /* 0x000fec00000010ff */
[----:B------:R-:W-:Y:S01]  /*6190*/  MUFU.EX2 R112, R17 ;  /* 0x0000001100707308 */ /* 0x000fe20000000800 */
[----:B----4-:R-:W-:Y:S05]  /*61a0*/  F2FP.BF16.F32.PACK_AB R11, R229, R230 ;  /* 0x000000e6e50b723e */ /* 0x010fea00000010ff */
[----:B------:R-:W-:Y:S01]  /*61b0*/  STS [R220+0x12000], R11 ;  /* 0x0120000bdc007388 */ /* 0x000fe20000000800 */
[----:B-1----:R-:W-:Y:S03]  /*61c0*/  F2FP.BF16.F32.PACK_AB R10, R249, R250 ;  /* 0x000000faf90a723e */ /* 0x002fe600000010ff */
[----:B------:R-:W-:Y:S01]  /*61d0*/  MUFU.EX2 R168, R14 ;  /* 0x0000000e00a87308 */ /* 0x000fe20000000800 */
[C---:B--2---:R-:W-:Y:S01]  /*61e0*/  FFMA.FTZ R0, R5.reuse, UR5, R208 ;  /* 0x0000000505007c23 */ /* 0x044fe200080100d0 */
[----:B------:R-:W-:Y:S04]  /*61f0*/  STS [R220+0x12400], R10 ;  /* 0x0124000adc007388 */ /* 0x000fe80000000800 */
[----:B------:R1:W-:Y:S04]  /*6200*/  STS [R221+0x12000], R7 ;  /* 0x01200007dd007388 */ /* 0x0003e80000000800 */
[----:B------:R2:W-:Y:S01]  /*6210*/  MUFU.EX2 R167, R9 ;  /* 0x0000000900a77308 */ /* 0x0005e20000000800 */
[----:B------:R-:W-:Y:S01]  /*6220*/  @!P0 FSEL R0, R0, -INF , !P2 ;  /* 0xff80000000008808 */ /* 0x000fe20005000000 */
[----:B------:R3:W-:Y:S04]  /*6230*/  STS [R221+0x12400], R4 ;  /* 0x01240004dd007388 */ /* 0x0007e80000000800 */
[----:B------:R-:W-:Y:S04]  /*6240*/  FFMA.FTZ R0, R0, UR7, -R8 ;  /* 0x0000000700007c23 */ /* 0x000fe80008010808 */
[----:B------:R-:W-:Y:S10]  /*6250*/  MUFU.EX2 R190, R16 ;  /* 0x0000001000be7308 */ /* 0x000ff40000000800 */
[----:B------:R4:W-:Y:S01]  /*6260*/  MUFU.EX2 R184, R0 ;  /* 0x0000000000b87308 */ /* 0x0009e20000000800 */
[----:B--2---:R-:W-:Y:S02]  /*6270*/  F2FP.BF16.F32.PACK_AB R9, R88, R89 ;  /* 0x000000595809723e */ /* 0x004fe400000010ff */
[----:B-1----:R-:W-:Y:S01]  /*6280*/  F2FP.BF16.F32.PACK_AB R7, R94, R95 ;  /* 0x0000005f5e07723e */ /* 0x002fe200000010ff */
[C---:B---3--:R-:W-:Y:S04]  /*6290*/  FFMA.FTZ R4, R5.reuse, UR5, R71 ;  /* 0x0000000505047c23 */ /* 0x048fe80008010047 */
[----:B------:R1:W-:Y:S01]  /*62a0*/  STS [R222+0x10000], R7 ;  /* 0x01000007de007388 */ /* 0x0003e20000000800 */
[----:B------:R-:W-:Y:S01]  /*62b0*/  FFMA.FTZ R5, R5, UR5, R164 ;  /* 0x0000000505057c23 */ /* 0x000fe200080100a4 */
[----:B------:R-:W-:Y:S01]  /*62c0*/  @!P0 FSEL R4, R4, -INF , !P6 ;  /* 0xff80000004048808 */ /* 0x000fe20007000000 */
[----:B----4-:R-:W-:Y:S03]  /*62d0*/  FFMA.FTZ R0, R6, UR5, R70 ;  /* 0x0000000506007c23 */ /* 0x010fe60008010046 */
[----:B------:R-:W-:Y:S01]  /*62e0*/  @!P0 FSEL R5, R5, -INF , !P4 ;  /* 0xff80000005058808 */ /* 0x000fe20006000000 */
[--C-:B------:R-:W-:Y:S01]  /*62f0*/  FFMA.FTZ R10, R4, UR7, -R13.reuse ;  /* 0x00000007040a7c23 */ /* 0x100fe2000801080d */
[----:B------:R-:W-:Y:S02]  /*6300*/  F2FP.BF16.F32.PACK_AB R4, R201, R202 ;  /* 0x000000cac904723e */ /* 0x000fe400000010ff */
[----:B------:R-:W-:Y:S01]  /*6310*/  @!P0 FSEL R0, R0, -INF , !P5 ;  /* 0xff80000000008808 */ /* 0x000fe20006800000 */
[----:B------:R-:W-:Y:S04]  /*6320*/  MUFU.EX2 R75, R10 ;  /* 0x0000000a004b7308 */ /* 0x000fe80000000800 */
[----:B------:R-:W-:Y:S01]  /*6330*/  FFMA.FTZ R13, R0, UR7, -R13 ;  /* 0x00000007000d7c23 */ /* 0x000fe2000801080d */
[----:B------:R-:W-:Y:S05]  /*6340*/  F2FP.BF16.F32.PACK_AB R0, R231, R232 ;  /* 0x000000e8e700723e */ /* 0x000fea00000010ff */
[----:B------:R-:W2:Y:S01]  /*6350*/  MUFU.EX2 R74, R13 ;  /* 0x0000000d004a7308 */ /* 0x000ea20000000800 */
[----:B-1----:R-:W-:Y:S05]  /*6360*/  F2FP.BF16.F32.PACK_AB R7, R180, R181 ;  /* 0x000000b5b407723e */ /* 0x002fea00000010ff */
[----:B------:R1:W-:Y:S04]  /*6370*/  STS [R222+0x10400], R7 ;  /* 0x01040007de007388 */ /* 0x0003e80000000800 */
[----:B------:R-:W-:Y:S01]  /*6380*/  STS [R219+0x10000], R9 ;  /* 0x01000009db007388 */ /* 0x000fe20000000800 */
[----:B-1----:R-:W-:Y:S05]  /*6390*/  F2FP.BF16.F32.PACK_AB R7, R169, R170 ;  /* 0x000000aaa907723e */ /* 0x002fea00000010ff */
[----:B------:R1:W-:Y:S04]  /*63a0*/  STS [R219+0x10400], R7 ;  /* 0x01040007db007388 */ /* 0x0003e80000000800 */
[----:B------:R3:W-:Y:S04]  /*63b0*/  STS [R222+0x12000], R4 ;  /* 0x01200004de007388 */ /* 0x0007e80000000800 */
[----:B------:R4:W-:Y:S01]  /*63c0*/  STS [R222+0x12400], R0 ;  /* 0x01240000de007388 */ /* 0x0009e20000000800 */
[----:B-1----:R-:W-:Y:S02]  /*63d0*/  F2FP.BF16.F32.PACK_AB R7, R227, R228 ;  /* 0x000000e4e307723e */ /* 0x002fe400000010ff */
[----:B---3--:R-:W-:Y:S03]  /*63e0*/  F2FP.BF16.F32.PACK_AB R4, R195, R196 ;  /* 0x000000c4c304723e */ /* 0x008fe600000010ff */
[----:B------:R1:W-:Y:S01]  /*63f0*/  STS [R219+0x12400], R7 ;  /* 0x01240007db007388 */ /* 0x0003e20000000800 */
[C---:B----4-:R-:W-:Y:S03]  /*6400*/  FFMA.FTZ R0, R6.reuse, UR5, R163 ;  /* 0x0000000506007c23 */ /* 0x050fe600080100a3 */
[----:B------:R3:W-:Y:S01]  /*6410*/  STS [R219+0x12000], R4 ;  /* 0x01200004db007388 */ /* 0x0007e20000000800 */
[----:B------:R-:W-:Y:S01]  /*6420*/  FFMA.FTZ R6, R6, UR5, R207 ;  /* 0x0000000506067c23 */ /* 0x000fe200080100cf */
[----:B------:R-:W-:Y:S04]  /*6430*/  @!P0 FSEL R0, R0, -INF , !P3 ;  /* 0xff80000000008808 */ /* 0x000fe80005800000 */
[----:B------:R-:W-:Y:S02]  /*6440*/  @!P0 FSEL R6, R6, -INF , !P1 ;  /* 0xff80000006068808 */ /* 0x000fe40004800000 */
[----:B------:R-:W-:Y:S02]  /*6450*/  IADD3 R108, P0, R108, UR17, RZ ;  /* 0x000000116c6c7c10 */ /* 0x000fe4000ff1e0ff */
[----:B------:R-:W-:Y:S01]  /*6460*/  PLOP3.LUT P1, PT, PT, PT, UP0, 0x80, 0x0 ;  /* 0x000000000000781c */ /* 0x000fe20003f2f008 */
[----:B------:R-:W-:Y:S01]  /*6470*/  FFMA.FTZ R8, R6, UR7, -R8 ;  /* 0x0000000706087c23 */ /* 0x000fe20008010808 */
[----:B------:R-:W-:Y:S03]  /*6480*/  F2FP.BF16.F32.PACK_AB R6, R199, R200 ;  /* 0x000000c8c706723e */ /* 0x000fe600000010ff */
[----:B------:R-:W-:Y:S01]  /*6490*/  MUFU.EX2 R179, R8 ;  /* 0x0000000800b37308 */ /* 0x000fe20000000800 */
[----:B-1----:R-:W-:Y:S01]  /*64a0*/  F2FP.BF16.F32.PACK_AB R7, R80, R81 ;  /* 0x000000515007723e */ /* 0x002fe200000010ff */
[--C-:B---3--:R-:W-:Y:S01]  /*64b0*/  FFMA.FTZ R4, R5, UR7, -R12.reuse ;  /* 0x0000000705047c23 */ /* 0x108fe2000801080c */
[----:B------:R-:W-:Y:S01]  /*64c0*/  F2FP.BF16.F32.PACK_AB R5, R84, R85 ;  /* 0x000000555405723e */ /* 0x000fe200000010ff */
[----:B------:R-:W-:Y:S01]  /*64d0*/  FFMA.FTZ R12, R0, UR7, -R12 ;  /* 0x00000007000c7c23 */ /* 0x000fe2000801080c */
[----:B------:R-:W-:Y:S05]  /*64e0*/  F2FP.BF16.F32.PACK_AB R0, R203, R204 ;  /* 0x000000cccb00723e */ /* 0x000fea00000010ff */
[----:B------:R1:W-:Y:S01]  /*64f0*/  MUFU.EX2 R111, R4 ;  /* 0x00000004006f7308 */ /* 0x0003e20000000800 */
[----:B------:R3:W-:Y:S09]  /*6500*/  STS [R215+0x10000], R5 ;  /* 0x01000005d7007388 */ /* 0x0007f20000000800 */
[----:B------:R-:W4:Y:S01]  /*6510*/  MUFU.EX2 R110, R12 ;  /* 0x0000000c006e7308 */ /* 0x000f220000000800 */
[----:B-1----:R-:W-:Y:S05]  /*6520*/  F2FP.BF16.F32.PACK_AB R4, R165, R166 ;  /* 0x000000a6a504723e */ /* 0x002fea00000010ff */
[----:B------:R1:W-:Y:S04]  /*6530*/  STS [R215+0x10400], R4 ;  /* 0x01040004d7007388 */ /* 0x0003e80000000800 */
[----:B------:R2:W-:Y:S01]  /*6540*/  STS [R216+0x10000], R7 ;  /* 0x01000007d8007388 */ /* 0x0005e20000000800 */
[----:B---3--:R-:W-:Y:S05]  /*6550*/  F2FP.BF16.F32.PACK_AB R5, R114, R115 ;  /* 0x000000737205723e */ /* 0x008fea00000010ff */
[----:B------:R3:W-:Y:S04]  /*6560*/  STS [R216+0x10400], R5 ;  /* 0x01040005d8007388 */ /* 0x0007e80000000800 */
[----:B------:R4:W-:Y:S01]  /*6570*/  STS [R215+0x12400], R0 ;  /* 0x01240000d7007388 */ /* 0x0009e20000000800 */
[----:B-1----:R-:W-:Y:S02]  /*6580*/  F2FP.BF16.F32.PACK_AB R4, R182, R183 ;  /* 0x000000b7b604723e */ /* 0x002fe400000010ff */
[----:B--2---:R-:W-:Y:S03]  /*6590*/  F2FP.BF16.F32.PACK_AB R7, R175, R176 ;  /* 0x000000b0af07723e */ /* 0x004fe600000010ff */
[----:B------:R1:W-:Y:S04]  /*65a0*/  STS [R215+0x12000], R4 ;  /* 0x01200004d7007388 */ /* 0x0003e80000000800 */
[----:B------:R2:W-:Y:S01]  /*65b0*/  STS [R216+0x12000], R7 ;  /* 0x01200007d8007388 */ /* 0x0005e20000000800 */
[----:B---3--:R-:W-:Y:S03]  /*65c0*/  F2FP.BF16.F32.PACK_AB R5, R76, R77 ;  /* 0x0000004d4c05723e */ /* 0x008fe600000010ff */
[----:B------:R3:W-:Y:S01]  /*65d0*/  STS [R216+0x12400], R6 ;  /* 0x01240006d8007388 */ /* 0x0007e20000000800 */
[----:B----4-:R-:W-:Y:S03]  /*65e0*/  F2FP.BF16.F32.PACK_AB R0, R74, R75 ;  /* 0x0000004b4a00723e */ /* 0x010fe600000010ff */
[----:B------:R4:W-:Y:S01]  /*65f0*/  STS [R218+0x10000], R5 ;  /* 0x01000005da007388 */ /* 0x0009e20000000800 */
[----:B-1----:R-:W-:Y:S02]  /*6600*/  F2FP.BF16.F32.PACK_AB R4, R112, R113 ;  /* 0x000000717004723e */ /* 0x002fe400000010ff */
[----:B--2---:R-:W-:Y:S03]  /*6610*/  F2FP.BF16.F32.PACK_AB R7, R171, R172 ;  /* 0x000000acab07723e */ /* 0x004fe600000010ff */
[----:B------:R1:W-:Y:S01]  /*6620*/  STS [R218+0x10400], R4 ;  /* 0x01040004da007388 */ /* 0x0003e20000000800 */
[----:B---3--:R-:W-:Y:S03]  /*6630*/  F2FP.BF16.F32.PACK_AB R6, R189, R190 ;  /* 0x000000bebd06723e */ /* 0x008fe600000010ff */
[----:B------:R2:W-:Y:S01]  /*6640*/  STS [R217+0x10000], R0 ;  /* 0x01000000d9007388 */ /* 0x0005e20000000800 */
[----:B----4-:R-:W-:Y:S05]  /*6650*/  F2FP.BF16.F32.PACK_AB R5, R110, R111 ;  /* 0x0000006f6e05723e */ /* 0x010fea00000010ff */
[----:B------:R-:W-:Y:S04]  /*6660*/  STS [R217+0x10400], R5 ;  /* 0x01040005d9007388 */ /* 0x000fe80000000800 */
[----:B------:R-:W-:Y:S04]  /*6670*/  STS [R218+0x12000], R7 ;  /* 0x01200007da007388 */ /* 0x000fe80000000800 */
[----:B------:R-:W-:Y:S01]  /*6680*/  STS [R218+0x12400], R6 ;  /* 0x01240006da007388 */ /* 0x000fe20000000800 */
[----:B-1----:R-:W-:Y:S02]  /*6690*/  F2FP.BF16.F32.PACK_AB R4, R167, R168 ;  /* 0x000000a8a704723e */ /* 0x002fe400000010ff */
[----:B--2---:R-:W-:Y:S03]  /*66a0*/  F2FP.BF16.F32.PACK_AB R0, R179, R184 ;  /* 0x000000b8b300723e */ /* 0x004fe600000010ff */
[----:B------:R-:W-:Y:S04]  /*66b0*/  STS [R217+0x12000], R4 ;  /* 0x01200004d9007388 */ /* 0x000fe80000000800 */
[----:B------:R1:W-:Y:S04]  /*66c0*/  STS [R217+0x12400], R0 ;  /* 0x01240000d9007388 */ /* 0x0003e80000000800 */
[----:B------:R-:W2:Y:S08]  /*66d0*/  LDSM.16.M88.4 R64, [R154+UR4+0x4000] ;  /* 0x004000049a40783b */ /* 0x000eb00008000200 */
[----:B------:R-:W3:Y:S08]  /*66e0*/  LDSM.16.M88.4 R60, [R154+UR4+0x5000] ;  /* 0x005000049a3c783b */ /* 0x000ef00008000200 */
[----:B------:R-:W4:Y:S08]  /*66f0*/  LDSM.16.M88.4 R100, [R104] ;  /* 0x000000006864783b */ /* 0x000f300000000200 */
[----:B-1----:R-:W4:Y:S04]  /*6700*/  LDL R0, [R1+0x50] ;  /* 0x0000500001007983 */ /* 0x002f280000100800 */
[----:B------:R-:W1:Y:S01]  /*6710*/  LDSM.16.M88.4 R104, [R104+0x1000] ;  /* 0x001000006868783b */ /* 0x000e620000000200 */
        /* <DEDUP_REMOVED lines=31> */
[----:B------:R-:W-:Y:S05]  /*6910*/  HMMA.16816.F32.BF16 R64, R100, R146, R64 ;  /* 0x000000926440723c */ /* 0x000fea0000041840 */
[----:B------:R-:W-:Y:S05]  /*6920*/  IADD3.X R109, R0, UR16, RZ, P0, !PT ;  /* 0x00000010006d7c10 */ /* 0x000fea00087fe4ff */
[----:B------:R-:W2:Y:S04]  /*6930*/  LDG.E R106, desc[UR10][R108.64] ;  /* 0x0000000a6c6a7981 */ /* 0x000ea8000c1e1900 */
[----:B------:R-:W3:Y:S04]  /*6940*/  LDG.E R105, desc[UR10][R108.64+0x20] ;  /* 0x0000200a6c697981 */ /* 0x000ee8000c1e1900 */
[----:B------:R-:W5:Y:S04]  /*6950*/  LDG.E R104, desc[UR10][R108.64+0x100] ;  /* 0x0001000a6c687981 */ /* 0x000f68000c1e1900 */
[----:B------:R1:W5:Y:S01]  /*6960*/  LDG.E R0, desc[UR10][R108.64+0x120] ;  /* 0x0001200a6c007981 */ /* 0x000362000c1e1900 */
[----:B--2---:R-:W-:Y:S01]  /*6970*/  FADD.FTZ R107, -R106, R4 ;  /* 0x000000046a6b7221 */ /* 0x004fe20000010100 */
[----:B------:R-:W-:Y:S01]  /*6980*/  FFMA.FTZ R4, -R152, R152, 1 ;  /* 0x3f80000098047423 */ /* 0x000fe20000010198 */
[----:B-1----:R-:W-:Y:S01]  /*6990*/  FADD.FTZ R108, -R106, R5 ;  /* 0x000000056a6c7221 */ /* 0x002fe20000010100 */
[----:B------:R1:W5:Y:S01]  /*69a0*/  LDL.LU R152, [R1+0x100] ;  /* 0x0001000001987983 */ /* 0x0003620000300800 */
[----:B------:R-:W-:Y:S01]  /*69b0*/  FFMA.FTZ R5, -R151, R151, 1 ;  /* 0x3f80000097057423 */ /* 0x000fe20000010197 */
[----:B------:R-:W-:Y:S01]  /*69c0*/  FMUL.FTZ R107, R99, R107 ;  /* 0x0000006b636b7220 */ /* 0x000fe20000410000 */
[----:B------:R-:W-:Y:S01]  /*69d0*/  FMUL.FTZ R108, R98, R108 ;  /* 0x0000006c626c7220 */ /* 0x000fe20000410000 */
[----:B------:R1:W5:Y:S01]  /*69e0*/  LDL.LU R151, [R1+0xfc] ;  /* 0x0000fc0001977983 */ /* 0x0003620000300800 */
[C---:B------:R-:W-:Y:S01]  /*69f0*/  FADD.FTZ R16, -R106.reuse, R16 ;  /* 0x000000106a107221 */ /* 0x040fe20000010100 */
[C---:B------:R-:W-:Y:S01]  /*6a00*/  FADD.FTZ R103, -R106.reuse, R21 ;  /* 0x000000156a677221 */ /* 0x040fe20000010100 */
[----:B------:R-:W-:Y:S01]  /*6a10*/  FADD.FTZ R20, -R106, R20 ;  /* 0x000000146a147221 */ /* 0x000fe20000010100 */
[----:B------:R1:W5:Y:S01]  /*6a20*/  LDL.LU R99, [R1+0xf8] ;  /* 0x0000f80001637983 */ /* 0x0003620000300800 */
[----:B------:R-:W-:Y:S01]  /*6a30*/  FMUL.FTZ R4, R4, UR6 ;  /* 0x0000000604047c20 */ /* 0x000fe20008410000 */
[----:B------:R-:W-:Y:S01]  /*6a40*/  FMUL.FTZ R103, R94, R103 ;  /* 0x000000675e677220 */ /* 0x000fe20000410000 */
[----:B------:R-:W-:Y:S01]  /*6a50*/  FMUL.FTZ R102, R95, R20 ;  /* 0x000000145f667220 */ /* 0x000fe20000410000 */
[----:B------:R1:W5:Y:S01]  /*6a60*/  LDL.LU R98, [R1+0xf4] ;  /* 0x0000f40001627983 */ /* 0x0003620000300800 */
[----:B------:R-:W-:Y:S01]  /*6a70*/  FMUL.FTZ R101, R4, R107 ;  /* 0x0000006b04657220 */ /* 0x000fe20000410000 */
[----:B------:R-:W-:Y:S01]  /*6a80*/  FADD.FTZ R4, -R106, R17 ;  /* 0x000000116a047221 */ /* 0x000fe20000010100 */
[----:B------:R-:W-:Y:S01]  /*6a90*/  FMUL.FTZ R17, R97, R16 ;  /* 0x0000001061117220 */ /* 0x000fe20000410000 */
[----:B------:R-:W-:Y:S01]  /*6aa0*/  FFMA.FTZ R16, -R92, R92, 1 ;  /* 0x3f8000005c107423 */ /* 0x000fe2000001015c */
[----:B------:R1:W5:Y:S01]  /*6ab0*/  LDL.LU R97, [R1+0xf0] ;  /* 0x0000f00001617983 */ /* 0x0003620000300800 */
[----:B------:R-:W-:Y:S01]  /*6ac0*/  FMUL.FTZ R21, R96, R4 ;  /* 0x0000000460157220 */ /* 0x000fe20000410000 */
[----:B------:R-:W-:Y:S01]  /*6ad0*/  FFMA.FTZ R4, -R93, R93, 1 ;  /* 0x3f8000005d047423 */ /* 0x000fe2000001015d */
[----:B------:R-:W-:Y:S01]  /*6ae0*/  FFMA.FTZ R20, -R91, R91, 1 ;  /* 0x3f8000005b147423 */ /* 0x000fe2000001015b */
[----:B------:R1:W5:Y:S01]  /*6af0*/  LDL.LU R96, [R1+0xec] ;  /* 0x0000ec0001607983 */ /* 0x0003620000300800 */
[----:B------:R-:W-:Y:S01]  /*6b00*/  FMUL.FTZ R5, R5, UR6 ;  /* 0x0000000605057c20 */ /* 0x000fe20008410000 */
[C---:B------:R-:W-:Y:S01]  /*6b10*/  FADD.FTZ R32, -R106.reuse, R32 ;  /* 0x000000206a207221 */ /* 0x040fe20000010100 */
[----:B------:R-:W-:Y:S01]  /*6b20*/  FADD.FTZ R33, -R106, R33 ;  /* 0x000000216a217221 */ /* 0x000fe20000010100 */
[----:B------:R1:W5:Y:S01]  /*6b30*/  LDL.LU R95, [R1+0xe8] ;  /* 0x0000e800015f7983 */ /* 0x0003620000300800 */
[----:B------:R-:W-:Y:S01]  /*6b40*/  FMUL.FTZ R100, R5, R108 ;  /* 0x0000006c05647220 */ /* 0x000fe20000410000 */
[----:B------:R-:W-:Y:S01]  /*6b50*/  FFMA.FTZ R5, -R90, R90, 1 ;  /* 0x3f8000005a057423 */ /* 0x000fe2000001015a */
[C---:B------:R-:W-:Y:S01]  /*6b60*/  FADD.FTZ R52, -R106.reuse, R52 ;  /* 0x000000346a347221 */ /* 0x040fe20000010100 */
[----:B------:R1:W5:Y:S01]  /*6b70*/  LDL.LU R94, [R1+0xe4] ;  /* 0x0000e400015e7983 */ /* 0x0003620000300800 */
[----:B------:R-:W-:Y:S01]  /*6b80*/  FADD.FTZ R53, -R106, R53 ;  /* 0x000000356a357221 */ /* 0x000fe20000010100 */
[----:B---3--:R-:W-:Y:S01]  /*6b90*/  FADD.FTZ R6, -R105, R6 ;  /* 0x0000000669067221 */ /* 0x008fe20000010100 */
[----:B------:R-:W-:Y:S01]  /*6ba0*/  FMUL.FTZ R52, R77, R52 ;  /* 0x000000344d347220 */ /* 0x000fe20000410000 */
[----:B------:R1:W5:Y:S01]  /*6bb0*/  LDL.LU R93, [R1+0xe0] ;  /* 0x0000e000015d7983 */ /* 0x0003620000300800 */
[----:B------:R-:W-:Y:S01]  /*6bc0*/  FMUL.FTZ R53, R76, R53 ;  /* 0x000000354c357220 */ /* 0x000fe20000410000 */
[----:B------:R-:W-:Y:S01]  /*6bd0*/  FADD.FTZ R7, -R105, R7 ;  /* 0x0000000769077221 */ /* 0x000fe20000010100 */
[----:B------:R-:W-:Y:S01]  /*6be0*/  FMUL.FTZ R4, R4, UR6 ;  /* 0x0000000604047c20 */ /* 0x000fe20008410000 */
[----:B------:R1:W5:Y:S01]  /*6bf0*/  LDL.LU R92, [R1+0xdc] ;  /* 0x0000dc00015c7983 */ /* 0x0003620000300800 */
[----:B------:R-:W-:Y:S01]  /*6c00*/  FMUL.FTZ R16, R16, UR6 ;  /* 0x0000000610107c20 */ /* 0x000fe20008410000 */
[----:B------:R-:W-:Y:S01]  /*6c10*/  FMUL.FTZ R5, R5, UR6 ;  /* 0x0000000605057c20 */ /* 0x000fe20008410000 */
[----:B------:R-:W-:Y:S01]  /*6c20*/  FMUL.FTZ R4, R4, R17 ;  /* 0x0000001104047220 */ /* 0x000fe20000410000 */
[----:B------:R1:W5:Y:S01]  /*6c30*/  LDL.LU R91, [R1+0xd8] ;  /* 0x0000d800015b7983 */ /* 0x0003620000300800 */
[----:B------:R-:W-:Y:S01]  /*6c40*/  FMUL.FTZ R16, R16, R21 ;  /* 0x0000001510107220 */ /* 0x000fe20000410000 */
[----:B------:R-:W-:Y:S01]  /*6c50*/  FMUL.FTZ R20, R20, UR6 ;  /* 0x0000000614147c20 */ /* 0x000fe20008410000 */
[----:B------:R-:W-:Y:S01]  /*6c60*/  FMUL.FTZ R5, R5, R103 ;  /* 0x0000006705057220 */ /* 0x000fe20000410000 */
[----:B------:R1:W5:Y:S01]  /*6c70*/  LDL.LU R90, [R1+0xd4] ;  /* 0x0000d400015a7983 */ /* 0x0003620000300800 */
[----:B------:R-:W-:Y:S01]  /*6c80*/  F2FP.BF16.F32.PACK_AB R17, R100, R101 ;  /* 0x000000656411723e */ /* 0x000fe200000010ff */
        /* <DEDUP_REMOVED lines=9> */
[----:B------:R-:W-:Y:S01]  /*6d20*/  FFMA.FTZ R33, -R79, R79, 1 ;  /* 0x3f8000004f217423 */ /* 0x000fe2000001014f */
[----:B------:R-:W-:Y:S01]  /*6d30*/  FFMA.FTZ R32, -R78, R78, 1 ;  /* 0x3f8000004e207423 */ /* 0x000fe2000001014e */
[----:B------:R-:W-:Y:S01]  /*6d40*/  FADD.FTZ R20, -R106, R36 ;  /* 0x000000246a147221 */ /* 0x000fe20000010100 */
[----:B------:R1:W5:Y:S01]  /*6d50*/  LDL.LU R87, [R1+0xc8] ;  /* 0x0000c80001577983 */ /* 0x0003620000300800 */
[----:B------:R-:W-:Y:S01]  /*6d60*/  FFMA.FTZ R36, -R82, R82, 1 ;  /* 0x3f80000052247423 */ /* 0x000fe20000010152 */
[----:B------:R-:W-:Y:S01]  /*6d70*/  FADD.FTZ R21, -R106, R37 ;  /* 0x000000256a157221 */ /* 0x000fe20000010100 */
[----:B------:R-:W-:Y:S01]  /*6d80*/  FMUL.FTZ R20, R85, R20 ;  /* 0x0000001455147220 */ /* 0x000fe20000410000 */
[----:B------:R1:W5:Y:S01]  /*6d90*/  LDL.LU R86, [R1+0xc4] ;  /* 0x0000c40001567983 */ /* 0x0003620000300800 */
[----:B------:R-:W-:Y:S01]  /*6da0*/  FFMA.FTZ R37, -R83, R83, 1 ;  /* 0x3f80000053257423 */ /* 0x000fe20000010153 */
[----:B------:R-:W-:Y:S01]  /*6db0*/  FMUL.FTZ R21, R84, R21 ;  /* 0x0000001554157220 */ /* 0x000fe20000410000 */
[----:B------:R-:W-:Y:S01]  /*6dc0*/  FMUL.FTZ R36, R36, UR6 ;  /* 0x0000000624247c20 */ /* 0x000fe20008410000 */
[----:B------:R1:W5:Y:S01]  /*6dd0*/  LDL.LU R85, [R1+0xc0] ;  /* 0x0000c00001557983 */ /* 0x0003620000300800 */
[----:B------:R-:W-:Y:S01]  /*6de0*/  FMUL.FTZ R37, R37, UR6 ;  /* 0x0000000625257c20 */ /* 0x000fe20008410000 */
[----:B------:R-:W-:Y:S01]  /*6df0*/  FMUL.FTZ R33, R33, UR6 ;  /* 0x0000000621217c20 */ /* 0x000fe20008410000 */
[----:B------:R-:W-:Y:S01]  /*6e00*/  FMUL.FTZ R36, R36, R21 ;  /* 0x0000001524247220 */ /* 0x000fe20000410000 */
[----:B------:R1:W5:Y:S01]  /*6e10*/  LDL.LU R84, [R1+0xbc] ;  /* 0x0000bc0001547983 */ /* 0x0003620000300800 */
[----:B------:R-:W-:Y:S01]  /*6e20*/  FMUL.FTZ R101, R101, UR6 ;  /* 0x0000000665657c20 */ /* 0x000fe20008410000 */
[----:B------:R-:W-:Y:S01]  /*6e30*/  FFMA.FTZ R21, -R73, R73, 1 ;  /* 0x3f80000049157423 */ /* 0x000fe20000010149 */
[----:B------:R-:W-:Y:S01]  /*6e40*/  FMUL.FTZ R37, R37, R20 ;  /* 0x0000001425257220 */ /* 0x000fe20000410000 */
        /* <DEDUP_REMOVED lines=13> */
[----:B------:R-:W-:Y:S01]  /*6f20*/  FFMA.FTZ R20, -R72, R72, 1 ;  /* 0x3f80000048147423 */ /* 0x000fe20000010148 */
[----:B------:R1:W5:Y:S01]  /*6f30*/  LDL.LU R80, [R1+0xac] ;  /* 0x0000ac0001507983 */ /* 0x0003620000300800 */
[----:B------:R-:W-:Y:S01]  /*6f40*/  FMUL.FTZ R49, R74, R49 ;  /* 0x000000314a317220 */ /* 0x000fe20000410000 */
[----:B------:R-:W-:Y:S01]  /*6f50*/  FMUL.FTZ R33, R33, R4 ;  /* 0x0000000421217220 */ /* 0x000fe20000410000 */
[----:B------:R-:W-:Y:S01]  /*6f60*/  FFMA.FTZ R4, -R70, R70, 1 ;  /* 0x3f80000046047423 */ /* 0x000fe20000010146 */
        /* <DEDUP_REMOVED lines=9> */
[----:B------:R-:W-:Y:S01]  /*7000*/  FMUL.FTZ R21, R21, R52 ;  /* 0x0000003415157220 */ /* 0x000fe20000410000 */
[----:B------:R-:W-:Y:S01]  /*7010*/  FMUL.FTZ R5, R5, UR6 ;  /* 0x0000000605057c20 */ /* 0x000fe20008410000 */
[----:B------:R-:W-:Y:S01]  /*7020*/  FMUL.FTZ R20, R20, UR6 ;  /* 0x0000000614147c20 */ /* 0x000fe20008410000 */
[----:B------:R1:W5:Y:S01]  /*7030*/  LDL.LU R76, [R1+0x9c] ;  /* 0x00009c00014c7983 */ /* 0x0003620000300800 */
[----:B------:R-:W-:Y:S01]  /*7040*/  F2FP.BF16.F32.PACK_AB R49, R36, R37 ;  /* 0x000000252431723e */ /* 0x000fe200000010ff */
[----:B------:R-:W-:Y:S01]  /*7050*/  FMUL.FTZ R5, R5, R48 ;  /* 0x0000003005057220 */ /* 0x000fe20000410000 */
[----:B------:R-:W-:Y:S01]  /*7060*/  FMUL.FTZ R20, R20, R53 ;  /* 0x0000003514147220 */ /* 0x000fe20000410000 */
[----:B------:R1:W5:Y:S01]  /*7070*/  LDL.LU R75, [R1+0x98] ;  /* 0x00009800014b7983 */ /* 0x0003620000300800 */
[----:B------:R-:W-:Y:S02]  /*7080*/  F2FP.BF16.F32.PACK_AB R100, R100, R101 ;  /* 0x000000656464723e */ /* 0x000fe400000010ff */
[----:B------:R-:W-:Y:S01]  /*7090*/  F2FP.BF16.F32.PACK_AB R36, R4, R5 ;  /* 0x000000050424723e */ /* 0x000fe200000010ff */
[----:B------:R1:W5:Y:S01]  /*70a0*/  LDL.LU R74, [R1+0x94] ;  /* 0x00009400014a7983 */ /* 0x0003620000300800 */
[----:B------:R-:W-:Y:S01]  /*70b0*/  FFMA.FTZ R4, -R69, R69, 1 ;  /* 0x3f80000045047423 */ /* 0x000fe20000010145 */
[----:B------:R-:W-:Y:S01]  /*70c0*/  FFMA.FTZ R5, -R68, R68, 1 ;  /* 0x3f80000044057423 */ /* 0x000fe20000010144 */
[----:B------:R-:W-:Y:S01]  /*70d0*/  F2FP.BF16.F32.PACK_AB R37, R20, R21 ;  /* 0x000000151425723e */ /* 0x000fe200000010ff */
[----:B------:R1:W5:Y:S01]  /*70e0*/  LDL.LU R73, [R1+0x90] ;  /* 0x0000900001497983 */ /* 0x0003620000300800 */
[----:B------:R-:W-:Y:S01]  /*70f0*/  FMUL.FTZ R21, R3, R6 ;  /* 0x0000000603157220 */ /* 0x000fe20000410000 */
[----:B------:R-:W-:Y:S01]  /*7100*/  FMUL.FTZ R20, R2, R7 ;  /* 0x0000000702147220 */ /* 0x000fe20000410000 */
[----:B------:R-:W-:Y:S01]  /*7110*/  F2FP.BF16.F32.PACK_AB R48, R32, R33 ;  /* 0x000000212030723e */ /* 0x000fe200000010ff */
[----:B------:R1:W5:Y:S01]  /*7120*/  LDL.LU R72, [R1+0x8c] ;  /* 0x00008c0001487983 */ /* 0x0003620000300800 */
[----:B------:R-:W-:Y:S01]  /*7130*/  FMUL.FTZ R7, R4, UR6 ;  /* 0x0000000604077c20 */ /* 0x000fe20008410000 */
[----:B------:R-:W-:Y:S02]  /*7140*/  FMUL.FTZ R6, R5, UR6 ;  /* 0x0000000605067c20 */ /* 0x000fe40008410000 */
        /* <DEDUP_REMOVED lines=22> */
[C---:B---3--:R-:W-:Y:S03]  /*72b0*/  IMAD.U32 R4, R33.reuse, -0x80, RZ ;  /* 0xffffff8021047824 */ /* 0x048fe600078e00ff */
        /* <DEDUP_REMOVED lines=20> */
.L_x_389:
[----:B------:R-:W2:Y:S01]  /*7400*/  LDL.LU R109, [R1+0x1c] ;  /* 0x00001c00016d7983 */ /* 0x000ea20000300800 */
[----:B------:R-:W-:Y:S01]  /*7410*/  FMUL.FTZ R20, R6, R20 ;  /* 0x0000001406147220 */ /* 0x000fe20000410000 */
[----:B------:R-:W-:Y:S01]  /*7420*/  FMUL.FTZ R21, R7, R21 ;  /* 0x0000001507157220 */ /* 0x000fe20000410000 */
[C---:B-----5:R-:W-:Y:S01]  /*7430*/  FADD.FTZ R28, -R104.reuse, R28 ;  /* 0x0000001c681c7221 */ /* 0x060fe20000010100 */
[----:B------:R-:W3:Y:S01]  /*7440*/  LDL.LU R108, [R1+0x18] ;  /* 0x00001800016c7983 */ /* 0x000ee20000300800 */
[----:B------:R-:W-:Y:S01]  /*7450*/  FADD.FTZ R25, -R104, R25 ;  /* 0x0000001968197221 */ /* 0x000fe20000010100 */
[----:B------:R-:W-:Y:S01]  /*7460*/  FADD.FTZ R15, -R0, R15 ;  /* 0x0000000f000f7221 */ /* 0x000fe20000010100 */
[----:B------:R-:W-:Y:S01]  /*7470*/  FMUL.FTZ R28, R196, R28 ;  /* 0x0000001cc41c7220 */ /* 0x000fe20000410000 */
[----:B------:R-:W4:Y:S01]  /*7480*/  LDL.LU R107, [R1+0x14] ;  /* 0x00001400016b7983 */ /* 0x000f220000300800 */
[----:B------:R-:W-:Y:S01]  /*7490*/  FMUL.FTZ R25, R201, R25 ;  /* 0x00000019c9197220 */ /* 0x000fe20000410000 */
[----:B------:R-:W-:Y:S01]  /*74a0*/  FMUL.FTZ R15, R241, R15 ;  /* 0x0000000ff10f7220 */ /* 0x000fe20000410000 */
[----:B------:R-:W-:Y:S01]  /*74b0*/  FADD.FTZ R27, -R0, R27 ;  /* 0x0000001b001b7221 */ /* 0x000fe20000010100 */
[----:B------:R-:W4:Y:S01]  /*74c0*/  LDL.LU R106, [R1+0x10] ;  /* 0x00001000016a7983 */ /* 0x000f220000300800 */
[----:B-1----:R-:W-:Y:S01]  /*74d0*/  FADD.FTZ R4, -R105, R23 ;  /* 0x0000001769047221 */ /* 0x002fe20000010100 */
[----:B------:R-:W-:Y:S01]  /*74e0*/  FFMA.FTZ R5, -R209, R209, 1 ;  /* 0x3f800000d1057423 */ /* 0x000fe200000101d1 */
[----:B------:R-:W-:Y:S01]  /*74f0*/  FMUL.FTZ R27, R231, R27 ;  /* 0x0000001be71b7220 */ /* 0x000fe20000410000 */
[----:B------:R-:W4:Y:S01]  /*7500*/  LDL.LU R103, [R1+0xc] ;  /* 0x00000c0001677983 */ /* 0x000f220000300800 */
[----:B------:R-:W-:Y:S01]  /*7510*/  FMUL.FTZ R4, R180, R4 ;  /* 0x00000004b4047220 */ /* 0x000fe20000410000 */
[----:B------:R-:W-:Y:S01]  /*7520*/  FMUL.FTZ R5, R5, UR6 ;  /* 0x0000000605057c20 */ /* 0x000fe20008410000 */
[C---:B------:R-:W-:Y:S01]  /*7530*/  FADD.FTZ R34, -R105.reuse, R34 ;  /* 0x0000002269227221 */ /* 0x040fe20000010100 */
[----:B------:R-:W4:Y:S01]  /*7540*/  LDL.LU R101, [R1+0x8] ;  /* 0x0000080001657983 */ /* 0x000f220000300800 */
[----:B------:R-:W-:Y:S01]  /*7550*/  FADD.FTZ R24, -R104, R24 ;  /* 0x0000001868187221 */ /* 0x000fe20000010100 */
[----:B------:R-:W-:Y:S01]  /*7560*/  FADD.FTZ R26, -R0, R26 ;  /* 0x0000001a001a7221 */ /* 0x000fe20000010100 */
[----:B------:R-:W-:Y:S01]  /*7570*/  FMUL.FTZ R34, R170, R34 ;  /* 0x00000022aa227220 */ /* 0x000fe20000410000 */
[----:B------:R-:W4:Y:S01]  /*7580*/  LDL.LU R53, [R1+0x4] ;  /* 0x0000040001357983 */ /* 0x000f220000300800 */
[----:B------:R-:W-:Y:S01]  /*7590*/  FMUL.FTZ R24, R202, R24 ;  /* 0x00000018ca187220 */ /* 0x000fe20000410000 */
[----:B------:R-:W-:Y:S01]  /*75a0*/  FMUL.FTZ R26, R232, R26 ;  /* 0x0000001ae81a7220 */ /* 0x000fe20000410000 */
[C---:B------:R-:W-:Y:S01]  /*75b0*/  FADD.FTZ R22, -R105.reuse, R22 ;  /* 0x0000001669167221 */ /* 0x040fe20000010100 */
[----:B------:R-:W4:Y:S01]  /*75c0*/  LDL.LU R52, [R1] ;  /* 0x0000000001347983 */ /* 0x000f220000300800 */
[----:B------:R-:W-:Y:S01]  /*75d0*/  FFMA.FTZ R6, -R210, R210, 1 ;  /* 0x3f800000d2067423 */ /* 0x000fe200000101d2 */
[----:B------:R-:W-:Y:S01]  /*75e0*/  FADD.FTZ R18, -R105, R18 ;  /* 0x0000001269127221 */ /* 0x000fe20000010100 */
[----:B------:R-:W-:Y:S01]  /*75f0*/  FMUL.FTZ R22, R181, R22 ;  /* 0x00000016b5167220 */ /* 0x000fe20000410000 */
[----:B------:R1:W-:Y:S01]  /*7600*/  STS [R220+0x8000], R17 ;  /* 0x00800011dc007388 */ /* 0x0003e20000000800 */
[----:B------:R-:W-:Y:S01]  /*7610*/  FADD.FTZ R19, -R105, R19 ;  /* 0x0000001369137221 */ /* 0x000fe20000010100 */
[----:B------:R-:W-:Y:S01]  /*7620*/  FFMA.FTZ R7, -R213, R213, 1 ;  /* 0x3f800000d5077423 */ /* 0x000fe200000101d5 */
[----:B------:R-:W-:Y:S01]  /*7630*/  FMUL.FTZ R6, R6, UR6 ;  /* 0x0000000606067c20 */ /* 0x000fe20008410000 */
[----:B------:R-:W-:Y:S01]  /*7640*/  FMUL.FTZ R18, R186, R18 ;  /* 0x00000012ba127220 */ /* 0x000fe20000410000 */
[----:B------:R-:W-:Y:S01]  /*7650*/  FMUL.FTZ R19, R185, R19 ;  /* 0x00000013b9137220 */ /* 0x000fe20000410000 */
[----:B------:R-:W-:Y:S01]  /*7660*/  FMUL.FTZ R7, R7, UR6 ;  /* 0x0000000607077c20 */ /* 0x000fe20008410000 */
[----:B------:R-:W-:Y:S01]  /*7670*/  FMUL.FTZ R22, R6, R22 ;  /* 0x0000001606167220 */ /* 0x000fe20000410000 */
[----:B------:R-:W-:Y:S01]  /*7680*/  FMUL.FTZ R6, R5, R4 ;  /* 0x0000000405067220 */ /* 0x000fe20000410000 */
[----:B------:R-:W-:Y:S01]  /*7690*/  FADD.FTZ R38, -R105, R38 ;  /* 0x0000002669267221 */ /* 0x000fe20000010100 */
[----:B------:R-:W-:Y:S01]  /*76a0*/  FMUL.FTZ R19, R7, R19 ;  /* 0x0000001307137220 */ /* 0x000fe20000410000 */
[----:B------:R-:W-:Y:S01]  /*76b0*/  FFMA.FTZ R7, -R198, R198, 1 ;  /* 0x3f800000c6077423 */ /* 0x000fe200000101c6 */
[----:B------:R-:W-:Y:S01]  /*76c0*/  F2FP.BF16.F32.PACK_AB R5, R20, R21 ;  /* 0x000000151405723e */ /* 0x000fe200000010ff */
[----:B------:R-:W-:Y:S01]  /*76d0*/  FMUL.FTZ R38, R166, R38 ;  /* 0x00000026a6267220 */ /* 0x000fe20000410000 */
[----:B------:R-:W-:Y:S01]  /*76e0*/  F2FP.BF16.F32.PACK_AB R33, R6, R22 ;  /* 0x000000160621723e */ /* 0x000fe200000010ff */
[----:B------:R-:W-:Y:S01]  /*76f0*/  FFMA.FTZ R6, -R197, R197, 1 ;  /* 0x3f800000c5067423 */ /* 0x000fe200000101c5 */
[C---:B------:R-:W-:Y:S01]  /*7700*/  FADD.FTZ R39, -R105.reuse, R39 ;  /* 0x0000002769277221 */ /* 0x040fe20000010100 */
[----:B------:R1:W-:Y:S01]  /*7710*/  STS [R220+0x8400], R5 ;  /* 0x00840005dc007388 */ /* 0x0003e20000000800 */
[C---:B------:R-:W-:Y:S01]  /*7720*/  FADD.FTZ R35, -R105.reuse, R35 ;  /* 0x0000002369237221 */ /* 0x040fe20000010100 */
[----:B------:R-:W-:Y:S01]  /*7730*/  FADD.FTZ R50, -R105, R50 ;  /* 0x0000003269327221 */ /* 0x000fe20000010100 */
[----:B------:R-:W-:Y:S01]  /*7740*/  FMUL.FTZ R39, R165, R39 ;  /* 0x00000027a5277220 */ /* 0x000fe20000410000 */
[----:B------:R1:W-:Y:S01]  /*7750*/  STS [R221+0x8000], R16 ;  /* 0x00800010dd007388 */ /* 0x0003e20000000800 */
[----:B------:R-:W-:Y:S01]  /*7760*/  FMUL.FTZ R35, R169, R35 ;  /* 0x00000023a9237220 */ /* 0x000fe20000410000 */
[----:B------:R-:W-:Y:S01]  /*7770*/  FMUL.FTZ R50, R115, R50 ;  /* 0x0000003273327220 */ /* 0x000fe20000410000 */
[C---:B------:R-:W-:Y:S01]  /*7780*/  FADD.FTZ R66, -R105.reuse, R66 ;  /* 0x0000004269427221 */ /* 0x040fe20000010100 */
[----:B-1----:R-:W-:Y:S01]  /*7790*/  FFMA.FTZ R17, -R214, R214, 1 ;  /* 0x3f800000d6117423 */ /* 0x002fe200000101d6 */
[----:B------:R-:W-:Y:S01]  /*77a0*/  FADD.FTZ R54, -R105, R54 ;  /* 0x0000003669367221 */ /* 0x000fe20000010100 */
[----:B------:R-:W-:Y:S01]  /*77b0*/  FADD.FTZ R12, -R104, R12 ;  /* 0x0000000c680c7221 */ /* 0x000fe20000010100 */
[----:B------:R-:W-:Y:S01]  /*77c0*/  FMUL.FTZ R66, R111, R66 ;  /* 0x000000426f427220 */ /* 0x000fe20000410000 */
[----:B------:R-:W-:Y:S01]  /*77d0*/  FMUL.FTZ R17, R17, UR6 ;  /* 0x0000000611117c20 */ /* 0x000fe20008410000 */
[----:B------:R-:W-:Y:S01]  /*77e0*/  FMUL.FTZ R54, R113, R54 ;  /* 0x0000003671367220 */ /* 0x000fe20000410000 */
[----:B------:R-:W-:Y:S01]  /*77f0*/  FMUL.FTZ R12, R224, R12 ;  /* 0x0000000ce00c7220 */ /* 0x000fe20000410000 */
[----:B------:R-:W-:Y:S01]  /*7800*/  FADD.FTZ R8, -R104, R8 ;  /* 0x0000000868087221 */ /* 0x000fe20000010100 */
[----:B------:R-:W-:Y:S01]  /*7810*/  FMUL.FTZ R18, R17, R18 ;  /* 0x0000001211127220 */ /* 0x000fe20000410000 */
[----:B------:R-:W-:Y:S01]  /*7820*/  FMUL.FTZ R17, R6, UR6 ;  /* 0x0000000606117c20 */ /* 0x000fe20008410000 */
[----:B------:R-:W-:Y:S01]  /*7830*/  FFMA.FTZ R6, -R191, R191, 1 ;  /* 0x3f800000bf067423 */ /* 0x000fe200000101bf */
[----:B------:R-:W-:Y:S01]  /*7840*/  FADD.FTZ R9, -R104, R9 ;  /* 0x0000000968097221 */ /* 0x000fe20000010100 */
[----:B------:R-:W-:Y:S01]  /*7850*/  FADD.FTZ R55, -R105, R55 ;  /* 0x0000003769377221 */ /* 0x000fe20000010100 */
[----:B------:R-:W-:Y:S01]  /*7860*/  F2FP.BF16.F32.PACK_AB R4, R19, R18 ;  /* 0x000000121304723e */ /* 0x000fe200000010ff */
[----:B------:R-:W-:Y:S01]  /*7870*/  FMUL.FTZ R18, R7, UR6 ;  /* 0x0000000607127c20 */ /* 0x000fe20008410000 */
[----:B------:R-:W-:Y:S01]  /*7880*/  FFMA.FTZ R7, -R192, R192, 1 ;  /* 0x3f800000c0077423 */ /* 0x000fe200000101c0 */
[----:B------:R-:W-:Y:S01]  /*7890*/  FMUL.FTZ R6, R6, UR6 ;  /* 0x0000000606067c20 */ /* 0x000fe20008410000 */
[----:B------:R-:W-:Y:S01]  /*78a0*/  FMUL.FTZ R32, R17, R35 ;  /* 0x0000002311207220 */ /* 0x000fe20000410000 */
[----:B------:R1:W-:Y:S01]  /*78b0*/  STS [R221+0x8400], R4 ;  /* 0x00840004dd007388 */ /* 0x0003e20000000800 */
[----:B------:R-:W-:Y:S01]  /*78c0*/  FMUL.FTZ R7, R7, UR6 ;  /* 0x0000000607077c20 */ /* 0x000fe20008410000 */
[----:B------:R-:W-:Y:S01]  /*78d0*/  FMUL.FTZ R23, R6, R39 ;  /* 0x0000002706177220 */ /* 0x000fe20000410000 */
[----:B------:R-:W-:Y:S01]  /*78e0*/  FFMA.FTZ R6, -R177, R177, 1 ;  /* 0x3f800000b1067423 */ /* 0x000fe200000101b1 */
[----:B------:R-:W-:Y:S01]  /*78f0*/  FFMA.FTZ R17, -R164, R164, 1 ;  /* 0x3f800000a4117423 */ /* 0x000fe200000101a4 */
[----:B------:R-:W-:Y:S01]  /*7900*/  FMUL.FTZ R38, R7, R38 ;  /* 0x0000002607267220 */ /* 0x000fe20000410000 */
[----:B------:R-:W-:Y:S01]  /*7910*/  FFMA.FTZ R7, -R178, R178, 1 ;  /* 0x3f800000b2077423 */ /* 0x000fe200000101b2 */
[----:B------:R-:W-:Y:S01]  /*7920*/  FMUL.FTZ R22, R6, UR6 ;  /* 0x0000000606167c20 */ /* 0x000fe20008410000 */
[----:B------:R-:W-:Y:S01]  /*7930*/  FADD.FTZ R6, -R105, R67 ;  /* 0x0000004369067221 */ /* 0x000fe20000010100 */
[----:B------:R-:W-:Y:S01]  /*7940*/  FMUL.FTZ R17, R17, UR6 ;  /* 0x0000000611117c20 */ /* 0x000fe20008410000 */
[----:B------:R-:W-:Y:S01]  /*7950*/  FMUL.FTZ R7, R7, UR6 ;  /* 0x0000000607077c20 */ /* 0x000fe20008410000 */
[----:B------:R-:W-:Y:S01]  /*7960*/  FFMA.FTZ R19, -R174, R174, 1 ;  /* 0x3f800000ae137423 */ /* 0x000fe200000101ae */
[----:B------:R-:W-:Y:S01]  /*7970*/  FMUL.FTZ R6, R110, R6 ;  /* 0x000000066e067220 */ /* 0x000fe20000410000 */
[----:B------:R-:W-:Y:S01]  /*7980*/  FMUL.FTZ R20, R17, R66 ;  /* 0x0000004211147220 */ /* 0x000fe20000410000 */
[----:B------:R-:W-:Y:S01]  /*7990*/  FMUL.FTZ R50, R7, R50 ;  /* 0x0000003207327220 */ /* 0x000fe20000410000 */
[----:B------:R-:W-:Y:S01]  /*79a0*/  FFMA.FTZ R7, -R163, R163, 1 ;  /* 0x3f800000a3077423 */ /* 0x000fe200000101a3 */
[----:B------:R-:W-:Y:S01]  /*79b0*/  FADD.FTZ R5, -R104, R13 ;  /* 0x0000000d68057221 */ /* 0x000fe20000010100 */
        /* <DEDUP_REMOVED lines=8> */
[----:B------:R-:W-:Y:S01]  /*7a40*/  FMUL.FTZ R13, R229, R9 ;  /* 0x00000009e50d7220 */ /* 0x000fe20000410000 */
[----:B------:R-:W-:Y:S01]  /*7a50*/  FMUL.FTZ R8, R8, UR6 ;  /* 0x0000000608087c20 */ /* 0x000fe20008410000 */
[----:B------:R-:W-:Y:S01]  /*7a60*/  FFMA.FTZ R9, -R252, R252, 1 ;  /* 0x3f800000fc097423 */ /* 0x000fe200000101fc */
[----:B------:R-:W-:Y:S01]  /*7a70*/  F2FP.BF16.F32.PACK_AB R20, R6, R20 ;  /* 0x000000140614723e */ /* 0x000fe200000010ff */
[----:B------:R-:W-:Y:S01]  /*7a80*/  FFMA.FTZ R6, -R247, R247, 1 ;  /* 0x3f800000f7067423 */ /* 0x000fe200000101f7 */
[----:B------:R-:W-:Y:S01]  /*7a90*/  FMUL.FTZ R7, R7, UR6 ;  /* 0x0000000607077c20 */ /* 0x000fe20008410000 */
[----:B------:R-:W-:Y:S01]  /*7aa0*/  FMUL.FTZ R34, R18, R34 ;  /* 0x0000002212227220 */ /* 0x000fe20000410000 */
[----:B------:R-:W-:Y:S01]  /*7ab0*/  FMUL.FTZ R13, R8, R13 ;  /* 0x0000000d080d7220 */ /* 0x000fe20000410000 */
[----:B------:R-:W-:Y:S01]  /*7ac0*/  FMUL.FTZ R6, R6, UR6 ;  /* 0x0000000606067c20 */ /* 0x000fe20008410000 */
[----:B------:R-:W-:Y:S01]  /*7ad0*/  FMUL.FTZ R12, R7, R12 ;  /* 0x0000000c070c7220 */ /* 0x000fe20000410000 */
[----:B------:R-:W-:Y:S01]  /*7ae0*/  FFMA.FTZ R7, -R234, R234, 1 ;  /* 0x3f800000ea077423 */ /* 0x000fe200000101ea */
[----:B------:R-:W-:Y:S01]  /*7af0*/  FFMA.FTZ R18, -R173, R173, 1 ;  /* 0x3f800000ad127423 */ /* 0x000fe200000101ad */
[----:B------:R-:W-:Y:S01]  /*7b00*/  FMUL.FTZ R19, R6, R5 ;  /* 0x0000000506137220 */ /* 0x000fe20000410000 */
[----:B------:R-:W-:Y:S01]  /*7b10*/  FADD.FTZ R5, -R104, R29 ;  /* 0x0000001d68057221 */ /* 0x000fe20000010100 */
[----:B------:R-:W-:Y:S01]  /*7b20*/  FFMA.FTZ R6, -R233, R233, 1 ;  /* 0x3f800000e9067423 */ /* 0x000fe200000101e9 */
[----:B------:R-:W-:Y:S01]  /*7b30*/  FMUL.FTZ R7, R7, UR6 ;  /* 0x0000000607077c20 */ /* 0x000fe20008410000 */
[----:B------:R-:W-:Y:S01]  /*7b40*/  FFMA.FTZ R8, -R237, R237, 1 ;  /* 0x3f800000ed087423 */ /* 0x000fe200000101ed */
[----:B------:R-:W-:Y:S01]  /*7b50*/  FMUL.FTZ R5, R195, R5 ;  /* 0x00000005c3057220 */ /* 0x000fe20000410000 */
[----:B------:R-:W-:Y:S01]  /*7b60*/  FMUL.FTZ R6, R6, UR6 ;  /* 0x0000000606067c20 */ /* 0x000fe20008410000 */
[----:B------:R-:W-:Y:S01]  /*7b70*/  FMUL.FTZ R17, R7, R28 ;  /* 0x0000001c07117220 */ /* 0x000fe20000410000 */
[----:B------:R-:W-:Y:S01]  /*7b80*/  FMUL.FTZ R9, R9, UR6 ;  /* 0x0000000609097c20 */ /* 0x000fe20008410000 */
[----:B------:R-:W-:Y:S01]  /*7b90*/  FMUL.FTZ R18, R18, UR6 ;  /* 0x0000000612127c20 */ /* 0x000fe20008410000 */
[----:B------:R-:W-:Y:S01]  /*7ba0*/  FMUL.FTZ R5, R6, R5 ;  /* 0x0000000506057220 */ /* 0x000fe20000410000 */
[----:B------:R-:W-:Y:S01]  /*7bb0*/  FMUL.FTZ R55, R112, R55 ;  /* 0x0000003770377220 */ /* 0x000fe20000410000 */
[----:B------:R-:W-:Y:S01]  /*7bc0*/  FMUL.FTZ R8, R8, UR6 ;  /* 0x0000000608087c20 */ /* 0x000fe20008410000 */
[----:B------:R-:W-:Y:S01]  /*7bd0*/  FMUL.FTZ R16, R9, R16 ;  /* 0x0000001009107220 */ /* 0x000fe20000410000 */
[----:B------:R-:W-:Y:S01]  /*7be0*/  FFMA.FTZ R6, -R205, R205, 1 ;  /* 0x3f800000cd067423 */ /* 0x000fe200000101cd */
[----:B------:R-:W-:Y:S01]  /*7bf0*/  F2FP.BF16.F32.PACK_AB R17, R5, R17 ;  /* 0x000000110511723e */ /* 0x000fe200000010ff */
[----:B------:R-:W-:Y:S01]  /*7c00*/  FADD.FTZ R5, -R104, R45 ;  /* 0x0000002d68057221 */ /* 0x000fe20000010100 */
[----:B------:R-:W-:Y:S01]  /*7c10*/  FMUL.FTZ R21, R18, R55 ;  /* 0x0000003712157220 */ /* 0x000fe20000410000 */
[----:B------:R-:W-:Y:S01]  /*7c20*/  FMUL.FTZ R18, R8, R25 ;  /* 0x0000001908127220 */ /* 0x000fe20000410000 */
[----:B------:R-:W-:Y:S01]  /*7c30*/  FMUL.FTZ R6, R6, UR6 ;  /* 0x0000000606067c20 */ /* 0x000fe20008410000 */
[----:B------:R-:W-:Y:S01]  /*7c40*/  FMUL.FTZ R5, R175, R5 ;  /* 0x00000005af057220 */ /* 0x000fe20000410000 */
[----:B------:R-:W-:Y:S01]  /*7c50*/  FADD.FTZ R41, -R104, R41 ;  /* 0x0000002968297221 */ /* 0x000fe20000010100 */
[----:B------:R-:W-:Y:S01]  /*7c60*/  FFMA.FTZ R8, -R211, R211, 1 ;  /* 0x3f800000d3087423 */ /* 0x000fe200000101d3 */
[----:B-1----:R-:W-:Y:S01]  /*7c70*/  F2FP.BF16.F32.PACK_AB R4, R13, R16 ;  /* 0x000000100d04723e */ /* 0x002fe200000010ff */
[----:B------:R-:W-:Y:S01]  /*7c80*/  FMUL.FTZ R13, R6, R5 ;  /* 0x00000005060d7220 */ /* 0x000fe20000410000 */
[----:B------:R-:W-:Y:S01]  /*7c90*/  FMUL.FTZ R41, R182, R41 ;  /* 0x00000029b6297220 */ /* 0x000fe20000410000 */
[----:B------:R-:W-:Y:S01]  /*7ca0*/  FMUL.FTZ R8, R8, UR6 ;  /* 0x0000000608087c20 */ /* 0x000fe20008410000 */
[----:B------:R-:W-:Y:S01]  /*7cb0*/  FFMA.FTZ R5, -R193, R193, 1 ;  /* 0x3f800000c1057423 */ /* 0x000fe200000101c1 */
[----:B------:R3:W-:Y:S01]  /*7cc0*/  STS [R220+0xa000], R4 ;  /* 0x00a00004dc007388 */ /* 0x0007e20000000800 */
[----:B------:R-:W-:Y:S01]  /*7cd0*/  FADD.FTZ R61, -R104, R61 ;  /* 0x0000003d683d7221 */ /* 0x000fe20000010100 */
[----:B------:R-:W-:Y:S01]  /*7ce0*/  FMUL.FTZ R16, R8, R41 ;  /* 0x0000002908107220 */ /* 0x000fe20000410000 */
[----:B------:R-:W-:Y:S01]  /*7cf0*/  FMUL.FTZ R8, R5, UR6 ;  /* 0x0000000605087c20 */ /* 0x000fe20008410000 */
[----:B------:R-:W-:Y:S01]  /*7d00*/  FFMA.FTZ R5, -R187, R187, 1 ;  /* 0x3f800000bb057423 */ /* 0x000fe200000101bb */
[----:B------:R-:W-:Y:S01]  /*7d10*/  FMUL.FTZ R61, R167, R61 ;  /* 0x0000003da73d7220 */ /* 0x000fe20000410000 */
[----:B------:R-:W-:Y:S01]  /*7d20*/  FADD.FTZ R60, -R104, R60 ;  /* 0x0000003c683c7221 */ /* 0x000fe20000010100 */
[----:B------:R-:W-:Y:S01]  /*7d30*/  FFMA.FTZ R6, -R188, R188, 1 ;  /* 0x3f800000bc067423 */ /* 0x000fe200000101bc */
[----:B------:R-:W-:Y:S01]  /*7d40*/  FMUL.FTZ R5, R5, UR6 ;  /* 0x0000000605057c20 */ /* 0x000fe20008410000 */
[----:B------:R-:W-:Y:S01]  /*7d50*/  FADD.FTZ R44, -R104, R44 ;  /* 0x0000002c682c7221 */ /* 0x000fe20000010100 */
[----:B------:R-:W-:Y:S01]  /*7d60*/  FFMA.FTZ R7, -R206, R206, 1 ;  /* 0x3f800000ce077423 */ /* 0x000fe200000101ce */
[----:B------:R-:W-:Y:S01]  /*7d70*/  FMUL.FTZ R60, R168, R60 ;  /* 0x0000003ca83c7220 */ /* 0x000fe20000410000 */
[----:B------:R-:W-:Y:S01]  /*7d80*/  FMUL.FTZ R61, R5, R61 ;  /* 0x0000003d053d7220 */ /* 0x000fe20000410000 */
[----:B------:R-:W-:Y:S01]  /*7d90*/  FMUL.FTZ R6, R6, UR6 ;  /* 0x0000000606067c20 */ /* 0x000fe20008410000 */
[----:B------:R-:W-:Y:S01]  /*7da0*/  FADD.FTZ R5, -R0, R11 ;  /* 0x0000000b00057221 */ /* 0x000fe20000010100 */
[----:B------:R-:W-:Y:S01]  /*7db0*/  FADD.FTZ R56, -R104, R56 ;  /* 0x0000003868387221 */ /* 0x000fe20000010100 */
[----:B------:R-:W-:Y:S01]  /*7dc0*/  FFMA.FTZ R9, -R238, R238, 1 ;  /* 0x3f800000ee097423 */ /* 0x000fe200000101ee */
[----:B------:R-:W-:Y:S01]  /*7dd0*/  FMUL.FTZ R44, R176, R44 ;  /* 0x0000002cb02c7220 */ /* 0x000fe20000410000 */
[----:B------:R-:W-:Y:S01]  /*7de0*/  FMUL.FTZ R7, R7, UR6 ;  /* 0x0000000607077c20 */ /* 0x000fe20008410000 */
[----:B------:R-:W-:Y:S01]  /*7df0*/  FMUL.FTZ R60, R6, R60 ;  /* 0x0000003c063c7220 */ /* 0x000fe20000410000 */
[----:B------:R-:W-:Y:S01]  /*7e00*/  FMUL.FTZ R56, R172, R56 ;  /* 0x00000038ac387220 */ /* 0x000fe20000410000 */
[----:B------:R-:W-:Y:S01]  /*7e10*/  FMUL.FTZ R6, R249, R5 ;  /* 0x00000005f9067220 */ /* 0x000fe20000410000 */
[----:B------:R-:W-:Y:S01]  /*7e20*/  FMUL.FTZ R9, R9, UR6 ;  /* 0x0000000609097c20 */ /* 0x000fe20008410000 */
[----:B------:R-:W-:Y:S01]  /*7e30*/  FMUL.FTZ R44, R7, R44 ;  /* 0x0000002c072c7220 */ /* 0x000fe20000410000 */
[----:B------:R-:W-:Y:S01]  /*7e40*/  FADD.FTZ R57, -R104, R57 ;  /* 0x0000003968397221 */ /* 0x000fe20000010100 */
[----:B------:R-:W-:Y:S01]  /*7e50*/  FFMA.FTZ R7, -R194, R194, 1 ;  /* 0x3f800000c2077423 */ /* 0x000fe200000101c2 */
[----:B------:R-:W-:Y:S01]  /*7e60*/  FMUL.FTZ R56, R8, R56 ;  /* 0x0000003808387220 */ /* 0x000fe20000410000 */
[----:B------:R-:W-:Y:S01]  /*7e70*/  FMUL.FTZ R24, R9, R24 ;  /* 0x0000001809187220 */ /* 0x000fe20000410000 */
[----:B------:R-:W-:Y:S01]  /*7e80*/  FADD.FTZ R14, -R0, R14 ;  /* 0x0000000e000e7221 */ /* 0x000fe20000010100 */
[----:B------:R-:W-:Y:S01]  /*7e90*/  FMUL.FTZ R57, R171, R57 ;  /* 0x00000039ab397220 */ /* 0x000fe20000410000 */
[----:B------:R-:W-:Y:S01]  /*7ea0*/  FMUL.FTZ R7, R7, UR6 ;  /* 0x0000000607077c20 */ /* 0x000fe20008410000 */
[----:B------:R-:W-:Y:S01]  /*7eb0*/  FADD.FTZ R40, -R104, R40 ;  /* 0x0000002868287221 */ /* 0x000fe20000010100 */
[----:B------:R-:W-:Y:S01]  /*7ec0*/  FFMA.FTZ R9, -R212, R212, 1 ;  /* 0x3f800000d4097423 */ /* 0x000fe200000101d4 */
[----:B------:R-:W-:Y:S01]  /*7ed0*/  FADD.FTZ R10, -R0, R10 ;  /* 0x0000000a000a7221 */ /* 0x000fe20000010100 */
[----:B------:R-:W-:Y:S01]  /*7ee0*/  F2FP.BF16.F32.PACK_AB R19, R19, R12 ;  /* 0x0000000c1313723e */ /* 0x000fe200000010ff */
[----:B------:R-:W-:Y:S01]  /*7ef0*/  FMUL.FTZ R14, R246, R14 ;  /* 0x0000000ef60e7220 */ /* 0x000fe20000410000 */
[----:B------:R-:W-:Y:S01]  /*7f00*/  FMUL.FTZ R12, R7, R57 ;  /* 0x00000039070c7220 */ /* 0x000fe20000410000 */
[----:B------:R-:W-:Y:S01]  /*7f10*/  FMUL.FTZ R40, R183, R40 ;  /* 0x00000028b7287220 */ /* 0x000fe20000410000 */
[----:B------:R-:W-:Y:S01]  /*7f20*/  FMUL.FTZ R9, R9, UR6 ;  /* 0x0000000609097c20 */ /* 0x000fe20008410000 */
[----:B------:R-:W-:Y:S01]  /*7f30*/  FMUL.FTZ R10, R250, R10 ;  /* 0x0000000afa0a7220 */ /* 0x000fe20000410000 */
[C---:B------:R-:W-:Y:S01]  /*7f40*/  FADD.FTZ R46, -R0.reuse, R46 ;  /* 0x0000002e002e7221 */ /* 0x040fe20000010100 */
[C---:B------:R-:W-:Y:S01]  /*7f50*/  FADD.FTZ R30, -R0.reuse, R30 ;  /* 0x0000001e001e7221 */ /* 0x040fe20000010100 */
[----:B------:R-:W-:Y:S01]  /*7f60*/  FMUL.FTZ R9, R9, R40 ;  /* 0x0000002809097220 */ /* 0x000fe20000410000 */
[----:B------:R-:W-:Y:S01]  /*7f70*/  FADD.FTZ R31, -R0, R31 ;  /* 0x0000001f001f7221 */ /* 0x000fe20000010100 */
[----:B------:R-:W-:Y:S01]  /*7f80*/  FMUL.FTZ R46, R200, R46 ;  /* 0x0000002ec82e7220 */ /* 0x000fe20000410000 */
[----:B------:R-:W-:Y:S01]  /*7f90*/  FMUL.FTZ R30, R228, R30 ;  /* 0x0000001ee41e7220 */ /* 0x000fe20000410000 */
[----:B------:R-:W-:Y:S01]  /*7fa0*/  FADD.FTZ R59, -R0, R59 ;  /* 0x0000003b003b7221 */ /* 0x000fe20000010100 */
[----:B------:R-:W-:Y:S01]  /*7fb0*/  F2FP.BF16.F32.PACK_AB R16, R16, R9 ;  /* 0x000000091010723e */ /* 0x000fe200000010ff */
[----:B------:R-:W-:Y:S01]  /*7fc0*/  FMUL.FTZ R31, R227, R31 ;  /* 0x0000001fe31f7220 */ /* 0x000fe20000410000 */
[----:B------:R-:W-:Y:S01]  /*7fd0*/  F2FP.BF16.F32.PACK_AB R32, R32, R34 ;  /* 0x000000222020723e */ /* 0x000fe200000010ff */
[----:B------:R-:W-:Y:S01]  /*7fe0*/  FADD.FTZ R42, -R0, R42 ;  /* 0x0000002a002a7221 */ /* 0x000fe20000010100 */
[----:B------:R-:W4:Y:S01]  /*7ff0*/  LDL R34, [R1+0x60] ;  /* 0x0000600001227983 */ /* 0x000f220000100800 */
[----:B------:R-:W-:Y:S01]  /*8000*/  FMUL.FTZ R59, R189, R59 ;  /* 0x0000003bbd3b7220 */ /* 0x000fe20000410000 */
[----:B------:R-:W-:Y:S01]  /*8010*/  FADD.FTZ R51, -R105, R51 ;  /* 0x0000003369337221 */ /* 0x000fe20000010100 */
[----:B------:R-:W-:Y:S01]  /*8020*/  F2FP.BF16.F32.PACK_AB R18, R18, R24 ;  /* 0x000000181212723e */ /* 0x000fe200000010ff */
[----:B------:R-:W4:Y:S01]  /*8030*/  LDL.LU R29, [R1+0x20] ;  /* 0x00002000011d7983 */ /* 0x000f220000300800 */
[----:B------:R-:W-:Y:S01]  /*8040*/  FMUL.FTZ R42, R204, R42 ;  /* 0x0000002acc2a7220 */ /* 0x000fe20000410000 */
[----:B------:R-:W-:Y:S01]  /*8050*/  FADD.FTZ R43, -R0, R43 ;  /* 0x0000002b002b7221 */ /* 0x000fe20000010100 */
[----:B------:R-:W-:Y:S01]  /*8060*/  FMUL.FTZ R51, R114, R51 ;  /* 0x0000003372337220 */ /* 0x000fe20000410000 */
[----:B------:R-:W2:Y:S01]  /*8070*/  LDL.LU R28, [R1+0x24] ;  /* 0x00002400011c7983 */ /* 0x000ea20000300800 */
[----:B------:R-:W-:Y:S01]  /*8080*/  FADD.FTZ R62, -R0, R62 ;  /* 0x0000003e003e7221 */ /* 0x000fe20000010100 */
[----:B------:R-:W-:Y:S01]  /*8090*/  FMUL.FTZ R43, R203, R43 ;  /* 0x0000002bcb2b7220 */ /* 0x000fe20000410000 */
[----:B------:R-:W-:Y:S01]  /*80a0*/  FMUL.FTZ R22, R22, R51 ;  /* 0x0000003316167220 */ /* 0x000fe20000410000 */
[----:B------:R-:W-:Y:S01]  /*80b0*/  F2FP.BF16.F32.PACK_AB R23, R23, R38 ;  /* 0x000000261717723e */ /* 0x000fe200000010ff */
[----:B------:R-:W-:Y:S01]  /*80c0*/  FADD.FTZ R58, -R0, R58 ;  /* 0x0000003a003a7221 */ /* 0x000fe20000010100 */
[----:B------:R-:W-:Y:S01]  /*80d0*/  FMUL.FTZ R62, R184, R62 ;  /* 0x0000003eb83e7220 */ /* 0x000fe20000410000 */
[----:B------:R-:W-:Y:S02]  /*80e0*/  F2FP.BF16.F32.PACK_AB R13, R13, R44 ;  /* 0x0000002c0d0d723e */ /* 0x000fe400000010ff */
[----:B------:R-:W-:Y:S01]  /*80f0*/  F2FP.BF16.F32.PACK_AB R22, R22, R50 ;  /* 0x000000321616723e */ /* 0x000fe200000010ff */
[----:B------:R-:W-:Y:S01]  /*8100*/  FMUL.FTZ R58, R190, R58 ;  /* 0x0000003abe3a7220 */ /* 0x000fe20000410000 */
[----:B------:R-:W-:Y:S02]  /*8110*/  F2FP.BF16.F32.PACK_AB R21, R21, R54 ;  /* 0x000000361515723e */ /* 0x000fe400000010ff */
[----:B------:R-:W-:Y:S02]  /*8120*/  F2FP.BF16.F32.PACK_AB R12, R12, R56 ;  /* 0x000000380c0c723e */ /* 0x000fe400000010ff */
[----:B------:R-:W-:Y:S02]  /*8130*/  F2FP.BF16.F32.PACK_AB R11, R61, R60 ;  /* 0x0000003c3d0b723e */ /* 0x000fe400000010ff */
[----:B--2---:R-:W-:Y:S01]  /*8140*/  MOV R54, R28 ;  /* 0x0000001c00367202 */ /* 0x004fe20000000f00 */
[----:B------:R-:W-:Y:S01]  /*8150*/  FFMA.FTZ R5, -R109, R109, 1 ;  /* 0x3f8000006d057423 */ /* 0x000fe2000001016d */
[----:B---3--:R-:W-:Y:S01]  /*8160*/  FFMA.FTZ R4, -R108, R108, 1 ;  /* 0x3f8000006c047423 */ /* 0x008fe2000001016c */
[----:B----4-:R-:W-:Y:S02]  /*8170*/  MOV R55, R29 ;  /* 0x0000001d00377202 */ /* 0x010fe40000000f00 */
[----:B------:R-:W-:Y:S01]  /*8180*/  FMUL.FTZ R8, R5, UR6 ;  /* 0x0000000605087c20 */ /* 0x000fe20008410000 */
[----:B------:R-:W-:Y:S01]  /*8190*/  FFMA.FTZ R5, -R107, R107, 1 ;  /* 0x3f8000006b057423 */ /* 0x000fe2000001016b */
[----:B------:R-:W-:Y:S01]  /*81a0*/  FMUL.FTZ R7, R4, UR6 ;  /* 0x0000000604077c20 */ /* 0x000fe20008410000 */
[----:B------:R-:W-:Y:S01]  /*81b0*/  FFMA.FTZ R4, -R106, R106, 1 ;  /* 0x3f8000006a047423 */ /* 0x000fe2000001016a */
[----:B------:R-:W-:Y:S01]  /*81c0*/  FMUL.FTZ R10, R8, R10 ;  /* 0x0000000a080a7220 */ /* 0x000fe20000410000 */
[----:B------:R-:W-:Y:S01]  /*81d0*/  FMUL.FTZ R5, R5, UR6 ;  /* 0x0000000605057c20 */ /* 0x000fe20008410000 */
[----:B------:R-:W-:Y:S01]  /*81e0*/  FMUL.FTZ R7, R7, R6 ;  /* 0x0000000607077220 */ /* 0x000fe20000410000 */
[----:B------:R-:W-:Y:S02]  /*81f0*/  FMUL.FTZ R4, R4, UR6 ;  /* 0x0000000604047c20 */ /* 0x000fe40008410000 */
[----:B------:R-:W-:Y:S01]  /*8200*/  FMUL.FTZ R14, R5, R14 ;  /* 0x0000000e050e7220 */ /* 0x000fe20000410000 */
[----:B------:R-:W-:Y:S01]  /*8210*/  FFMA.FTZ R5, -R103, R103, 1 ;  /* 0x3f80000067057423 */ /* 0x000fe20000010167 */
[----:B------:R-:W-:Y:S01]  /*8220*/  FMUL.FTZ R9, R4, R15 ;  /* 0x0000000f04097220 */ /* 0x000fe20000410000 */
[----:B------:R-:W-:Y:S01]  /*8230*/  F2FP.BF16.F32.PACK_AB R10, R7, R10 ;  /* 0x0000000a070a723e */ /* 0x000fe200000010ff */
[----:B------:R-:W-:Y:S01]  /*8240*/  FFMA.FTZ R4, -R101, R101, 1 ;  /* 0x3f80000065047423 */ /* 0x000fe20000010165 */
[----:B------:R-:W-:Y:S01]  /*8250*/  FMUL.FTZ R6, R5, UR6 ;  /* 0x0000000605067c20 */ /* 0x000fe20008410000 */
[----:B------:R-:W-:Y:S01]  /*8260*/  FFMA.FTZ R5, -R53, R53, 1 ;  /* 0x3f80000035057423 */ /* 0x000fe20000010135 */
[----:B------:R-:W-:Y:S01]  /*8270*/  F2FP.BF16.F32.PACK_AB R9, R9, R14 ;  /* 0x0000000e0909723e */ /* 0x000fe200000010ff */
[----:B------:R-:W-:Y:S01]  /*8280*/  STS [R220+0xa400], R10 ;  /* 0x00a4000adc007388 */ /* 0x000fe20000000800 */
[----:B------:R-:W-:Y:S01]  /*8290*/  FMUL.FTZ R26, R6, R26 ;  /* 0x0000001a061a7220 */ /* 0x000fe20000410000 */
[----:B------:R-:W-:Y:S01]  /*82a0*/  FFMA.FTZ R6, -R236, R236, 1 ;  /* 0x3f800000ec067423 */ /* 0x000fe200000101ec */
[----:B------:R-:W-:Y:S01]  /*82b0*/  FMUL.FTZ R8, R4, UR6 ;  /* 0x0000000604087c20 */ /* 0x000fe20008410000 */
[----:B------:R-:W-:Y:S01]  /*82c0*/  STS [R221+0xa000], R19 ;  /* 0x00a00013dd007388 */ /* 0x000fe20000000800 */
[----:B------:R-:W-:Y:S01]  /*82d0*/  FFMA.FTZ R4, -R52, R52, 1 ;  /* 0x3f80000034047423 */ /* 0x000fe20000010134 */
[----:B------:R-:W-:Y:S01]  /*82e0*/  FMUL.FTZ R6, R6, UR6 ;  /* 0x0000000606067c20 */ /* 0x000fe20008410000 */
[----:B------:R-:W-:Y:S01]  /*82f0*/  FMUL.FTZ R8, R8, R27 ;  /* 0x0000001b08087220 */ /* 0x000fe20000410000 */
[----:B------:R-:W-:Y:S01]  /*8300*/  STS [R221+0xa400], R9 ;  /* 0x00a40009dd007388 */ /* 0x000fe20000000800 */
[----:B------:R-:W-:Y:S01]  /*8310*/  FMUL.FTZ R5, R5, UR6 ;  /* 0x0000000605057c20 */ /* 0x000fe20008410000 */
[----:B------:R-:W-:Y:S01]  /*8320*/  FMUL.FTZ R4, R4, UR6 ;  /* 0x0000000604047c20 */ /* 0x000fe20008410000 */
[----:B------:R-:W-:Y:S01]  /*8330*/  FMUL.FTZ R46, R6, R46 ;  /* 0x0000002e062e7220 */ /* 0x000fe20000410000 */
[----:B------:R-:W-:Y:S01]  /*8340*/  STS [R222+0x8000], R102 ;  /* 0x00800066de007388 */ /* 0x000fe20000000800 */
[----:B------:R-:W-:Y:S01]  /*8350*/  FFMA.FTZ R6, -R225, R225, 1 ;  /* 0x3f800000e1067423 */ /* 0x000fe200000101e1 */
[----:B------:R-:W-:Y:S01]  /*8360*/  F2FP.BF16.F32.PACK_AB R8, R8, R26 ;  /* 0x0000001a0808723e */ /* 0x000fe200000010ff */
[----:B------:R-:W-:Y:S01]  /*8370*/  FMUL.FTZ R30, R5, R30 ;  /* 0x0000001e051e7220 */ /* 0x000fe20000410000 */
[----:B------:R-:W-:Y:S01]  /*8380*/  STS [R222+0x8400], R33 ;  /* 0x00840021de007388 */ /* 0x000fe20000000800 */
[----:B------:R-:W-:Y:S01]  /*8390*/  FMUL.FTZ R31, R4, R31 ;  /* 0x0000001f041f7220 */ /* 0x000fe20000410000 */
[----:B------:R-:W-:Y:S01]  /*83a0*/  FFMA.FTZ R14, -R240, R240, 1 ;  /* 0x3f800000f00e7423 */ /* 0x000fe200000101f0 */
[----:B------:R-:W-:Y:S01]  /*83b0*/  FADD.FTZ R4, -R0, R47 ;  /* 0x0000002f00047221 */ /* 0x000fe20000010100 */
[----:B------:R-:W-:Y:S01]  /*83c0*/  STS [R219+0x8000], R100 ;  /* 0x00800064db007388 */ /* 0x000fe20000000800 */
[----:B------:R-:W-:Y:S01]  /*83d0*/  FFMA.FTZ R5, -R235, R235, 1 ;  /* 0x3f800000eb057423 */ /* 0x000fe200000101eb */
[----:B------:R-:W-:Y:S01]  /*83e0*/  FMUL.FTZ R6, R6, UR6 ;  /* 0x0000000606067c20 */ /* 0x000fe20008410000 */
[----:B------:R-:W-:Y:S01]  /*83f0*/  FMUL.FTZ R14, R14, UR6 ;  /* 0x000000060e0e7c20 */ /* 0x000fe20008410000 */
[----:B------:R-:W-:Y:S01]  /*8400*/  STS [R219+0x8400], R32 ;  /* 0x00840020db007388 */ /* 0x000fe20000000800 */
[----:B------:R-:W-:Y:S01]  /*8410*/  FFMA.FTZ R7, -R239, R239, 1 ;  /* 0x3f800000ef077423 */ /* 0x000fe200000101ef */
[----:B------:R-:W-:Y:S01]  /*8420*/  FMUL.FTZ R4, R199, R4 ;  /* 0x00000004c7047220 */ /* 0x000fe20000410000 */
[----:B------:R-:W-:Y:S01]  /*8430*/  FMUL.FTZ R5, R5, UR6 ;  /* 0x0000000605057c20 */ /* 0x000fe20008410000 */
[----:B------:R-:W-:Y:S01]  /*8440*/  FMUL.FTZ R59, R6, R59 ;  /* 0x0000003b063b7220 */ /* 0x000fe20000410000 */
[----:B------:R-:W-:Y:S01]  /*8450*/  F2FP.BF16.F32.PACK_AB R6, R31, R30 ;  /* 0x0000001e1f06723e */ /* 0x000fe200000010ff */
[----:B------:R-:W-:Y:S01]  /*8460*/  STS [R222+0xa000], R18 ;  /* 0x00a00012de007388 */ /* 0x000fe20000000800 */
[----:B------:R-:W-:Y:S01]  /*8470*/  FMUL.FTZ R42, R14, R42 ;  /* 0x0000002a0e2a7220 */ /* 0x000fe20000410000 */
[----:B------:R-:W-:Y:S01]  /*8480*/  FMUL.FTZ R7, R7, UR6 ;  /* 0x0000000607077c20 */ /* 0x000fe20008410000 */
[----:B------:R-:W-:Y:S01]  /*8490*/  FMUL.FTZ R14, R5, R4 ;  /* 0x00000004050e7220 */ /* 0x000fe20000410000 */
[----:B------:R-:W-:Y:S01]  /*84a0*/  STS [R222+0xa400], R8 ;  /* 0x00a40008de007388 */ /* 0x000fe20000000800 */
[----:B------:R-:W-:Y:S01]  /*84b0*/  FFMA.FTZ R5, -R208, R208, 1 ;  /* 0x3f800000d0057423 */ /* 0x000fe200000101d0 */
[----:B------:R-:W-:Y:S01]  /*84c0*/  FMUL.FTZ R43, R7, R43 ;  /* 0x0000002b072b7220 */ /* 0x000fe20000410000 */
[----:B------:R-:W-:Y:S01]  /*84d0*/  FFMA.FTZ R7, -R226, R226, 1 ;  /* 0x3f800000e2077423 */ /* 0x000fe200000101e2 */
[----:B------:R-:W-:Y:S01]  /*84e0*/  STS [R219+0xa000], R17 ;  /* 0x00a00011db007388 */ /* 0x000fe20000000800 */
[----:B------:R-:W-:Y:S01]  /*84f0*/  FMUL.FTZ R5, R5, UR6 ;  /* 0x0000000605057c20 */ /* 0x000fe20008410000 */
[----:B------:R-:W-:Y:S01]  /*8500*/  FADD.FTZ R0, -R0, R63 ;  /* 0x0000003f00007221 */ /* 0x000fe20000010100 */
[----:B------:R-:W-:Y:S01]  /*8510*/  FFMA.FTZ R4, -R207, R207, 1 ;  /* 0x3f800000cf047423 */ /* 0x000fe200000101cf */
[----:B------:R-:W-:Y:S01]  /*8520*/  STS [R219+0xa400], R6 ;  /* 0x00a40006db007388 */ /* 0x000fe20000000800 */
[----:B------:R-:W-:Y:S01]  /*8530*/  FMUL.FTZ R7, R7, UR6 ;  /* 0x0000000607077c20 */ /* 0x000fe20008410000 */
[----:B------:R-:W-:Y:S01]  /*8540*/  FMUL.FTZ R0, R179, R0 ;  /* 0x00000000b3007220 */ /* 0x000fe20000410000 */
[----:B------:R-:W-:Y:S01]  /*8550*/  FMUL.FTZ R4, R4, UR6 ;  /* 0x0000000604047c20 */ /* 0x000fe20008410000 */
[----:B------:R-:W-:Y:S01]  /*8560*/  STS [R215+0x8000], R49 ;  /* 0x00800031d7007388 */ /* 0x000fe20000000800 */
[----:B------:R-:W-:Y:S01]  /*8570*/  FMUL.FTZ R62, R5, R62 ;  /* 0x0000003e053e7220 */ /* 0x000fe20000410000 */
[----:B------:R-:W-:Y:S01]  /*8580*/  F2FP.BF16.F32.PACK_AB R5, R43, R42 ;  /* 0x0000002a2b05723e */ /* 0x000fe200000010ff */
        /* <DEDUP_REMOVED lines=8> */
[----:B------:R-:W-:Y:S03]  /*8610*/  LEA R52, R34, UR4, 0x1 ;  /* 0x0000000422347c11 */ /* 0x000fe6000f8e08ff */
        /* <DEDUP_REMOVED lines=98> */
.L_x_390:
        /* <DEDUP_REMOVED lines=102> */
[----:B-----5:R-:W3:Y:S04]  /*92a0*/  @P1 LDG.E R58, desc[UR10][R20.64] ;  /* 0x0000000a143a1981 */ /* 0x020ee8000c1e1900 */
[----:B------:R-:W4:Y:S04]  /*92b0*/  @P1 LDG.E R57, desc[UR10][R20.64+0x20] ;  /* 0x0000200a14391981 */ /* 0x000f28000c1e1900 */
[----:B------:R-:W5:Y:S04]  /*92c0*/  @P1 LDG.E R56, desc[UR10][R20.64+0x100] ;  /* 0x0001000a14381981 */ /* 0x000f68000c1e1900 */
[----:B------:R1:W2:Y:S02]  /*92d0*/  @P1 LDG.E R53, desc[UR10][R20.64+0x120] ;  /* 0x0001200a14351981 */ /* 0x0002a4000c1e1900 */
        /* <DEDUP_REMOVED lines=31> */
[-C--:B------:R-:W-:Y:S04]  /*94d0*/  LEA R26, P2, R26, R20.reuse, 0x2 ;  /* 0x000000141a1a7211 */ /* 0x080fe800078410ff */
[-C--:B------:R-:W-:Y:S01]  /*94e0*/  LEA.HI.X.SX32 R27, R55, R21.reuse, 0x2, P2 ;  /* 0x00000015371b7211 */ /* 0x080fe200010f16ff */
[----:B---3--:R1:W-:Y:S04]  /*94f0*/  @P1 STL [R1+0x40], R58 ;  /* 0x0000403a01001387 */ /* 0x0083e80000100800 */
[----:B----4-:R3:W-:Y:S04]  /*9500*/  @P1 STL [R1+0x44], R57 ;  /* 0x0000443901001387 */ /* 0x0107e80000100800 */
[----:B-----5:R4:W-:Y:S04]  /*9510*/  @P1 STL [R1+0x38], R56 ;  /* 0x0000383801001387 */ /* 0x0209e80000100800 */
[----:B--2---:R2:W-:Y:S01]  /*9520*/  @P1 STL [R1+0x3c], R53 ;  /* 0x00003c3501001387 */ /* 0x0045e20000100800 */
        /* <DEDUP_REMOVED lines=9> */
[----:B---3--:R-:W-:Y:S01]  /*95c0*/  IMAD.U32 R57, RZ, RZ, UR27 ;  /* 0x0000001bff397e24 */ /* 0x008fe2000f8e00ff */
[-C--:B------:R-:W-:Y:S01]  /*95d0*/  LEA.HI.X.SX32 R33, R58, R21.reuse, 0x2, P5 ;  /* 0x000000153a217211 */ /* 0x080fe200028f16ff */
[----:B------:R-:W-:Y:S01]  /*95e0*/  REDG.E.ADD.F32.FTZ.RN.STRONG.GPU desc[UR10][R34.64], R17 ;  /* 0x00000011220079a6 */ /* 0x000fe2000c10f38a */
[----:B------:R-:W-:Y:S01]  /*95f0*/  @UP0 UIADD3.X UR16, UR16, -0x1, URZ, UP1, !UPT ;  /* 0xffffffff10100890 */ /* 0x000fe20008ffe43f */
[----:B----4-:R-:W-:Y:S02]  /*9600*/  MOV R56, UR26 ;  /* 0x0000001a00387c02 */ /* 0x010fe40008000f00 */
[-C--:B------:R-:W-:Y:S01]  /*9610*/  LEA.HI.X.SX32 R31, R57, R21.reuse, 0x2, P4 ;  /* 0x00000015391f7211 */ /* 0x080fe200020f16ff */
[----:B------:R-:W-:Y:S01]  /*9620*/  REDG.E.ADD.F32.FTZ.RN.STRONG.GPU desc[UR10][R32.64], R18 ;  /* 0x00000012200079a6 */ /* 0x000fe2000c10f38a */
[-C--:B------:R-:W-:Y:S01]  /*9630*/  LEA.HI.X.SX32 R29, R56, R21.reuse, 0x2, P3 ;  /* 0x00000015381d7211 */ /* 0x080fe200018f16ff */
[----:B--2---:R-:W-:Y:S02]  /*9640*/  IMAD.U32 R53, RZ, RZ, UR23 ;  /* 0x00000017ff357e24 */ /* 0x004fe4000f8e00ff */
[----:B------:R-:W-:Y:S01]  /*9650*/  REDG.E.ADD.F32.FTZ.RN.STRONG.GPU desc[UR10][R30.64], R19 ;  /* 0x000000131e0079a6 */ /* 0x000fe2000c10f38a */
[----:B------:R-:W-:Y:S02]  /*9660*/  @P1 VIADD R0, R3, 0x2000 ;  /* 0x0000200003001836 */ /* 0x000fe40000000000 */
[----:B------:R-:W-:Y:S01]  /*9670*/  LEA.HI.X.SX32 R23, R53, R21, 0x2, P0 ;  /* 0x0000001535177211 */ /* 0x000fe200000f16ff */
[----:B------:R-:W-:Y:S01]  /*9680*/  REDG.E.ADD.F32.FTZ.RN.STRONG.GPU desc[UR10][R28.64], R12 ;  /* 0x0000000c1c0079a6 */ /* 0x000fe2000c10f38a */
[----:B------:R-:W-:Y:S03]  /*9690*/  PLOP3.LUT P0, PT, PT, PT, UP3, 0x80, 0x0 ;  /* 0x000000000000781c */ /* 0x000fe60003f0f038 */
        /* <DEDUP_REMOVED lines=138> */
.L_x_392:
        /* <DEDUP_REMOVED lines=19> */
.L_x_393:
        /* <DEDUP_REMOVED lines=43> */
.L_x_395:
[----:B------:R-:W-:Y:S05]  /*a320*/  BSYNC B0 ;  /* 0x0000000000007941 */ /* 0x000fea0003800000 */
.L_x_394:
        /* <DEDUP_REMOVED lines=13> */
.L_x_397:
[----:B------:R-:W-:Y:S05]  /*a400*/  BSYNC B0 ;  /* 0x0000000000007941 */ /* 0x000fea0003800000 */
.L_x_396:
[----:B-1----:R-:W1:Y:S01]  /*a410*/  LDS.128 R52, [R52+0x8000] ;  /* 0x0080000034347984 */ /* 0x002e620000000c00 */
        /* <DEDUP_REMOVED lines=26> */
.L_x_399:
[----:B------:R-:W-:Y:S05]  /*a5c0*/  BSYNC B0 ;  /* 0x0000000000007941 */ /* 0x000fea0003800000 */
.L_x_398:
        /* <DEDUP_REMOVED lines=13> */
.L_x_372:
[----:B------:R-:W-:Y:S05]  /*a6a0*/  BSYNC B1 ;  /* 0x0000000000017941 */ /* 0x000fea0003800000 */
.L_x_358:
        /* <DEDUP_REMOVED lines=11> */
.L_x_400:
[----:B------:R-:W-:Y:S05]  /*a760*/  EXIT ;  /* 0x000000000000794d */ /* 0x000fea0003800000 */
.L_x_402:
        /* <DEDUP_REMOVED lines=9> */
.L_x_700:


//--------------------- .text._ZN5flash25flash_bwd_dot_do_o_kernelILb0E23Flash_bwd_kernel_traitsILi32ELi128ELi128ELi8ELi4ELi4ELi4ELb1ELb0EN7cutlass10bfloat16_tE19Flash_kernel_traitsILi32ELi128ELi128ELi8ES3_EEEEvNS_16Flash_bwd_paramsE --------------------------
	.section	.text._ZN5flash25flash_bwd_dot_do_o_kernelILb0E23Flash_bwd_kernel_traitsILi32ELi128ELi128ELi8ELi4ELi4ELi4ELb1ELb0EN7cutlass10bfloat16_tE19Flash_kernel_traitsILi32ELi128ELi128ELi8ES3_EEEEvNS_16Flash_bwd_paramsE,"ax",@progbits
	.align	128
        .global         _ZN5flash25flash_bwd_dot_do_o_kernelILb0E23Flash_bwd_kernel_traitsILi32ELi128ELi128ELi8ELi4ELi4ELi4ELb1ELb0EN7cutlass10bfloat16_tE19Flash_kernel_traitsILi32ELi128ELi128ELi8ES3_EEEEvNS_16Flash_bwd_paramsE
        .type           _ZN5flash25flash_bwd_dot_do_o_kernelILb0E23Flash_bwd_kernel_traitsILi32ELi128ELi128ELi8ELi4ELi4ELi4ELb1ELb0EN7cutlass10bfloat16_tE19Flash_kernel_traitsILi32ELi128ELi128ELi8ES3_EEEEvNS_16Flash_bwd_paramsE,@function
        .size           _ZN5flash25flash_bwd_dot_do_o_kernelILb0E23Flash_bwd_kernel_traitsILi32ELi128ELi128ELi8ELi4ELi4ELi4ELb1ELb0EN7cutlass10bfloat16_tE19Flash_kernel_traitsILi32ELi128ELi128ELi8ES3_EEEEvNS_16Flash_bwd_paramsE,(.L_x_701 - _ZN5flash25flash_bwd_dot_do_o_kernelILb0E23Flash_bwd_kernel_traitsILi32ELi128ELi128ELi8ELi4ELi4ELi4ELb1ELb0EN7cutlass10bfloat16_tE19Flash_kernel_traitsILi32ELi128ELi128ELi8ES3_EEEEvNS_16Flash_bwd_paramsE)
        .other          _ZN5flash25flash_bwd_dot_do_o_kernelILb0E23Flash_bwd_kernel_traitsILi32ELi128ELi128ELi8ELi4ELi4ELi4ELb1ELb0EN7cutlass10bfloat16_tE19Flash_kernel_traitsILi32ELi128ELi128ELi8ES3_EEEEvNS_16Flash_bwd_paramsE,@"STO_CUDA_ENTRY STV_DEFAULT"
_ZN5flash25flash_bwd_dot_do_o_kernelILb0E23Flash_bwd_kernel_traitsILi32ELi128ELi128ELi8ELi4ELi4ELi4ELb1ELb0EN7cutlass10bfloat16_tE19Flash_kernel_traitsILi32ELi128ELi128ELi8ES3_EEEEvNS_16Flash_bwd_paramsE:
.text._ZN5flash25flash_bwd_dot_do_o_kernelILb0E23Flash_bwd_kernel_traitsILi32ELi128ELi128ELi8ELi4ELi4ELi4ELb1ELb0EN7cutlass10bfloat16_tE19Flash_kernel_traitsILi32ELi128ELi128ELi8ES3_EEEEvNS_16Flash_bwd_paramsE:
[----:B------:R-:W-:Y:S08]  /*0000*/  LDC R1, c[0x0][0x28] ;  /* 0x00000a00ff017b82 */ /* 0x000ff00000000800 */
[----:B------:R-:W0:Y:S01]  /*0010*/  LDC.64 R2, c[0x0][0x2f0] ;  /* 0x0000bc00ff027b82 */ /* 0x000e220000000a00 */
[----:B------:R-:W1:Y:S01]  /*0020*/  S2R R5, SR_CTAID.Y ;  /* 0x0000000000057919 */ /* 0x000e620000002600 */
[----:B------:R-:W-:Y:S01]  /*0030*/  ULDC.64 UR6, c[0x0][0x208] ;  /* 0x0000820000067ab9 */ /* 0x000fe20000000a00 */
[----:B0-----:R-:W-:Y:S01]  /*0040*/  ISETP.NE.U32.AND P0, PT, R2, RZ, PT ;  /* 0x000000ff0200720c */ /* 0x001fe20003f05070 */
[----:B------:R-:W-:-:S03]  /*0050*/  IMAD.MOV.U32 R2, RZ, RZ, -0x1 ;  /* 0xffffffffff027424 */ /* 0x000fc600078e00ff */
[----:B------:R-:W-:-:S13]  /*0060*/  ISETP.NE.AND.EX P0, PT, R3, RZ, PT, P0 ;  /* 0x000000ff0300720c */ /* 0x000fda0003f05300 */
[----:B------:R-:W0:Y:S01]  /*0070*/  @P0 LDC.64 R8, c[0x0][0x2f0] ;  /* 0x0000bc00ff080b82 */ /* 0x000e220000000a00 */
[----:B-1----:R-:W-:-:S07]  /*0080*/  @P0 VIADD R3, R5, 0x1 ;  /* 0x0000000105030836 */ /* 0x002fce0000000000 */
[----:B------:R-:W1:Y:S01]  /*0090*/  @P0 LDC.64 R6, c[0x0][0x2f0] ;  /* 0x0000bc00ff060b82 */ /* 0x000e620000000a00 */
[----:B0-----:R-:W-:-:S06]  /*00a0*/  @P0 IMAD.WIDE R8, R3, 0x4, R8 ;  /* 0x0000000403080825 */ /* 0x001fcc00078e0208 */
[----:B------:R-:W2:Y:S01]  /*00b0*/  @P0 LDG.E R9, desc[UR6][R8.64] ;  /* 0x0000000608090981 */ /* 0x000ea2000c1e1900 */
[----:B-1----:R-:W-:-:S05]  /*00c0*/  @P0 IMAD.WIDE R6, R5, 0x4, R6 ;  /* 0x0000000405060825 */ /* 0x002fca00078e0206 */
[----:B------:R-:W2:Y:S01]  /*00d0*/  @P0 LDG.E R2, desc[UR6][R6.64] ;  /* 0x0000000606020981 */ /* 0x000ea2000c1e1900 */
[----:B------:R-:W0:Y:S02]  /*00e0*/  S2UR UR4, SR_CTAID.X ;  /* 0x00000000000479c3 */ /* 0x000e240000002500 */
[----:B0-----:R-:W-:Y:S01]  /*00f0*/  USHF.L.U32 UR4, UR4, 0x7, URZ ;  /* 0x0000000704047899 */ /* 0x001fe2000800063f */
[----:B--2---:R-:W-:-:S06]  /*0100*/  @P0 IADD3 R4, R9, -R2, RZ ;  /* 0x8000000209040210 */ /* 0x004fcc0007ffe0ff */
[----:B------:R-:W0:Y:S02]  /*0110*/  @!P0 LDC R4, c[0x0][0x2c4] ;  /* 0x0000b100ff048b82 */ /* 0x000e240000000800 */
[----:B0-----:R-:W-:-:S13]  /*0120*/  ISETP.GT.AND P0, PT, R4, UR4, PT ;  /* 0x0000000404007c0c */ /* 0x001fda000bf04270 */
[----:B------:R-:W-:Y:S05]  /*0130*/  @!P0 EXIT ;  /* 0x000000000000894d */ /* 0x000fea0003800000 */
[----:B------:R-:W-:Y:S01]  /*0140*/  ISETP.NE.AND P1, PT, R2, -0x1, PT ;  /* 0xffffffff0200780c */ /* 0x000fe20003f25270 */
[----:B------:R-:W0:Y:S01]  /*0150*/  S2R R0, SR_TID.X ;  /* 0x0000000000007919 */ /* 0x000e220000002100 */
[----:B------:R-:W-:Y:S01]  /*0160*/  ULDC.U8 UR8, c[0x0][0x3d8] ;  /* 0x0000f60000087ab9 */ /* 0x000fe20000000000 */
[----:B------:R-:W1:Y:S01]  /*0170*/  S2UR UR5, SR_CTAID.Z ;  /* 0x00000000000579c3 */ /* 0x000e620000002700 */
[----:B------:R-:W-:-:S09]  /*0180*/  ISETP.NE.AND P0, PT, RZ, UR8, PT ;  /* 0x00000008ff007c0c */ /* 0x000fd2000bf05270 */
[----:B------:R-:W2:Y:S01]  /*0190*/  @P1 LDC.64 R16, c[0x0][0x420] ;  /* 0x00010800ff101b82 */ /* 0x000ea20000000a00 */
[--C-:B------:R-:W-:Y:S02]  /*01a0*/  @!P1 SHF.R.S32.HI R3, RZ, 0x1f, R5.reuse ;  /* 0x0000001fff039819 */ /* 0x100fe40000011405 */
[----:B------:R-:W-:-:S05]  /*01b0*/  @!P1 SHF.R.S32.HI R13, RZ, 0x1f, R5 ;  /* 0x0000001fff0d9819 */ /* 0x000fca0000011405 */
[----:B------:R-:W3:Y:S08]  /*01c0*/  @!P1 LDC.64 R8, c[0x0][0x418] ;  /* 0x00010600ff089b82 */ /* 0x000ef00000000a00 */
[----:B------:R-:W4:Y:S08]  /*01d0*/  @!P1 LDC.64 R6, c[0x0][0x290] ;  /* 0x0000a400ff069b82 */ /* 0x000f300000000a00 */
[----:B------:R-:W5:Y:S01]  /*01e0*/  @P1 LDC.64 R22, c[0x0][0x298] ;  /* 0x0000a600ff161b82 */ /* 0x000f620000000a00 */
[----:B--2---:R-:W-:-:S04]  /*01f0*/  @P1 IMAD.WIDE.U32 R10, R2, R16, RZ ;  /* 0x00000010020a1225 */ /* 0x004fc800078e00ff */
[-C--:B---3--:R-:W-:Y:S02]  /*0200*/  @!P1 IMAD R12, R3, R8.reuse, RZ ;  /* 0x00000008030c9224 */ /* 0x088fe400078e02ff */
[----:B------:R-:W-:Y:S02]  /*0210*/  @P1 IMAD R3, R2, R17, R11 ;  /* 0x0000001102031224 */ /* 0x000fe400078e020b */
[C---:B------:R-:W-:Y:S02]  /*0220*/  @!P1 IMAD R15, R5.reuse, R9, R12 ;  /* 0x00000009050f9224 */ /* 0x040fe400078e020c */
[----:B------:R-:W-:-:S04]  /*0230*/  @!P1 IMAD.WIDE.U32 R8, R5, R8, RZ ;  /* 0x0000000805089225 */ /* 0x000fc800078e00ff */
[----:B----4-:R-:W-:Y:S01]  /*0240*/  @!P1 IMAD R14, R13, R6, RZ ;  /* 0x000000060d0e9224 */ /* 0x010fe200078e02ff */
[----:B------:R-:W-:Y:S01]  /*0250*/  @!P1 IADD3 R3, R9, R15, RZ ;  /* 0x0000000f09039210 */ /* 0x000fe20007ffe0ff */
[----:B------:R-:W-:Y:S02]  /*0260*/  @!P1 IMAD.MOV.U32 R10, RZ, RZ, R8 ;  /* 0x000000ffff0a9224 */ /* 0x000fe400078e0008 */
[----:B------:R-:W-:Y:S02]  /*0270*/  @!P1 IMAD R11, R5, R7, R14 ;  /* 0x00000007050b9224 */ /* 0x000fe400078e020e */
[----:B-----5:R-:W-:-:S04]  /*0280*/  @P1 IMAD.WIDE.U32 R12, R2, R22, RZ ;  /* 0x00000016020c1225 */ /* 0x020fc800078e00ff */
[----:B------:R-:W-:-:S04]  /*0290*/  @!P1 IMAD.WIDE.U32 R6, R5, R6, RZ ;  /* 0x0000000605069225 */ /* 0x000fc800078e00ff */
[----:B------:R-:W-:Y:S01]  /*02a0*/  @P1 IMAD R23, R2, R23, R13 ;  /* 0x0000001702171224 */ /* 0x000fe200078e020d */
[----:B------:R-:W-:Y:S01]  /*02b0*/  @!P1 IADD3 R23, R7, R11, RZ ;  /* 0x0000000b07179210 */ /* 0x000fe20007ffe0ff */
[----:B------:R-:W-:Y:S02]  /*02c0*/  @P1 IMAD.MOV.U32 R22, RZ, RZ, R12 ;  /* 0x000000ffff161224 */ /* 0x000fe400078e000c */
[----:B------:R-:W-:Y:S01]  /*02d0*/  @!P1 IMAD.MOV.U32 R22, RZ, RZ, R6 ;  /* 0x000000ffff169224 */ /* 0x000fe200078e0006 */
[----:B01----:R-:W-:Y:S06]  /*02e0*/  @!P0 BRA `(.L_x_403) ;  /* 0x0000000000208947 */ /* 0x003fec0003800000 */
[----:B------:R-:W0:Y:S08]  /*02f0*/  LDC R8, c[0x0][0x2d4] ;  /* 0x0000b500ff087b82 */ /* 0x000e300000000800 */
[----:B------:R-:W1:Y:S08]  /*0300*/  LDC R6, c[0x0][0x2c0] ;  /* 0x0000b000ff067b82 */ /* 0x000e700000000800 */
[----:B------:R-:W1:Y:S01]  /*0310*/  LDC R7, c[0x0][0x2e4] ;  /* 0x0000b900ff077b82 */ /* 0x000e620000000800 */
[----:B0-----:R-:W-:-:S04]  /*0320*/  @!P1 IMAD R2, R5, R8, RZ ;  /* 0x0000000805029224 */ /* 0x001fc800078e02ff */
[----:B------:R-:W-:Y:S01]  /*0330*/  IMAD R5, R5, 0x80, R2 ;  /* 0x0000008005057824 */ /* 0x000fe200078e0202 */
[----:B-1----:R-:W-:-:S05]  /*0340*/  LEA R6, R6, R7, 0x7 ;  /* 0x0000000706067211 */ /* 0x002fca00078e38ff */
[----:B------:R-:W-:Y:S01]  /*0350*/  IMAD R2, R6, UR5, R5 ;  /* 0x0000000506027c24 */ /* 0x000fe2000f8e0205 */
[----:B------:R-:W-:Y:S06]  /*0360*/  BRA `(.L_x_404) ;  /* 0x0000000000107947 */ /* 0x000fec0003800000 */
.L_x_403:
[----:B------:R-:W0:Y:S08]  /*0370*/  LDC R2, c[0x0][0x270] ;  /* 0x00009c00ff027b82 */ /* 0x000e300000000800 */
[----:B------:R-:W1:Y:S01]  /*0380*/  LDC R7, c[0x0][0x2d4] ;  /* 0x0000b500ff077b82 */ /* 0x000e620000000800 */
[----:B0-----:R-:W-:-:S04]  /*0390*/  IMAD R2, R5, R2, UR5 ;  /* 0x0000000505027e24 */ /* 0x001fc8000f8e0202 */
[----:B-1----:R-:W-:-:S07]  /*03a0*/  IMAD R2, R2, R7, RZ ;  /* 0x0000000702027224 */ /* 0x002fce00078e02ff */
.L_x_404:
[--C-:B------:R-:W-:Y:S01]  /*03b0*/  SHF.R.S32.HI R5, RZ, 0x1f, R0.reuse ;  /* 0x0000001fff057819 */ /* 0x100fe20000011400 */
[----:B------:R-:W0:Y:S01]  /*03c0*/  LDC.64 R8, c[0x0][0x420] ;  /* 0x00010800ff087b82 */ /* 0x000e220000000a00 */
[----:B------:R-:W-:Y:S01]  /*03d0*/  USHF.R.S32.HI UR8, URZ, 0x1f, UR4 ;  /* 0x0000001f3f087899 */ /* 0x000fe20008011404 */
[----:B------:R-:W-:Y:S01]  /*03e0*/  SHF.R.S32.HI R11, RZ, 0x1f, R0 ;  /* 0x0000001fff0b7819 */ /* 0x000fe20000011400 */
[----:B------:R-:W-:Y:S01]  /*03f0*/  ULDC UR10, c[0x0][0x2d0] ;  /* 0x0000b400000a7ab9 */ /* 0x000fe20000000800 */
[-C--:B------:R-:W-:Y:S01]  /*0400*/  LEA.HI R5, R5, R0.reuse, RZ, 0x2 ;  /* 0x0000000005057211 */ /* 0x080fe200078f10ff */
[----:B------:R-:W-:Y:S01]  /*0410*/  USHF.R.S32.HI UR9, URZ, 0x1f, UR5 ;  /* 0x0000001f3f097899 */ /* 0x000fe20008011405 */
[----:B------:R-:W-:Y:S02]  /*0420*/  LEA.HI R11, R11, R0, RZ, 0x2 ;  /* 0x000000000b0b7211 */ /* 0x000fe400078f10ff */
[----:B------:R-:W-:Y:S02]  /*0430*/  LOP3.LUT R7, R5, 0x1ffffffc, RZ, 0xc0, !PT ;  /* 0x1ffffffc05077812 */ /* 0x000fe400078ec0ff */
[----:B------:R-:W-:-:S02]  /*0440*/  IADD3 R14, R4, -UR4, RZ ;  /* 0x80000004040e7c10 */ /* 0x000fc4000fffe0ff */
[----:B------:R-:W-:Y:S02]  /*0450*/  IADD3 R20, -R7, R0, RZ ;  /* 0x0000000007147210 */ /* 0x000fe40007ffe1ff */
[----:B------:R-:W1:Y:S01]  /*0460*/  LDC.64 R6, c[0x0][0x428] ;  /* 0x00010a00ff067b82 */ /* 0x000e620000000a00 */
[----:B------:R-:W-:Y:S02]  /*0470*/  SHF.R.S32.HI R15, RZ, 0x2, R5 ;  /* 0x00000002ff0f7819 */ /* 0x000fe40000011405 */
[----:B------:R-:W-:Y:S01]  /*0480*/  IMAD.SHL.U32 R20, R20, 0x8, RZ ;  /* 0x0000000814147824 */ /* 0x000fe200078e00ff */
[----:B------:R-:W-:Y:S02]  /*0490*/  SHF.R.S32.HI R13, RZ, 0x2, R11 ;  /* 0x00000002ff0d7819 */ /* 0x000fe4000001140b */
[----:B------:R-:W-:Y:S02]  /*04a0*/  SHF.R.S32.HI R19, RZ, 0x1f, R15 ;  /* 0x0000001fff137819 */ /* 0x000fe4000001140f */
[--C-:B------:R-:W-:Y:S01]  /*04b0*/  SHF.R.S32.HI R21, RZ, 0x1f, R20.reuse ;  /* 0x0000001fff157819 */ /* 0x100fe20000011414 */
[----:B------:R-:W2:Y:S01]  /*04c0*/  LDC.64 R4, c[0x0][0x298] ;  /* 0x0000a600ff047b82 */ /* 0x000ea20000000a00 */
[----:B0-----:R-:W-:Y:S01]  /*04d0*/  IMAD R12, R8, UR8, RZ ;  /* 0x00000008080c7c24 */ /* 0x001fe2000f8e02ff */
[----:B------:R-:W-:Y:S01]  /*04e0*/  ISETP.GE.AND P0, PT, R20, UR10, PT ;  /* 0x0000000a14007c0c */ /* 0x000fe2000bf06270 */
[----:B------:R-:W-:-:S03]  /*04f0*/  IMAD.WIDE.U32 R16, R8, UR4, R20 ;  /* 0x0000000408107c25 */ /* 0x000fc6000f8e0014 */
[----:B------:R-:W-:Y:S01]  /*0500*/  ISETP.LT.AND P1, PT, R15, R14, !P0 ;  /* 0x0000000e0f00720c */ /* 0x000fe20004721270 */
[----:B------:R-:W-:Y:S01]  /*0510*/  IMAD R12, R9, UR4, R12 ;  /* 0x00000004090c7c24 */ /* 0x000fe2000f8e020c */
[----:B------:R-:W-:-:S04]  /*0520*/  IADD3 R10, P2, R10, R16, RZ ;  /* 0x000000100a0a7210 */ /* 0x000fc80007f5e0ff */
[----:B------:R-:W-:Y:S01]  /*0530*/  IADD3.X R11, R3, R17, R12, P2, !PT ;  /* 0x00000011030b7210 */ /* 0x000fe200017fe40c */
[----:B------:R-:W-:Y:S02]  /*0540*/  VIADD R3, R13, 0x40 ;  /* 0x000000400d037836 */ /* 0x000fe40000000000 */
[----:B-1----:R-:W-:-:S03]  /*0550*/  IMAD R12, R6, UR9, RZ ;  /* 0x00000009060c7c24 */ /* 0x002fc6000f8e02ff */
[----:B------:R-:W-:Y:S01]  /*0560*/  ISETP.LT.AND P0, PT, R3, R14, !P0 ;  /* 0x0000000e0300720c */ /* 0x000fe20004701270 */
[----:B------:R-:W-:Y:S01]  /*0570*/  IMAD R3, R7, UR5, R12 ;  /* 0x0000000507037c24 */ /* 0x000fe2000f8e020c */
[----:B------:R-:W0:Y:S01]  /*0580*/  @P1 LDC.64 R16, c[0x0][0x3e0] ;  /* 0x0000f800ff101b82 */ /* 0x000e220000000a00 */
[----:B------:R-:W-:-:S04]  /*0590*/  IMAD.WIDE.U32 R6, R6, UR5, R10 ;  /* 0x0000000506067c25 */ /* 0x000fc8000f8e000a */
[C---:B--2---:R-:W-:Y:S01]  /*05a0*/  IMAD R18, R4.reuse, UR8, RZ ;  /* 0x0000000804127c24 */ /* 0x044fe2000f8e02ff */
[----:B------:R-:W-:Y:S01]  /*05b0*/  IADD3 R7, R7, R3, RZ ;  /* 0x0000000307077210 */ /* 0x000fe20007ffe0ff */
[----:B------:R-:W-:Y:S01]  /*05c0*/  IMAD.WIDE.U32 R20, R4, UR4, R20 ;  /* 0x0000000404147c25 */ /* 0x000fe2000f8e0014 */
[----:B------:R-:W1:Y:S03]  /*05d0*/  LDC.64 R10, c[0x0][0x2a0] ;  /* 0x0000a800ff0a7b82 */ /* 0x000e660000000a00 */
[----:B------:R-:W-:Y:S01]  /*05e0*/  @P0 IADD3 R3, P2, R13, 0x40, RZ ;  /* 0x000000400d030810 */ /* 0x000fe20007f5e0ff */
[----:B------:R-:W-:Y:S01]  /*05f0*/  @P1 IMAD R12, R19, R8, RZ ;  /* 0x00000008130c1224 */ /* 0x000fe200078e02ff */
[----:B------:R-:W-:Y:S01]  /*0600*/  IADD3 R22, P3, R22, R20, RZ ;  /* 0x0000001416167210 */ /* 0x000fe20007f7e0ff */
[----:B------:R-:W-:Y:S02]  /*0610*/  IMAD R18, R5, UR4, R18 ;  /* 0x0000000405127c24 */ /* 0x000fe4000f8e0212 */
[----:B------:R-:W-:-:S02]  /*0620*/  @P0 IMAD.X R27, RZ, RZ, R19, P2 ;  /* 0x000000ffff1b0224 */ /* 0x000fc400010e0613 */
[----:B------:R-:W-:Y:S01]  /*0630*/  @P1 IMAD R25, R15, R9, R12 ;  /* 0x000000090f191224 */ /* 0x000fe200078e020c */
[----:B------:R-:W-:Y:S01]  /*0640*/  IADD3.X R23, R23, R21, R18, P3, !PT ;  /* 0x0000001517177210 */ /* 0x000fe20001ffe412 */
[-C--:B------:R-:W-:Y:S01]  /*0650*/  @P1 IMAD.WIDE.U32 R14, R15, R8.reuse, R6 ;  /* 0x000000080f0e1225 */ /* 0x080fe200078e0006 */
[----:B------:R-:W2:Y:S03]  /*0660*/  @P0 LDC.64 R20, c[0x0][0x3e0] ;  /* 0x0000f800ff140b82 */ /* 0x000ea60000000a00 */
[----:B------:R-:W-:Y:S01]  /*0670*/  @P0 IMAD R12, R27, R8, RZ ;  /* 0x000000081b0c0224 */ /* 0x000fe200078e02ff */
[----:B------:R-:W-:Y:S02]  /*0680*/  @P1 IADD3 R25, R15, R25, RZ ;  /* 0x000000190f191210 */ /* 0x000fe40007ffe0ff */
[----:B0-----:R-:W-:Y:S01]  /*0690*/  @P1 LEA R16, P2, R14, R16, 0x1 ;  /* 0x000000100e101211 */ /* 0x001fe200078408ff */
[----:B------:R-:W-:-:S03]  /*06a0*/  @P0 IMAD R15, R3, R9, R12 ;  /* 0x00000009030f0224 */ /* 0x000fc600078e020c */
[----:B------:R-:W-:Y:S01]  /*06b0*/  @P1 LEA.HI.X R17, R14, R17, R25, 0x1, P2 ;  /* 0x000000110e111211 */ /* 0x000fe200010f0c19 */
[C---:B-1----:R-:W-:Y:S01]  /*06c0*/  IMAD R18, R10.reuse, UR9, RZ ;  /* 0x000000090a127c24 */ /* 0x042fe2000f8e02ff */
[----:B------:R-:W0:Y:S01]  /*06d0*/  @P0 LDC.64 R24, c[0x0][0x280] ;  /* 0x0000a000ff180b82 */ /* 0x000e220000000a00 */
[----:B------:R-:W-:Y:S01]  /*06e0*/  @P0 IADD3 R12, P2, R13, 0x40, RZ ;  /* 0x000000400d0c0810 */ /* 0x000fe20007f5e0ff */
[----:B------:R-:W-:Y:S02]  /*06f0*/  @P1 IMAD R14, R19, R4, RZ ;  /* 0x00000004130e1224 */ /* 0x000fe400078e02ff */
[----:B------:R-:W-:Y:S02]  /*0700*/  IMAD R9, R11, UR5, R18 ;  /* 0x000000050b097c24 */ /* 0x000fe4000f8e0212 */
[----:B------:R-:W-:Y:S02]  /*0710*/  IMAD.WIDE.U32 R10, R10, UR5, R22 ;  /* 0x000000050a0a7c25 */ /* 0x000fe4000f8e0016 */
[----:B------:R-:W1:Y:S02]  /*0720*/  @P1 LDC.64 R22, c[0x0][0x280] ;  /* 0x0000a000ff161b82 */ /* 0x000e640000000a00 */
[----:B------:R-:W-:Y:S01]  /*0730*/  @P0 IMAD.X R27, RZ, RZ, R19, P2 ;  /* 0x000000ffff1b0224 */ /* 0x000fe200010e0613 */
[----:B------:R-:W-:Y:S01]  /*0740*/  IADD3 R11, R11, R9, RZ ;  /* 0x000000090b0b7210 */ /* 0x000fe20007ffe0ff */
[----:B------:R-:W-:-:S03]  /*0750*/  @P0 IMAD.WIDE.U32 R8, R3, R8, R6 ;  /* 0x0000000803080225 */ /* 0x000fc600078e0006 */
[----:B------:R-:W-:Y:S01]  /*0760*/  @P0 MOV R7, R11 ;  /* 0x0000000b00070202 */ /* 0x000fe20000000f00 */
[----:B------:R-:W-:Y:S01]  /*0770*/  @P0 IMAD R18, R27, R4, RZ ;  /* 0x000000041b120224 */ /* 0x000fe200078e02ff */
[----:B--2---:R-:W-:Y:S01]  /*0780*/  @P0 LEA R20, P2, R8, R20, 0x1 ;  /* 0x0000001408140211 */ /* 0x004fe200078408ff */
[----:B------:R-:W-:Y:S02]  /*0790*/  @P0 IMAD.MOV.U32 R6, RZ, RZ, R10 ;  /* 0x000000ffff060224 */ /* 0x000fe400078e000a */
[C---:B------:R-:W-:Y:S02]  /*07a0*/  @P1 IMAD R3, R13.reuse, R5, R14 ;  /* 0x000000050d031224 */ /* 0x040fe400078e020e */
[----:B------:R-:W-:-:S04]  /*07b0*/  @P1 IMAD.WIDE.U32 R10, R13, R4, R10 ;  /* 0x000000040d0a1225 */ /* 0x000fc800078e000a */
[C---:B------:R-:W-:Y:S02]  /*07c0*/  @P0 IMAD R5, R12.reuse, R5, R18 ;  /* 0x000000050c050224 */ /* 0x040fe400078e0212 */
[----:B------:R-:W-:Y:S01]  /*07d0*/  @P0 IMAD.WIDE.U32 R12, R12, R4, R6 ;  /* 0x000000040c0c0225 */ /* 0x000fe200078e0006 */
[----:B------:R-:W-:-:S03]  /*07e0*/  CS2R R6, SRZ ;  /* 0x0000000000067805 */ /* 0x000fc6000001ff00 */
[----:B------:R-:W-:Y:S01]  /*07f0*/  @P0 IMAD.IADD R15, R9, 0x1, R15 ;  /* 0x00000001090f0824 */ /* 0x000fe200078e020f */
[----:B------:R-:W-:Y:S01]  /*0800*/  @P1 IADD3 R9, R11, R3, RZ ;  /* 0x000000030b091210 */ /* 0x000fe20007ffe0ff */
[----:B------:R-:W-:Y:S01]  /*0810*/  @P0 IMAD.IADD R3, R13, 0x1, R5 ;  /* 0x000000010d030824 */ /* 0x000fe200078e0205 */
[----:B-1----:R-:W-:Y:S02]  /*0820*/  @P1 LEA R22, P3, R10, R22, 0x1 ;  /* 0x000000160a161211 */ /* 0x002fe400078608ff */
[----:B------:R-:W-:Y:S02]  /*0830*/  CS2R R4, SRZ ;  /* 0x0000000000047805 */ /* 0x000fe4000001ff00 */
[----:B0-----:R-:W-:Y:S02]  /*0840*/  @P0 LEA R24, P4, R12, R24, 0x1 ;  /* 0x000000180c180211 */ /* 0x001fe400078808ff */
[----:B------:R-:W-:Y:S02]  /*0850*/  @P0 LEA.HI.X R21, R8, R21, R15, 0x1, P2 ;  /* 0x0000001508150211 */ /* 0x000fe400010f0c0f */
[----:B------:R-:W-:-:S02]  /*0860*/  @P1 LEA.HI.X R23, R10, R23, R9, 0x1, P3 ;  /* 0x000000170a171211 */ /* 0x000fc400018f0c09 */
[----:B------:R-:W-:Y:S02]  /*0870*/  CS2R R10, SRZ ;  /* 0x00000000000a7805 */ /* 0x000fe4000001ff00 */
[----:B------:R-:W-:Y:S02]  /*0880*/  CS2R R8, SRZ ;  /* 0x0000000000087805 */ /* 0x000fe4000001ff00 */
[----:B------:R-:W-:Y:S01]  /*0890*/  @P0 LEA.HI.X R25, R12, R25, R3, 0x1, P4 ;  /* 0x000000190c190211 */ /* 0x000fe200020f0c03 */
[----:B------:R0:W2:Y:S01]  /*08a0*/  @P1 LDG.E.128 R4, desc[UR6][R16.64] ;  /* 0x0000000610041981 */ /* 0x0000a2000c1e1d00 */
[----:B------:R-:W-:Y:S02]  /*08b0*/  CS2R R14, SRZ ;  /* 0x00000000000e7805 */ /* 0x000fe4000001ff00 */
[----:B------:R-:W-:Y:S02]  /*08c0*/  CS2R R12, SRZ ;  /* 0x00000000000c7805 */ /* 0x000fe4000001ff00 */
[----:B------:R-:W-:Y:S01]  /*08d0*/  CS2R R18, SRZ ;  /* 0x0000000000127805 */ /* 0x000fe2000001ff00 */
[----:B------:R-:W3:Y:S04]  /*08e0*/  @P1 LDG.E.128 R8, desc[UR6][R22.64] ;  /* 0x0000000616081981 */ /* 0x000ee8000c1e1d00 */
[----:B------:R-:W4:Y:S01]  /*08f0*/  @P0 LDG.E.128 R12, desc[UR6][R20.64] ;  /* 0x00000006140c0981 */ /* 0x000f22000c1e1d00 */
[----:B0-----:R-:W-:-:S06]  /*0900*/  CS2R R16, SRZ ;  /* 0x0000000000107805 */ /* 0x001fcc000001ff00 */
[----:B------:R-:W5:Y:S01]  /*0910*/  @P0 LDG.E.128 R16, desc[UR6][R24.64] ;  /* 0x0000000618100981 */ /* 0x000f62000c1e1d00 */
[----:B------:R-:W-:Y:S02]  /*0920*/  LOP3.LUT P0, RZ, R0, 0x3, RZ, 0xc0, !PT ;  /* 0x0000000300ff7812 */ /* 0x000fe4000780c0ff */
[----:B--2---:R-:W-:Y:S02]  /*0930*/  LOP3.LUT R26, R4, 0xffff0000, RZ, 0xc0, !PT ;  /* 0xffff0000041a7812 */ /* 0x004fe400078ec0ff */
[----:B---3--:R-:W-:Y:S02]  /*0940*/  LOP3.LUT R3, R8, 0xffff0000, RZ, 0xc0, !PT ;  /* 0xffff000008037812 */ /* 0x008fe400078ec0ff */
[----:B------:R-:W-:Y:S02]  /*0950*/  SHF.L.U32 R27, R4, 0x10, RZ ;  /* 0x00000010041b7819 */ /* 0x000fe400000006ff */
[----:B----4-:R-:W-:Y:S01]  /*0960*/  LOP3.LUT R29, R12, 0xffff0000, RZ, 0xc0, !PT ;  /* 0xffff00000c1d7812 */ /* 0x010fe200078ec0ff */
[----:B------:R-:W-:Y:S01]  /*0970*/  FMUL.FTZ R26, R26, R3 ;  /* 0x000000031a1a7220 */ /* 0x000fe20000410000 */
[----:B------:R-:W-:Y:S01]  /*0980*/  SHF.L.U32 R20, R8, 0x10, RZ ;  /* 0x0000001008147819 */ /* 0x000fe200000006ff */
[----:B------:R-:W-:Y:S01]  /*0990*/  IMAD.U32 R12, R12, 0x10000, RZ ;  /* 0x000100000c0c7824 */ /* 0x000fe200078e00ff */
[----:B-----5:R-:W-:-:S02]  /*09a0*/  LOP3.LUT R28, R16, 0xffff0000, RZ, 0xc0, !PT ;  /* 0xffff0000101c7812 */ /* 0x020fc400078ec0ff */
[----:B------:R-:W-:Y:S01]  /*09b0*/  SHF.L.U32 R21, R16, 0x10, RZ ;  /* 0x0000001010157819 */ /* 0x000fe200000006ff */
[----:B------:R-:W-:Y:S02]  /*09c0*/  IMAD.U32 R3, R5, 0x10000, RZ ;  /* 0x0001000005037824 */ /* 0x000fe400078e00ff */
[----:B------:R-:W-:Y:S01]  /*09d0*/  FMUL.FTZ R28, R28, R29 ;  /* 0x0000001d1c1c7220 */ /* 0x000fe20000410000 */
[----:B------:R-:W-:Y:S01]  /*09e0*/  FFMA.FTZ R26, R27, R20, R26 ;  /* 0x000000141b1a7223 */ /* 0x000fe2000001001a */
[----:B------:R-:W-:Y:S01]  /*09f0*/  IMAD.U32 R16, R9, 0x10000, RZ ;  /* 0x0001000009107824 */ /* 0x000fe200078e00ff */
[----:B------:R-:W-:Y:S01]  /*0a00*/  SHF.L.U32 R20, R13, 0x10, RZ ;  /* 0x000000100d147819 */ /* 0x000fe200000006ff */
[----:B------:R-:W-:Y:S01]  /*0a10*/  FFMA.FTZ R28, R21, R12, R28 ;  /* 0x0000000c151c7223 */ /* 0x000fe2000001001c */
[----:B------:R-:W-:Y:S01]  /*0a20*/  LOP3.LUT R5, R5, 0xffff0000, RZ, 0xc0, !PT ;  /* 0xffff000005057812 */ /* 0x000fe200078ec0ff */
[----:B------:R-:W-:Y:S01]  /*0a30*/  IMAD.U32 R25, R17, 0x10000, RZ ;  /* 0x0001000011197824 */ /* 0x000fe200078e00ff */
[----:B------:R-:W-:Y:S01]  /*0a40*/  LOP3.LUT R12, R9, 0xffff0000, RZ, 0xc0, !PT ;  /* 0xffff0000090c7812 */ /* 0x000fe200078ec0ff */
[----:B------:R-:W-:Y:S01]  /*0a50*/  FFMA.FTZ R16, R3, R16, R26 ;  /* 0x0000001003107223 */ /* 0x000fe2000001001a */
[----:B------:R-:W-:Y:S01]  /*0a60*/  LOP3.LUT R13, R13, 0xffff0000, RZ, 0xc0, !PT ;  /* 0xffff00000d0d7812 */ /* 0x000fe200078ec0ff */
[----:B------:R-:W-:Y:S01]  /*0a70*/  FFMA.FTZ R20, R25, R20, R28 ;  /* 0x0000001419147223 */ /* 0x000fe2000001001c */
[----:B------:R-:W-:Y:S01]  /*0a80*/  LOP3.LUT R17, R17, 0xffff0000, RZ, 0xc0, !PT ;  /* 0xffff000011117812 */ /* 0x000fe200078ec0ff */
[----:B------:R-:W-:Y:S01]  /*0a90*/  IMAD.U32 R4, R6, 0x10000, RZ ;  /* 0x0001000006047824 */ /* 0x000fe200078e00ff */
[----:B------:R-:W-:Y:S01]  /*0aa0*/  SHF.L.U32 R23, R10, 0x10, RZ ;  /* 0x000000100a177819 */ /* 0x000fe200000006ff */
[----:B------:R-:W-:Y:S01]  /*0ab0*/  FFMA.FTZ R5, R5, R12, R16 ;  /* 0x0000000c05057223 */ /* 0x000fe20000010010 */
[----:B------:R-:W-:Y:S01]  /*0ac0*/  SHF.L.U32 R3, R14, 0x10, RZ ;  /* 0x000000100e037819 */ /* 0x000fe200000006ff */
[----:B------:R-:W-:Y:S01]  /*0ad0*/  IMAD.U32 R12, R18, 0x10000, RZ ;  /* 0x00010000120c7824 */ /* 0x000fe200078e00ff */
[----:B------:R-:W-:Y:S01]  /*0ae0*/  LOP3.LUT R8, R6, 0xffff0000, RZ, 0xc0, !PT ;  /* 0xffff000006087812 */ /* 0x000fe200078ec0ff */
[----:B------:R-:W-:Y:S01]  /*0af0*/  FFMA.FTZ R13, R17, R13, R20 ;  /* 0x0000000d110d7223 */ /* 0x000fe20000010014 */
        /* <DEDUP_REMOVED lines=17> */
[----:B------:R-:W-:-:S04]  /*0c10*/  FFMA.FTZ R6, R7, R10, R6 ;  /* 0x0000000a07067223 */ /* 0x000fc80000010006 */
[----:B------:R-:W-:Y:S02]  /*0c20*/  FFMA.FTZ R12, R12, R15, R3 ;  /* 0x0000000f0c0c7223 */ /* 0x000fe40000010003 */
[----:B------:R-:W0:Y:S04]  /*0c30*/  SHFL.BFLY PT, R3, R6, 0x2, 0x1f ;  /* 0x0c401f0006037f89 */ /* 0x000e2800000e0000 */
[----:B------:R-:W1:Y:S01]  /*0c40*/  SHFL.BFLY PT, R5, R12, 0x2, 0x1f ;  /* 0x0c401f000c057f89 */ /* 0x000e6200000e0000 */
[----:B------:R-:W-:Y:S01]  /*0c50*/  IADD3 R7, R2, UR4, RZ ;  /* 0x0000000402077c10 */ /* 0x000fe2000fffe0ff */
[----:B------:R-:W-:Y:S01]  /*0c60*/  ULDC.64 UR4, c[0x0][0x478] ;  /* 0x00011e0000047ab9 */ /* 0x000fe20000000a00 */
[----:B0-----:R-:W-:Y:S01]  /*0c70*/  FADD.FTZ R8, R6, R3 ;  /* 0x0000000306087221 */ /* 0x001fe20000010000 */
[----:B-1----:R-:W-:-:S04]  /*0c80*/  FADD.FTZ R5, R12, R5 ;  /* 0x000000050c057221 */ /* 0x002fc80000010000 */
[----:B------:R-:W0:Y:S04]  /*0c90*/  SHFL.BFLY PT, R9, R8, 0x1, 0x1f ;  /* 0x0c201f0008097f89 */ /* 0x000e2800000e0000 */
[----:B------:R-:W1:Y:S01]  /*0ca0*/  SHFL.BFLY PT, R4, R5, 0x1, 0x1f ;  /* 0x0c201f0005047f89 */ /* 0x000e6200000e0000 */
[----:B------:R-:W-:Y:S02]  /*0cb0*/  LEA.HI R3, P1, R0, R7, RZ, 0x1e ;  /* 0x0000000700037211 */ /* 0x000fe4000783f0ff */
[----:B------:R-:W-:-:S04]  /*0cc0*/  SHF.R.S32.HI R7, RZ, 0x1f, R7 ;  /* 0x0000001fff077819 */ /* 0x000fc80000011407 */
[----:B------:R-:W-:Y:S02]  /*0cd0*/  IADD3.X R6, RZ, R7, RZ, P1, !PT ;  /* 0x00000007ff067210 */ /* 0x000fe40000ffe4ff */
[----:B------:R-:W-:Y:S01]  /*0ce0*/  LEA R2, P1, R3, UR4, 0x2 ;  /* 0x0000000403027c11 */ /* 0x000fe2000f8210ff */
[----:B------:R-:W-:-:S03]  /*0cf0*/  ULDC UR4, c[0x0][0x384] ;  /* 0x0000e10000047ab9 */ /* 0x000fc60000000800 */
[----:B------:R-:W-:Y:S01]  /*0d00*/  LEA.HI.X R3, R3, UR5, R6, 0x2, P1 ;  /* 0x0000000503037c11 */ /* 0x000fe200088f1406 */
[----:B0-----:R-:W-:Y:S01]  /*0d10*/  @!P0 FADD.FTZ R0, R8, R9 ;  /* 0x0000000908008221 */ /* 0x001fe20000010000 */
[----:B-1----:R-:W-:-:S03]  /*0d20*/  FADD.FTZ R4, R5, R4 ;  /* 0x0000000405047221 */ /* 0x002fc60000010000 */
[----:B------:R-:W-:Y:S01]  /*0d30*/  @!P0 FMUL.FTZ R5, R0, UR4 ;  /* 0x0000000400058c20 */ /* 0x000fe20008410000 */
[----:B------:R-:W-:-:S04]  /*0d40*/  FMUL.FTZ R7, R4, UR4 ;  /* 0x0000000404077c20 */ /* 0x000fc80008410000 */
[----:B------:R0:W-:Y:S01]  /*0d50*/  @!P0 STG.E desc[UR6][R2.64], R5 ;  /* 0x0000000502008986 */ /* 0x0001e2000c101906 */
[----:B------:R-:W-:Y:S05]  /*0d60*/  @P0 EXIT ;  /* 0x000000000000094d */ /* 0x000fea0003800000 */
[----:B------:R-:W-:Y:S01]  /*0d70*/  STG.E desc[UR6][R2.64+0x100], R7 ;  /* 0x0001000702007986 */ /* 0x000fe2000c101906 */
[----:B------:R-:W-:Y:S05]  /*0d80*/  EXIT ;  /* 0x000000000000794d */ /* 0x000fea0003800000 */
.L_x_405:
        /* <DEDUP_REMOVED lines=15> */
.L_x_701:


//--------------------- .text._ZN5flash25flash_bwd_dot_do_o_kernelILb1E23Flash_bwd_kernel_traitsILi32ELi128ELi128ELi8ELi4ELi4ELi4ELb1ELb0EN7cutlass10bfloat16_tE19Flash_kernel_traitsILi32ELi128ELi128ELi8ES3_EEEEvNS_16Flash_bwd_paramsE --------------------------
	.section	.text._ZN5flash25flash_bwd_dot_do_o_kernelILb1E23Flash_bwd_kernel_traitsILi32ELi128ELi128ELi8ELi4ELi4ELi4ELb1ELb0EN7cutlass10bfloat16_tE19Flash_kernel_traitsILi32ELi128ELi128ELi8ES3_EEEEvNS_16Flash_bwd_paramsE,"ax",@progbits
	.align	128
        .global         _ZN5flash25flash_bwd_dot_do_o_kernelILb1E23Flash_bwd_kernel_traitsILi32ELi128ELi128ELi8ELi4ELi4ELi4ELb1ELb0EN7cutlass10bfloat16_tE19Flash_kernel_traitsILi32ELi128ELi128ELi8ES3_EEEEvNS_16Flash_bwd_paramsE
        .type           _ZN5flash25flash_bwd_dot_do_o_kernelILb1E23Flash_bwd_kernel_traitsILi32ELi128ELi128ELi8ELi4ELi4ELi4ELb1ELb0EN7cutlass10bfloat16_tE19Flash_kernel_traitsILi32ELi128ELi128ELi8ES3_EEEEvNS_16Flash_bwd_paramsE,@function
        .size           _ZN5flash25flash_bwd_dot_do_o_kernelILb1E23Flash_bwd_kernel_traitsILi32ELi128ELi128ELi8ELi4ELi4ELi4ELb1ELb0EN7cutlass10bfloat16_tE19Flash_kernel_traitsILi32ELi128ELi128ELi8ES3_EEEEvNS_16Flash_bwd_paramsE,(.L_x_702 - _ZN5flash25flash_bwd_dot_do_o_kernelILb1E23Flash_bwd_kernel_traitsILi32ELi128ELi128ELi8ELi4ELi4ELi4ELb1ELb0EN7cutlass10bfloat16_tE19Flash_kernel_traitsILi32ELi128ELi128ELi8ES3_EEEEvNS_16Flash_bwd_paramsE)
        .other          _ZN5flash25flash_bwd_dot_do_o_kernelILb1E23Flash_bwd_kernel_traitsILi32ELi128ELi128ELi8ELi4ELi4ELi4ELb1ELb0EN7cutlass10bfloat16_tE19Flash_kernel_traitsILi32ELi128ELi128ELi8ES3_EEEEvNS_16Flash_bwd_paramsE,@"STO_CUDA_ENTRY STV_DEFAULT"
_ZN5flash25flash_bwd_dot_do_o_kernelILb1E23Flash_bwd_kernel_traitsILi32ELi128ELi128ELi8ELi4ELi4ELi4ELb1ELb0EN7cutlass10bfloat16_tE19Flash_kernel_traitsILi32ELi128ELi128ELi8ES3_EEEEvNS_16Flash_bwd_paramsE:
.text._ZN5flash25flash_bwd_dot_do_o_kernelILb1E23Flash_bwd_kernel_traitsILi32ELi128ELi128ELi8ELi4ELi4ELi4ELb1ELb0EN7cutlass10bfloat16_tE19Flash_kernel_traitsILi32ELi128ELi128ELi8ES3_EEEEvNS_16Flash_bwd_paramsE:
[----:B------:R-:W-:Y:S08]  /*0000*/  LDC R1, c[0x0][0x28] ;  /* 0x00000a00ff017b82 */ /* 0x000ff00000000800 */
[----:B------:R-:W0:Y:S01]  /*0010*/  LDC.64 R2, c[0x0][0x2f0] ;  /* 0x0000bc00ff027b82 */ /* 0x000e220000000a00 */
[----:B------:R-:W1:Y:S01]  /*0020*/  S2R R0, SR_CTAID.Y ;  /* 0x0000000000007919 */ /* 0x000e620000002600 */
[----:B------:R-:W-:Y:S01]  /*0030*/  IMAD.MOV.U32 R11, RZ, RZ, -0x1 ;  /* 0xffffffffff0b7424 */ /* 0x000fe200078e00ff */
[----:B------:R-:W-:Y:S01]  /*0040*/  ULDC.64 UR4, c[0x0][0x208] ;  /* 0x0000820000047ab9 */ /* 0x000fe20000000a00 */
[----:B0-----:R-:W-:-:S04]  /*0050*/  ISETP.NE.U32.AND P0, PT, R2, RZ, PT ;  /* 0x000000ff0200720c */ /* 0x001fc80003f05070 */
        /* <DEDUP_REMOVED lines=8> */
[----:B------:R-:W0:Y:S02]  /*00e0*/  S2R R27, SR_CTAID.X ;  /* 0x00000000001b7919 */ /* 0x000e240000002500 */
[----:B0-----:R-:W-:Y:S01]  /*00f0*/  IMAD.SHL.U32 R27, R27, 0x80, RZ ;  /* 0x000000801b1b7824 */ /* 0x001fe200078e00ff */
[----:B--2---:R-:W-:-:S06]  /*0100*/  @P0 IADD3 R12, R4, -R11, RZ ;  /* 0x8000000b040c0210 */ /* 0x004fcc0007ffe0ff */
[----:B------:R-:W0:Y:S02]  /*0110*/  @!P0 LDC R12, c[0x0][0x2c4] ;  /* 0x0000b100ff0c8b82 */ /* 0x000e240000000800 */
[----:B0-----:R-:W-:-:S13]  /*0120*/  ISETP.GT.AND P1, PT, R12, R27, PT ;  /* 0x0000001b0c00720c */ /* 0x001fda0003f24270 */
[----:B------:R-:W-:Y:S05]  /*0130*/  @!P1 EXIT ;  /* 0x000000000000994d */ /* 0x000fea0003800000 */
[----:B------:R-:W-:Y:S01]  /*0140*/  ISETP.NE.AND P1, PT, R11, -0x1, PT ;  /* 0xffffffff0b00780c */ /* 0x000fe20003f25270 */
[----:B------:R-:W0:Y:S01]  /*0150*/  LDC R19, c[0x0][0x2d4] ;  /* 0x0000b500ff137b82 */ /* 0x000e220000000800 */
[----:B------:R-:W1:Y:S01]  /*0160*/  S2R R20, SR_TID.X ;  /* 0x0000000000147919 */ /* 0x000e620000002100 */
[----:B------:R-:W-:Y:S01]  /*0170*/  SHF.R.S32.HI R16, RZ, 0x1f, R27 ;  /* 0x0000001fff107819 */ /* 0x000fe2000001141b */
[----:B------:R-:W-:-:S05]  /*0180*/  IMAD.MOV.U32 R23, RZ, RZ, RZ ;  /* 0x000000ffff177224 */ /* 0x000fca00078e00ff */
[----:B------:R-:W2:Y:S04]  /*0190*/  LDC R21, c[0x0][0x270] ;  /* 0x00009c00ff157b82 */ /* 0x000ea80000000800 */
[----:B------:R-:W-:-:S04]  /*01a0*/  @!P1 SHF.R.S32.HI R5, RZ, 0x1f, R0 ;  /* 0x0000001fff059819 */ /* 0x000fc80000011400 */
[----:B------:R-:W3:Y:S08]  /*01b0*/  @!P1 LDC.64 R6, c[0x0][0x418] ;  /* 0x00010600ff069b82 */ /* 0x000ef00000000a00 */
[----:B------:R-:W4:Y:S08]  /*01c0*/  @P1 LDC.64 R14, c[0x0][0x420] ;  /* 0x00010800ff0e1b82 */ /* 0x000f300000000a00 */
[----:B------:R-:W5:Y:S01]  /*01d0*/  @P1 LDC.64 R2, c[0x0][0x298] ;  /* 0x0000a600ff021b82 */ /* 0x000f620000000a00 */
[----:B---3--:R-:W-:-:S07]  /*01e0*/  @!P1 IMAD R10, R5, R6, RZ ;  /* 0x00000006050a9224 */ /* 0x008fce00078e02ff */
[----:B------:R-:W3:Y:S01]  /*01f0*/  LDC R24, c[0x0][0x2dc] ;  /* 0x0000b700ff187b82 */ /* 0x000ee20000000800 */
[----:B------:R-:W-:-:S04]  /*0200*/  IMAD.WIDE R4, R0, 0x80, RZ ;  /* 0x0000008000047825 */ /* 0x000fc800078e02ff */
[----:B------:R-:W-:Y:S01]  /*0210*/  @!P1 IMAD R13, R0, R7, R10 ;  /* 0x00000007000d9224 */ /* 0x000fe200078e020a */
[----:B------:R-:W-:Y:S01]  /*0220*/  SEL R10, R4, RZ, P0 ;  /* 0x000000ff040a7207 */ /* 0x000fe20000000000 */
[----:B----4-:R-:W-:Y:S01]  /*0230*/  @P1 IMAD.WIDE.U32 R8, R11, R14, RZ ;  /* 0x0000000e0b081225 */ /* 0x010fe200078e00ff */
[----:B------:R-:W-:Y:S02]  /*0240*/  SEL R17, R5, RZ, P0 ;  /* 0x000000ff05117207 */ /* 0x000fe40000000000 */
[----:B------:R-:W-:Y:S01]  /*0250*/  IADD3 R25, P0, R27, R10, RZ ;  /* 0x0000000a1b197210 */ /* 0x000fe20007f1e0ff */
[----:B------:R-:W-:-:S03]  /*0260*/  @!P1 IMAD.WIDE.U32 R6, R0, R6, RZ ;  /* 0x0000000600069225 */ /* 0x000fc600078e00ff */
[----:B------:R-:W-:Y:S01]  /*0270*/  IADD3.X R29, R16, R17, RZ, P0, !PT ;  /* 0x00000011101d7210 */ /* 0x000fe200007fe4ff */
[----:B------:R-:W-:Y:S01]  /*0280*/  @P1 IMAD R9, R11, R15, R9 ;  /* 0x0000000f0b091224 */ /* 0x000fe200078e0209 */
[----:B------:R-:W-:Y:S01]  /*0290*/  @!P1 IADD3 R9, R7, R13, RZ ;  /* 0x0000000d07099210 */ /* 0x000fe20007ffe0ff */
[----:B0-----:R-:W-:Y:S01]  /*02a0*/  IMAD.WIDE R4, R0, R19, RZ ;  /* 0x0000001300047225 */ /* 0x001fe200078e02ff */
[----:B------:R-:W0:Y:S01]  /*02b0*/  S2R R13, SR_CTAID.Z ;  /* 0x00000000000d7919 */ /* 0x000e220000002700 */
[----:B--2---:R-:W-:Y:S02]  /*02c0*/  SHF.R.S32.HI R7, RZ, 0x1f, R21 ;  /* 0x0000001fff077819 */ /* 0x004fe40000011415 */
[----:B------:R-:W-:Y:S02]  /*02d0*/  IMAD R5, R5, R21, RZ ;  /* 0x0000001505057224 */ /* 0x000fe400078e02ff */
[----:B-----5:R-:W-:Y:S01]  /*02e0*/  @P1 IMAD.WIDE.U32 R14, R11, R2, RZ ;  /* 0x000000020b0e1225 */ /* 0x020fe200078e00ff */
[----:B---3--:R-:W-:-:S03]  /*02f0*/  SHF.R.S32.HI R18, RZ, 0x1f, R24 ;  /* 0x0000001fff127819 */ /* 0x008fc60000011418 */
[C---:B------:R-:W-:Y:S02]  /*0300*/  IMAD R7, R4.reuse, R7, R5 ;  /* 0x0000000704077224 */ /* 0x040fe400078e0205 */
[----:B------:R-:W-:-:S04]  /*0310*/  IMAD.WIDE.U32 R4, R4, R21, RZ ;  /* 0x0000001504047225 */ /* 0x000fc800078e00ff */
[----:B------:R-:W-:Y:S01]  /*0320*/  @P1 IMAD R15, R11, R3, R15 ;  /* 0x000000030b0f1224 */ /* 0x000fe200078e020f */
[----:B------:R-:W-:Y:S01]  /*0330*/  IADD3 R3, R5, R7, RZ ;  /* 0x0000000705037210 */ /* 0x000fe20007ffe0ff */
[----:B------:R-:W-:Y:S02]  /*0340*/  @!P1 IMAD.MOV.U32 R8, RZ, RZ, R6 ;  /* 0x000000ffff089224 */ /* 0x000fe400078e0006 */
[----:B------:R-:W-:-:S04]  /*0350*/  IMAD.WIDE R6, R21, R24, RZ ;  /* 0x0000001815067225 */ /* 0x000fc800078e02ff */
[----:B------:R-:W-:Y:S02]  /*0360*/  IMAD R17, R3, R24, RZ ;  /* 0x0000001803117224 */ /* 0x000fe400078e02ff */
[----:B------:R-:W-:Y:S01]  /*0370*/  @P1 IMAD.MOV.U32 R10, RZ, RZ, R11 ;  /* 0x000000ffff0a1224 */ /* 0x000fe200078e000b */
[----:B01----:R-:W-:Y:S06]  /*0380*/  @P1 BRA `(.L_x_406) ;  /* 0x00000000001c1947 */ /* 0x003fec0003800000 */
[----:B------:R-:W0:Y:S01]  /*0390*/  LDC.64 R2, c[0x0][0x290] ;  /* 0x0000a400ff027b82 */ /* 0x000e220000000a00 */
[----:B------:R-:W-:-:S05]  /*03a0*/  SHF.R.S32.HI R15, RZ, 0x1f, R0 ;  /* 0x0000001fff0f7819 */ /* 0x000fca0000011400 */
[-C--:B0-----:R-:W-:Y:S02]  /*03b0*/  IMAD R10, R15, R2.reuse, RZ ;  /* 0x000000020f0a7224 */ /* 0x081fe400078e02ff */
[----:B------:R-:W-:-:S04]  /*03c0*/  IMAD.WIDE.U32 R14, R0, R2, RZ ;  /* 0x00000002000e7225 */ /* 0x000fc800078e00ff */
[----:B------:R-:W-:Y:S02]  /*03d0*/  IMAD R3, R0, R3, R10 ;  /* 0x0000000300037224 */ /* 0x000fe400078e020a */
[----:B------:R-:W-:-:S03]  /*03e0*/  IMAD.MOV.U32 R10, RZ, RZ, -0x1 ;  /* 0xffffffffff0a7424 */ /* 0x000fc600078e00ff */
[----:B------:R-:W-:-:S07]  /*03f0*/  IADD3 R15, R15, R3, RZ ;  /* 0x000000030f0f7210 */ /* 0x000fce0007ffe0ff */
.L_x_406:
[----:B------:R-:W-:Y:S01]  /*0400*/  ULDC.U8 UR6, c[0x0][0x3d8] ;  /* 0x0000f60000067ab9 */ /* 0x000fe20000000000 */
[----:B------:R-:W-:Y:S01]  /*0410*/  IMAD R2, R7, R10, RZ ;  /* 0x0000000a07027224 */ /* 0x000fe200078e02ff */
[----:B------:R-:W-:Y:S01]  /*0420*/  ISETP.NE.AND P0, PT, RZ, UR6, PT ;  /* 0x00000006ff007c0c */ /* 0x000fe2000bf05270 */
[----:B------:R-:W-:Y:S02]  /*0430*/  IMAD R17, R18, R4, R17 ;  /* 0x0000000412117224 */ /* 0x000fe400078e0211 */
[----:B------:R-:W-:Y:S02]  /*0440*/  IMAD R23, R6, R23, R2 ;  /* 0x0000001706177224 */ /* 0x000fe400078e0202 */
[----:B------:R-:W-:Y:S02]  /*0450*/  IMAD R29, R29, R6, RZ ;  /* 0x000000061d1d7224 */ /* 0x000fe400078e02ff */
[----:B------:R-:W-:-:S04]  /*0460*/  IMAD.WIDE.U32 R2, R4, R24, RZ ;  /* 0x0000001804027225 */ /* 0x000fc800078e00ff */
[----:B------:R-:W-:Y:S02]  /*0470*/  IMAD R29, R7, R25, R29 ;  /* 0x00000019071d7224 */ /* 0x000fe400078e021d */
[----:B------:R-:W-:Y:S01]  /*0480*/  IMAD.WIDE.U32 R4, R25, R6, RZ ;  /* 0x0000000619047225 */ /* 0x000fe200078e00ff */
[----:B------:R-:W-:-:S03]  /*0490*/  IADD3 R25, R3, R17, RZ ;  /* 0x0000001103197210 */ /* 0x000fc60007ffe0ff */
[----:B------:R-:W-:Y:S01]  /*04a0*/  IMAD.WIDE.U32 R6, R6, R10, RZ ;  /* 0x0000000a06067225 */ /* 0x000fe200078e00ff */
[----:B------:R-:W-:-:S03]  /*04b0*/  IADD3 R22, R5, R29, RZ ;  /* 0x0000001d05167210 */ /* 0x000fc60007ffe0ff */
[----:B------:R-:W-:Y:S01]  /*04c0*/  IMAD R3, R13, R24, RZ ;  /* 0x000000180d037224 */ /* 0x000fe200078e02ff */
[----:B------:R-:W-:Y:S01]  /*04d0*/  SEL R17, R2, R6, !P1 ;  /* 0x0000000602117207 */ /* 0x000fe20004800000 */
[----:B------:R-:W-:Y:S01]  /*04e0*/  @P1 IMAD.IADD R25, R7, 0x1, R23 ;  /* 0x0000000107191824 */ /* 0x000fe200078e0217 */
[----:B------:R-:W-:Y:S02]  /*04f0*/  SHF.R.S32.HI R6, RZ, 0x1f, R13 ;  /* 0x0000001fff067819 */ /* 0x000fe4000001140d */
[----:B------:R-:W-:Y:S01]  /*0500*/  SHF.R.S32.HI R2, RZ, 0x1f, R3 ;  /* 0x0000001fff027819 */ /* 0x000fe20000011403 */
[----:B------:R-:W-:Y:S06]  /*0510*/  @!P0 BRA `(.L_x_407) ;  /* 0x00000000001c8947 */ /* 0x000fec0003800000 */
[----:B------:R-:W0:Y:S01]  /*0520*/  LDC R7, c[0x0][0x2c0] ;  /* 0x0000b000ff077b82 */ /* 0x000e220000000800 */
[----:B------:R-:W-:-:S04]  /*0530*/  @!P1 IMAD R11, R0, R19, RZ ;  /* 0x00000013000b9224 */ /* 0x000fc800078e02ff */
[----:B------:R-:W-:-:S03]  /*0540*/  IMAD R11, R0, 0x80, R11 ;  /* 0x00000080000b7824 */ /* 0x000fc600078e020b */
[----:B------:R-:W0:Y:S02]  /*0550*/  LDC R10, c[0x0][0x2e4] ;  /* 0x0000b900ff0a7b82 */ /* 0x000e240000000800 */
[----:B0-----:R-:W-:-:S05]  /*0560*/  LEA R0, R7, R10, 0x7 ;  /* 0x0000000a07007211 */ /* 0x001fca00078e38ff */
[----:B------:R-:W-:Y:S01]  /*0570*/  IMAD R0, R0, R13, R11 ;  /* 0x0000000d00007224 */ /* 0x000fe200078e020b */
[----:B------:R-:W-:Y:S06]  /*0580*/  BRA `(.L_x_408) ;  /* 0x0000000000087947 */ /* 0x000fec0003800000 */
.L_x_407:
[----:B------:R-:W-:-:S04]  /*0590*/  IMAD R0, R0, R21, R13 ;  /* 0x0000001500007224 */ /* 0x000fc800078e020d */
[----:B------:R-:W-:-:S07]  /*05a0*/  IMAD R0, R0, R19, RZ ;  /* 0x0000001300007224 */ /* 0x000fce00078e02ff */
.L_x_408:
[----:B------:R-:W-:Y:S01]  /*05b0*/  SHF.R.S32.HI R23, RZ, 0x1f, R20 ;  /* 0x0000001fff177819 */ /* 0x000fe20000011414 */
[----:B------:R-:W-:Y:S01]  /*05c0*/  ULDC UR6, c[0x0][0x2d0] ;  /* 0x0000b40000067ab9 */ /* 0x000fe20000000800 */
[----:B------:R-:W-:Y:S01]  /*05d0*/  ULDC.64 UR8, c[0x0][0x420] ;  /* 0x0001080000087ab9 */ /* 0x000fe20000000a00 */
[----:B------:R-:W-:Y:S01]  /*05e0*/  IADD3 R3, P1, P2, R4, R17, R3 ;  /* 0x0000001104037210 */ /* 0x000fe20007a3e003 */
[----:B------:R-:W-:Y:S01]  /*05f0*/  IMAD R16, R16, UR8, RZ ;  /* 0x0000000810107c24 */ /* 0x000fe2000f8e02ff */
[----:B------:R-:W-:Y:S01]  /*0600*/  LEA.HI R5, R23, R20, RZ, 0x2 ;  /* 0x0000001417057211 */ /* 0x000fe200078f10ff */
[----:B------:R-:W-:Y:S02]  /*0610*/  ULDC.64 UR10, c[0x0][0x298] ;  /* 0x0000a600000a7ab9 */ /* 0x000fe40000000a00 */
[----:B------:R-:W-:Y:S01]  /*0620*/  IMAD R17, R27, UR9, R16 ;  /* 0x000000091b117c24 */ /* 0x000fe2000f8e0210 */
[----:B------:R-:W-:-:S05]  /*0630*/  LOP3.LUT R7, R5, 0x1ffffffc, RZ, 0xc0, !PT ;  /* 0x1ffffffc05077812 */ /* 0x000fca00078ec0ff */
[----:B------:R-:W-:-:S05]  /*0640*/  IMAD.IADD R7, R20, 0x1, -R7 ;  /* 0x0000000114077824 */ /* 0x000fca00078e0a07 */
[----:B------:R-:W-:Y:S01]  /*0650*/  SHF.L.U32 R10, R7, 0x3, RZ ;  /* 0x00000003070a7819 */ /* 0x000fe200000006ff */
[----:B------:R-:W-:Y:S01]  /*0660*/  IMAD.IADD R7, R12, 0x1, -R27 ;  /* 0x000000010c077824 */ /* 0x000fe200078e0a1b */
[----:B------:R-:W-:Y:S02]  /*0670*/  SHF.R.S32.HI R12, RZ, 0x2, R5 ;  /* 0x00000002ff0c7819 */ /* 0x000fe40000011405 */
[----:B------:R-:W-:Y:S01]  /*0680*/  ISETP.GE.AND P0, PT, R10, UR6, PT ;  /* 0x000000060a007c0c */ /* 0x000fe2000bf06270 */
[----:B------:R-:W-:Y:S01]  /*0690*/  ULDC.64 UR6, c[0x0][0x428] ;  /* 0x00010a0000067ab9 */ /* 0x000fe20000000a00 */
[--C-:B------:R-:W-:Y:S01]  /*06a0*/  SHF.R.S32.HI R11, RZ, 0x1f, R10.reuse ;  /* 0x0000001fff0b7819 */ /* 0x100fe2000001140a */
[----:B------:R-:W-:Y:S01]  /*06b0*/  IMAD R6, R6, UR6, RZ ;  /* 0x0000000606067c24 */ /* 0x000fe2000f8e02ff */
[C---:B------:R-:W-:Y:S02]  /*06c0*/  ISETP.LT.AND P3, PT, R12.reuse, R7, !P0 ;  /* 0x000000070c00720c */ /* 0x040fe40004761270 */
[----:B------:R-:W-:Y:S01]  /*06d0*/  IADD3 R16, R12, 0x40, RZ ;  /* 0x000000400c107810 */ /* 0x000fe20007ffe0ff */
[----:B------:R-:W-:-:S03]  /*06e0*/  IMAD.WIDE.U32 R4, R27, UR8, R10 ;  /* 0x000000081b047c25 */ /* 0x000fc6000f8e000a */
[----:B------:R-:W-:Y:S01]  /*06f0*/  ISETP.LT.AND P0, PT, R16, R7, !P0 ;  /* 0x000000071000720c */ /* 0x000fe20004701270 */
[----:B------:R-:W-:Y:S01]  /*0700*/  IMAD.WIDE.U32 R10, R27, UR10, R10 ;  /* 0x0000000a1b0a7c25 */ /* 0x000fe2000f8e000a */
[----:B------:R-:W-:Y:S02]  /*0710*/  IADD3 R4, P4, R8, R4, RZ ;  /* 0x0000000408047210 */ /* 0x000fe40007f9e0ff */
[----:B------:R-:W-:Y:S01]  /*0720*/  SHF.R.S32.HI R16, RZ, 0x1f, R27 ;  /* 0x0000001fff107819 */ /* 0x000fe2000001141b */
[----:B------:R-:W-:Y:S01]  /*0730*/  IMAD R7, R13, UR7, R6 ;  /* 0x000000070d077c24 */ /* 0x000fe2000f8e0206 */
[----:B------:R-:W-:Y:S02]  /*0740*/  IADD3.X R5, R9, R5, R17, P4, !PT ;  /* 0x0000000509057210 */ /* 0x000fe400027fe411 */
[----:B------:R-:W0:Y:S01]  /*0750*/  @P3 LDC.64 R8, c[0x0][0x3e0] ;  /* 0x0000f800ff083b82 */ /* 0x000e220000000a00 */
[----:B------:R-:W-:Y:S01]  /*0760*/  IMAD R16, R16, UR10, RZ ;  /* 0x0000000a10107c24 */ /* 0x000fe2000f8e02ff */
[----:B------:R-:W-:Y:S01]  /*0770*/  SHF.R.S32.HI R6, RZ, 0x1f, R12 ;  /* 0x0000001fff067819 */ /* 0x000fe2000001140c */
[----:B------:R-:W-:Y:S01]  /*0780*/  IMAD.WIDE.U32 R4, R13, UR6, R4 ;  /* 0x000000060d047c25 */ /* 0x000fe2000f8e0004 */
[----:B------:R-:W-:Y:S01]  /*0790*/  IADD3 R14, P4, R14, R10, RZ ;  /* 0x0000000a0e0e7210 */ /* 0x000fe20007f9e0ff */
[----:B------:R-:W-:Y:S01]  /*07a0*/  ULDC.64 UR6, c[0x0][0x2a0] ;  /* 0x0000a80000067ab9 */ /* 0x000fe20000000a00 */
[----:B------:R-:W-:Y:S01]  /*07b0*/  SHF.R.S32.HI R10, RZ, 0x1f, R13 ;  /* 0x0000001fff0a7819 */ /* 0x000fe2000001140d */
[----:B------:R-:W-:Y:S01]  /*07c0*/  IMAD R16, R27, UR11, R16 ;  /* 0x0000000b1b107c24 */ /* 0x000fe2000f8e0210 */
[----:B------:R-:W1:Y:S01]  /*07d0*/  @P0 LDC.64 R28, c[0x0][0x3e0] ;  /* 0x0000f800ff1c0b82 */ /* 0x000e620000000a00 */
[----:B------:R-:W-:Y:S01]  /*07e0*/  @P3 IMAD R17, R6, UR8, RZ ;  /* 0x0000000806113c24 */ /* 0x000fe2000f8e02ff */
[----:B------:R-:W-:Y:S01]  /*07f0*/  @P0 MOV R18, R4 ;  /* 0x0000000400120202 */ /* 0x000fe20000000f00 */
[----:B------:R-:W-:Y:S01]  /*0800*/  IMAD.IADD R5, R5, 0x1, R7 ;  /* 0x0000000105057824 */ /* 0x000fe200078e0207 */
[----:B------:R-:W-:Y:S01]  /*0810*/  IADD3.X R15, R15, R11, R16, P4, !PT ;  /* 0x0000000b0f0f7210 */ /* 0x000fe200027fe410 */
[C---:B------:R-:W-:Y:S01]  /*0820*/  @P3 IMAD R17, R12.reuse, UR9, R17 ;  /* 0x000000090c113c24 */ /* 0x040fe2000f8e0211 */
[----:B------:R-:W-:Y:S01]  /*0830*/  SHF.R.S32.HI R11, RZ, 0x1f, R20 ;  /* 0x0000001fff0b7819 */ /* 0x000fe20000011414 */
[----:B------:R-:W-:-:S03]  /*0840*/  @P3 IMAD.WIDE.U32 R6, R12, UR8, R4 ;  /* 0x000000080c063c25 */ /* 0x000fc6000f8e0004 */
[----:B------:R-:W-:Y:S01]  /*0850*/  LEA.HI R11, R11, R20, RZ, 0x2 ;  /* 0x000000140b0b7211 */ /* 0x000fe200078f10ff */
[----:B------:R-:W-:Y:S01]  /*0860*/  @P0 IMAD.MOV.U32 R19, RZ, RZ, R5 ;  /* 0x000000ffff130224 */ /* 0x000fe200078e0005 */
[----:B------:R-:W-:Y:S01]  /*0870*/  @P3 IADD3 R7, R7, R17, RZ ;  /* 0x0000001107073210 */ /* 0x000fe20007ffe0ff */
[----:B------:R-:W2:Y:S01]  /*0880*/  @P3 LDC.64 R4, c[0x0][0x280] ;  /* 0x0000a000ff043b82 */ /* 0x000ea20000000a00 */
[----:B------:R-:W-:Y:S01]  /*0890*/  SHF.R.S32.HI R11, RZ, 0x2, R11 ;  /* 0x00000002ff0b7819 */ /* 0x000fe2000001140b */
[----:B------:R-:W-:Y:S01]  /*08a0*/  IMAD R10, R10, UR6, RZ ;  /* 0x000000060a0a7c24 */ /* 0x000fe2000f8e02ff */
[C---:B0-----:R-:W-:Y:S01]  /*08b0*/  @P3 LEA R8, P4, R6.reuse, R8, 0x1 ;  /* 0x0000000806083211 */ /* 0x041fe200078808ff */
[C---:B------:R-:W-:Y:S01]  /*08c0*/  IMAD.WIDE.U32 R14, R13.reuse, UR6, R14 ;  /* 0x000000060d0e7c25 */ /* 0x040fe2000f8e000e */
[----:B------:R-:W-:Y:S02]  /*08d0*/  SHF.R.S32.HI R16, RZ, 0x1f, R11 ;  /* 0x0000001fff107819 */ /* 0x000fe4000001140b */
[----:B------:R-:W-:Y:S01]  /*08e0*/  @P3 LEA.HI.X R9, R6, R9, R7, 0x1, P4 ;  /* 0x0000000906093211 */ /* 0x000fe200020f0c07 */
[----:B------:R-:W-:Y:S01]  /*08f0*/  IMAD R11, R13, UR7, R10 ;  /* 0x000000070d0b7c24 */ /* 0x000fe2000f8e020a */
[----:B------:R-:W-:Y:S01]  /*0900*/  @P0 IADD3 R6, P4, R12, 0x40, RZ ;  /* 0x000000400c060810 */ /* 0x000fe20007f9e0ff */
[----:B------:R-:W-:Y:S01]  /*0910*/  IMAD R21, R21, R24, RZ ;  /* 0x0000001815157224 */ /* 0x000fe200078e02ff */
[----:B------:R-:W-:Y:S01]  /*0920*/  LEA.HI R23, R23, R20, RZ, 0x3 ;  /* 0x0000001417177211 */ /* 0x000fe200078f18ff */
[----:B------:R-:W-:Y:S01]  /*0930*/  ULDC.64 UR6, c[0x0][0x400] ;  /* 0x0001000000067ab9 */ /* 0x000fe20000000a00 */
[----:B------:R-:W-:Y:S01]  /*0940*/  IADD3 R15, R15, R11, RZ ;  /* 0x0000000b0f0f7210 */ /* 0x000fe20007ffe0ff */
[----:B------:R-:W-:-:S02]  /*0950*/  @P0 IMAD.X R7, RZ, RZ, R16, P4 ;  /* 0x000000ffff070224 */ /* 0x000fc400020e0610 */
[----:B------:R-:W-:Y:S02]  /*0960*/  @P3 IMAD R11, R16, UR10, RZ ;  /* 0x0000000a100b3c24 */ /* 0x000fe4000f8e02ff */
[----:B------:R-:W-:Y:S02]  /*0970*/  @P0 IMAD R7, R7, UR8, RZ ;  /* 0x0000000807070c24 */ /* 0x000fe4000f8e02ff */
[----:B------:R-:W-:Y:S02]  /*0980*/  @P3 IMAD R11, R12, UR11, R11 ;  /* 0x0000000b0c0b3c24 */ /* 0x000fe4000f8e020b */
[C---:B------:R-:W-:Y:S02]  /*0990*/  @P0 IMAD R13, R6.reuse, UR9, R7 ;  /* 0x00000009060d0c24 */ /* 0x040fe4000f8e0207 */
[----:B------:R-:W-:-:S04]  /*09a0*/  @P0 IMAD.WIDE.U32 R6, R6, UR8, R18 ;  /* 0x0000000806060c25 */ /* 0x000fc8000f8e0012 */
[----:B------:R-:W-:Y:S01]  /*09b0*/  @P0 IMAD.IADD R7, R7, 0x1, R13 ;  /* 0x0000000107070824 */ /* 0x000fe200078e020d */
[----:B-1----:R-:W-:-:S04]  /*09c0*/  @P0 LEA R28, P4, R6, R28, 0x1 ;  /* 0x0000001c061c0211 */ /* 0x002fc800078808ff */
[----:B------:R-:W-:Y:S01]  /*09d0*/  @P0 LEA.HI.X R29, R6, R29, R7, 0x1, P4 ;  /* 0x0000001d061d0211 */ /* 0x000fe200020f0c07 */
[----:B------:R-:W-:-:S05]  /*09e0*/  @P3 IMAD.WIDE.U32 R6, R12, UR10, R14 ;  /* 0x0000000a0c063c25 */ /* 0x000fca000f8e000e */
[----:B------:R-:W-:Y:S02]  /*09f0*/  @P3 IADD3 R7, R7, R11, RZ ;  /* 0x0000000b07073210 */ /* 0x000fe40007ffe0ff */
[----:B--2---:R-:W-:-:S04]  /*0a00*/  @P3 LEA R18, P4, R6, R4, 0x1 ;  /* 0x0000000406123211 */ /* 0x004fc800078808ff */
[----:B------:R-:W-:Y:S02]  /*0a10*/  @P3 LEA.HI.X R19, R6, R5, R7, 0x1, P4 ;  /* 0x0000000506133211 */ /* 0x000fe400020f0c07 */
[----:B------:R-:W-:Y:S02]  /*0a20*/  CS2R R4, SRZ ;  /* 0x0000000000047805 */ /* 0x000fe4000001ff00 */
[----:B------:R-:W-:Y:S02]  /*0a30*/  CS2R R6, SRZ ;  /* 0x0000000000067805 */ /* 0x000fe4000001ff00 */
[----:B------:R-:W-:-:S04]  /*0a40*/  CS2R R10, SRZ ;  /* 0x00000000000a7805 */ /* 0x000fc8000001ff00 */
[----:B------:R0:W2:Y:S02]  /*0a50*/  @P3 LDG.E.128 R4, desc[UR4][R8.64] ;  /* 0x0000000408043981 */ /* 0x0000a4000c1e1d00 */
[----:B0-----:R-:W-:-:S06]  /*0a60*/  CS2R R8, SRZ ;  /* 0x0000000000087805 */ /* 0x001fcc000001ff00 */
[----:B------:R0:W3:Y:S01]  /*0a70*/  @P3 LDG.E.128 R8, desc[UR4][R18.64] ;  /* 0x0000000412083981 */ /* 0x0000e2000c1e1d00 */
[C---:B--2---:R-:W-:Y:S01]  /*0a80*/  LOP3.LUT R13, R4.reuse, 0xffff0000, RZ, 0xc0, !PT ;  /* 0xffff0000040d7812 */ /* 0x044fe200078ec0ff */
[----:B------:R-:W-:Y:S01]  /*0a90*/  IMAD.U32 R4, R4, 0x10000, RZ ;  /* 0x0001000004047824 */ /* 0x000fe200078e00ff */
[C---:B0-----:R-:W-:Y:S02]  /*0aa0*/  SHF.L.U32 R19, R5.reuse, 0x10, RZ ;  /* 0x0000001005137819 */ /* 0x041fe400000006ff */
[----:B------:R-:W-:Y:S02]  /*0ab0*/  LOP3.LUT R5, R5, 0xffff0000, RZ, 0xc0, !PT ;  /* 0xffff000005057812 */ /* 0x000fe400078ec0ff */
[----:B---3--:R-:W-:-:S05]  /*0ac0*/  LOP3.LUT R26, R8, 0xffff0000, RZ, 0xc0, !PT ;  /* 0xffff0000081a7812 */ /* 0x008fca00078ec0ff */
[----:B------:R-:W-:Y:S01]  /*0ad0*/  FMUL.FTZ R17, R13, R26 ;  /* 0x0000001a0d117220 */ /* 0x000fe20000410000 */
[----:B------:R-:W-:Y:S02]  /*0ae0*/  SHF.L.U32 R13, R8, 0x10, RZ ;  /* 0x00000010080d7819 */ /* 0x000fe400000006ff */
[----:B------:R-:W-:-:S03]  /*0af0*/  @P0 IADD3 R8, P3, R12, 0x40, RZ ;  /* 0x000000400c080810 */ /* 0x000fc60007f7e0ff */
[----:B------:R-:W-:Y:S02]  /*0b00*/  FFMA.FTZ R4, R4, R13, R17 ;  /* 0x0000000d04047223 */ /* 0x000fe40000010011 */
[----:B------:R-:W0:Y:S01]  /*0b10*/  @P0 LDC.64 R12, c[0x0][0x280] ;  /* 0x0000a000ff0c0b82 */ /* 0x000e220000000a00 */
[----:B------:R-:W-:Y:S02]  /*0b20*/  @P0 IMAD.X R17, RZ, RZ, R16, P3 ;  /* 0x000000ffff110224 */ /* 0x000fe400018e0610 */
[----:B------:R-:W-:-:S04]  /*0b30*/  @P0 IMAD.WIDE.U32 R14, R8, UR10, R14 ;  /* 0x0000000a080e0c25 */ /* 0x000fc8000f8e000e */
[----:B------:R-:W-:-:S04]  /*0b40*/  @P0 IMAD R17, R17, UR10, RZ ;  /* 0x0000000a11110c24 */ /* 0x000fc8000f8e02ff */
[----:B------:R-:W-:Y:S02]  /*0b50*/  @P0 IMAD R17, R8, UR11, R17 ;  /* 0x0000000b08110c24 */ /* 0x000fe4000f8e0211 */
[----:B------:R-:W-:-:S04]  /*0b60*/  IMAD.U32 R8, R9, 0x10000, RZ ;  /* 0x0001000009087824 */ /* 0x000fc800078e00ff */
[----:B------:R-:W-:Y:S01]  /*0b70*/  FFMA.FTZ R16, R19, R8, R4 ;  /* 0x0000000813107223 */ /* 0x000fe20000010004 */
[----:B------:R-:W-:Y:S02]  /*0b80*/  LOP3.LUT R8, R9, 0xffff0000, RZ, 0xc0, !PT ;  /* 0xffff000009087812 */ /* 0x000fe400078ec0ff */
[----:B------:R-:W-:-:S03]  /*0b90*/  @P0 IADD3 R9, R15, R17, RZ ;  /* 0x000000110f090210 */ /* 0x000fc60007ffe0ff */
[----:B------:R-:W-:Y:S01]  /*0ba0*/  FFMA.FTZ R17, R5, R8, R16 ;  /* 0x0000000805117223 */ /* 0x000fe20000010010 */
[----:B0-----:R-:W-:Y:S01]  /*0bb0*/  @P0 LEA R4, P3, R14, R12, 0x1 ;  /* 0x0000000c0e040211 */ /* 0x001fe200078608ff */
[----:B------:R-:W-:-:S03]  /*0bc0*/  IMAD.U32 R8, R6, 0x10000, RZ ;  /* 0x0001000006087824 */ /* 0x000fc600078e00ff */
[----:B------:R-:W-:Y:S02]  /*0bd0*/  @P0 LEA.HI.X R5, R14, R13, R9, 0x1, P3 ;  /* 0x0000000d0e050211 */ /* 0x000fe400018f0c09 */
[----:B------:R-:W-:Y:S02]  /*0be0*/  CS2R R12, SRZ ;  /* 0x00000000000c7805 */ /* 0x000fe4000001ff00 */
[----:B------:R-:W-:Y:S02]  /*0bf0*/  SHF.L.U32 R9, R10, 0x10, RZ ;  /* 0x000000100a097819 */ /* 0x000fe400000006ff */
[----:B------:R-:W-:Y:S02]  /*0c00*/  CS2R R14, SRZ ;  /* 0x00000000000e7805 */ /* 0x000fe4000001ff00 */
[----:B------:R-:W-:Y:S01]  /*0c10*/  CS2R R18, SRZ ;  /* 0x0000000000127805 */ /* 0x000fe2000001ff00 */
[----:B------:R-:W-:Y:S01]  /*0c20*/  FFMA.FTZ R8, R8, R9, R17 ;  /* 0x0000000908087223 */ /* 0x000fe20000010011 */
[----:B------:R-:W-:-:S02]  /*0c30*/  CS2R R16, SRZ ;  /* 0x0000000000107805 */ /* 0x000fc4000001ff00 */
[----:B------:R-:W2:Y:S04]  /*0c40*/  @P0 LDG.E.128 R12, desc[UR4][R28.64] ;  /* 0x000000041c0c0981 */ /* 0x000ea8000c1e1d00 */
[----:B------:R0:W3:Y:S01]  /*0c50*/  @P0 LDG.E.128 R16, desc[UR4][R4.64] ;  /* 0x0000000404100981 */ /* 0x0000e2000c1e1d00 */
[----:B------:R-:W-:Y:S01]  /*0c60*/  LOP3.LUT R10, R10, 0xffff0000, RZ, 0xc0, !PT ;  /* 0xffff00000a0a7812 */ /* 0x000fe200078ec0ff */
[----:B------:R-:W-:Y:S01]  /*0c70*/  IMAD.IADD R27, R27, 0x1, R0 ;  /* 0x000000011b1b7824 */ /* 0x000fe200078e0200 */
[----:B------:R-:W-:Y:S02]  /*0c80*/  IADD3.X R25, R22, R25, R2, P1, P2 ;  /* 0x0000001916197210 */ /* 0x000fe40000fe4402 */
[----:B0-----:R-:W-:Y:S02]  /*0c90*/  LOP3.LUT R5, R6, 0xffff0000, RZ, 0xc0, !PT ;  /* 0xffff000006057812 */ /* 0x001fe400078ec0ff */
[C---:B--2---:R-:W-:Y:S01]  /*0ca0*/  LOP3.LUT R26, R12.reuse, 0xffff0000, RZ, 0xc0, !PT ;  /* 0xffff00000c1a7812 */ /* 0x044fe200078ec0ff */
[----:B------:R-:W-:Y:S01]  /*0cb0*/  IMAD.U32 R12, R12, 0x10000, RZ ;  /* 0x000100000c0c7824 */ /* 0x000fe200078e00ff */
[----:B---3--:R-:W-:-:S02]  /*0cc0*/  LOP3.LUT R9, R16, 0xffff0000, RZ, 0xc0, !PT ;  /* 0xffff000010097812 */ /* 0x008fc400078ec0ff */
[----:B------:R-:W-:Y:S02]  /*0cd0*/  SHF.L.U32 R16, R16, 0x10, RZ ;  /* 0x0000001010107819 */ /* 0x000fe400000006ff */
[----:B------:R-:W-:Y:S01]  /*0ce0*/  LOP3.LUT R4, R17, 0xffff0000, RZ, 0xc0, !PT ;  /* 0xffff000011047812 */ /* 0x000fe200078ec0ff */
[----:B------:R-:W-:Y:S01]  /*0cf0*/  FMUL.FTZ R9, R9, R26 ;  /* 0x0000001a09097220 */ /* 0x000fe20000410000 */
[----:B------:R-:W-:-:S03]  /*0d00*/  SHF.L.U32 R6, R18, 0x10, RZ ;  /* 0x0000001012067819 */ /* 0x000fc600000006ff */
[----:B------:R-:W-:Y:S01]  /*0d10*/  FFMA.FTZ R9, R16, R12, R9 ;  /* 0x0000000c10097223 */ /* 0x000fe20000010009 */
[----:B------:R-:W-:Y:S01]  /*0d20*/  SHF.L.U32 R12, R17, 0x10, RZ ;  /* 0x00000010110c7819 */ /* 0x000fe200000006ff */
[C---:B------:R-:W-:Y:S01]  /*0d30*/  IMAD.U32 R16, R13.reuse, 0x10000, RZ ;  /* 0x000100000d107824 */ /* 0x040fe200078e00ff */
[----:B------:R-:W-:-:S03]  /*0d40*/  LOP3.LUT R13, R13, 0xffff0000, RZ, 0xc0, !PT ;  /* 0xffff00000d0d7812 */ /* 0x000fc600078ec0ff */
[----:B------:R-:W-:Y:S01]  /*0d50*/  FFMA.FTZ R9, R12, R16, R9 ;  /* 0x000000100c097223 */ /* 0x000fe20000010009 */
[C---:B------:R-:W-:Y:S01]  /*0d60*/  IMAD.U32 R12, R14.reuse, 0x10000, RZ ;  /* 0x000100000e0c7824 */ /* 0x040fe200078e00ff */
[----:B------:R-:W-:Y:S02]  /*0d70*/  LOP3.LUT R14, R14, 0xffff0000, RZ, 0xc0, !PT ;  /* 0xffff00000e0e7812 */ /* 0x000fe400078ec0ff */
[----:B------:R-:W-:Y:S01]  /*0d80*/  FFMA.FTZ R13, R4, R13, R9 ;  /* 0x0000000d040d7223 */ /* 0x000fe20000010009 */
[----:B------:R-:W-:Y:S01]  /*0d90*/  FFMA.FTZ R9, R5, R10, R8 ;  /* 0x0000000a05097223 */ /* 0x000fe20000010008 */
[----:B------:R-:W-:Y:S01]  /*0da0*/  SHF.L.U32 R5, R11, 0x10, RZ ;  /* 0x000000100b057819 */ /* 0x000fe200000006ff */
[----:B------:R-:W-:Y:S02]  /*0db0*/  IMAD.U32 R4, R7, 0x10000, RZ ;  /* 0x0001000007047824 */ /* 0x000fe400078e00ff */
[----:B------:R-:W-:Y:S01]  /*0dc0*/  FFMA.FTZ R12, R6, R12, R13 ;  /* 0x0000000c060c7223 */ /* 0x000fe2000001000d */
[----:B------:R-:W-:Y:S01]  /*0dd0*/  LOP3.LUT R13, R18, 0xffff0000, RZ, 0xc0, !PT ;  /* 0xffff0000120d7812 */ /* 0x000fe200078ec0ff */
[----:B------:R-:W-:Y:S01]  /*0de0*/  IMAD.U32 R8, R15, 0x10000, RZ ;  /* 0x000100000f087824 */ /* 0x000fe200078e00ff */
[----:B------:R-:W-:Y:S01]  /*0df0*/  LOP3.LUT R6, R11, 0xffff0000, RZ, 0xc0, !PT ;  /* 0xffff00000b067812 */ /* 0x000fe200078ec0ff */
[----:B------:R-:W-:Y:S01]  /*0e00*/  FFMA.FTZ R4, R4, R5, R9 ;  /* 0x0000000504047223 */ /* 0x000fe20000010009 */
[----:B------:R-:W-:Y:S01]  /*0e10*/  SHF.L.U32 R11, R19, 0x10, RZ ;  /* 0x00000010130b7819 */ /* 0x000fe200000006ff */
[----:B------:R-:W-:Y:S01]  /*0e20*/  FFMA.FTZ R12, R13, R14, R12 ;  /* 0x0000000e0d0c7223 */ /* 0x000fe2000001000c */
[----:B------:R-:W-:-:S02]  /*0e30*/  LOP3.LUT R7, R7, 0xffff0000, RZ, 0xc0, !PT ;  /* 0xffff000007077812 */ /* 0x000fc400078ec0ff */
[----:B------:R-:W-:Y:S01]  /*0e40*/  LOP3.LUT R15, R15, 0xffff0000, RZ, 0xc0, !PT ;  /* 0xffff00000f0f7812 */ /* 0x000fe200078ec0ff */
[----:B------:R-:W-:Y:S01]  /*0e50*/  FFMA.FTZ R11, R11, R8, R12 ;  /* 0x000000080b0b7223 */ /* 0x000fe2000001000c */
[----:B------:R-:W-:Y:S01]  /*0e60*/  LOP3.LUT R10, R19, 0xffff0000, RZ, 0xc0, !PT ;  /* 0xffff0000130a7812 */ /* 0x000fe200078ec0ff */
[----:B------:R-:W-:Y:S01]  /*0e70*/  FFMA.FTZ R8, R7, R6, R4 ;  /* 0x0000000607087223 */ /* 0x000fe20000010004 */
[----:B------:R-:W-:Y:S02]  /*0e80*/  LOP3.LUT R5, R23, 0x3ffffff8, RZ, 0xc0, !PT ;  /* 0x3ffffff817057812 */ /* 0x000fe400078ec0ff */
[----:B------:R-:W-:Y:S01]  /*0e90*/  SHF.R.S32.HI R23, RZ, 0x3, R23 ;  /* 0x00000003ff177819 */ /* 0x000fe20000011417 */
[----:B------:R-:W-:Y:S01]  /*0ea0*/  FFMA.FTZ R10, R10, R15, R11 ;  /* 0x0000000f0a0a7223 */ /* 0x000fe2000001000b */
[----:B------:R-:W0:Y:S01]  /*0eb0*/  SHFL.BFLY PT, R7, R8, 0x2, 0x1f ;  /* 0x0c401f0008077f89 */ /* 0x000e2200000e0000 */
[----:B------:R-:W-:-:S03]  /*0ec0*/  IMAD.IADD R5, R20, 0x1, -R5 ;  /* 0x0000000114057824 */ /* 0x000fc600078e0a05 */
[----:B------:R-:W1:Y:S02]  /*0ed0*/  SHFL.BFLY PT, R9, R10, 0x2, 0x1f ;  /* 0x0c401f000a097f89 */ /* 0x000e6400000e0000 */
[----:B------:R-:W-:Y:S02]  /*0ee0*/  SHF.L.U32 R4, R5, 0x2, RZ ;  /* 0x0000000205047819 */ /* 0x000fe400000006ff */
[----:B------:R-:W-:-:S03]  /*0ef0*/  SHF.R.S32.HI R5, RZ, 0x1f, R27 ;  /* 0x0000001fff057819 */ /* 0x000fc6000001141b */
[----:B------:R-:W-:-:S05]  /*0f00*/  IMAD R4, R23, R21, R4 ;  /* 0x0000001517047224 */ /* 0x000fca00078e0204 */
[----:B------:R-:W-:-:S04]  /*0f10*/  IADD3 R3, P0, R4, R3, RZ ;  /* 0x0000000304037210 */ /* 0x000fc80007f1e0ff */
[----:B------:R-:W-:Y:S02]  /*0f20*/  LEA.HI.X.SX32 R4, R4, R25, 0x1, P0 ;  /* 0x0000001904047211 */ /* 0x000fe400000f0eff */
[----:B------:R-:W-:Y:S01]  /*0f30*/  LOP3.LUT P0, RZ, R20, 0x3, RZ, 0xc0, !PT ;  /* 0x0000000314ff7812 */ /* 0x000fe2000780c0ff */
[----:B0-----:R-:W-:Y:S01]  /*0f40*/  FADD.FTZ R6, R8, R7 ;  /* 0x0000000708067221 */ /* 0x001fe20000010000 */
[C---:B------:R-:W-:Y:S02]  /*0f50*/  LEA R2, P1, R3.reuse, UR6, 0x2 ;  /* 0x0000000603027c11 */ /* 0x040fe4000f8210ff */
[----:B------:R-:W-:Y:S01]  /*0f60*/  LEA.HI R20, P2, R20, R27, RZ, 0x1e ;  /* 0x0000001b14147211 */ /* 0x000fe2000785f0ff */
[----:B-1----:R-:W-:Y:S01]  /*0f70*/  FADD.FTZ R7, R10, R9 ;  /* 0x000000090a077221 */ /* 0x002fe20000010000 */
[----:B------:R-:W0:Y:S01]  /*0f80*/  SHFL.BFLY PT, R11, R6, 0x1, 0x1f ;  /* 0x0c201f00060b7f89 */ /* 0x000e2200000e0000 */
[----:B------:R-:W-:Y:S01]  /*0f90*/  LEA.HI.X R3, R3, UR7, R4, 0x2, P1 ;  /* 0x0000000703037c11 */ /* 0x000fe200088f1404 */
[----:B------:R-:W-:Y:S01]  /*0fa0*/  ULDC.64 UR6, c[0x0][0x478] ;  /* 0x00011e0000067ab9 */ /* 0x000fe20000000a00 */
[----:B------:R-:W-:Y:S01]  /*0fb0*/  SHF.L.U32 R9, R21, 0x3, RZ ;  /* 0x0000000315097819 */ /* 0x000fe200000006ff */
[----:B------:R-:W1:Y:S01]  /*0fc0*/  SHFL.BFLY PT, R10, R7, 0x1, 0x1f ;  /* 0x0c201f00070a7f89 */ /* 0x000e6200000e0000 */
[----:B------:R-:W-:-:S02]  /*0fd0*/  IADD3.X R5, RZ, R5, RZ, P2, !PT ;  /* 0x00000005ff057210 */ /* 0x000fc400017fe4ff */
[C---:B------:R-:W-:Y:S01]  /*0fe0*/  LEA R4, P1, R20.reuse, UR6, 0x2 ;  /* 0x0000000614047c11 */ /* 0x040fe2000f8210ff */
[----:B------:R-:W-:Y:S01]  /*0ff0*/  IMAD.WIDE R8, R9, 0x10, R2 ;  /* 0x0000001009087825 */ /* 0x000fe200078e0202 */
[----:B------:R-:W-:Y:S02]  /*1000*/  ULDC UR6, c[0x0][0x384] ;  /* 0x0000e10000067ab9 */ /* 0x000fe40000000800 */
[----:B------:R-:W-:Y:S01]  /*1010*/  LEA.HI.X R5, R20, UR7, R5, 0x2, P1 ;  /* 0x0000000714057c11 */ /* 0x000fe200088f1405 */
[----:B0-----:R-:W-:Y:S01]  /*1020*/  @!P0 FADD.FTZ R0, R6, R11 ;  /* 0x0000000b06008221 */ /* 0x001fe20000010000 */
[----:B-1----:R-:W-:Y:S01]  /*1030*/  FADD.FTZ R10, R7, R10 ;  /* 0x0000000a070a7221 */ /* 0x002fe20000010000 */
[----:B------:R-:W-:-:S04]  /*1040*/  IMAD.WIDE R6, R21, 0x80, R8 ;  /* 0x0000008015067825 */ /* 0x000fc800078e0208 */
[----:B------:R-:W-:Y:S01]  /*1050*/  @!P0 FMUL.FTZ R13, R0, UR6 ;  /* 0x00000006000d8c20 */ /* 0x000fe20008410000 */
[----:B------:R-:W-:Y:S01]  /*1060*/  FMUL.FTZ R15, R10, UR6 ;  /* 0x000000060a0f7c20 */ /* 0x000fe20008410000 */
[----:B------:R-:W-:-:S03]  /*1070*/  IMAD.WIDE R10, R21, 0x80, R6 ;  /* 0x00000080150a7825 */ /* 0x000fc600078e0206 */
[----:B------:R-:W-:Y:S04]  /*1080*/  @!P0 STG.E desc[UR4][R4.64], R13 ;  /* 0x0000000d04008986 */ /* 0x000fe8000c101904 */
[----:B------:R-:W-:Y:S04]  /*1090*/  @!P0 STG.E desc[UR4][R4.64+0x100], R15 ;  /* 0x0001000f04008986 */ /* 0x000fe8000c101904 */
[----:B------:R-:W-:Y:S04]  /*10a0*/  STG.E.128 desc[UR4][R2.64], RZ ;  /* 0x000000ff02007986 */ /* 0x000fe8000c101d04 */
[----:B------:R-:W-:Y:S04]  /*10b0*/  STG.E.128 desc[UR4][R8.64], RZ ;  /* 0x000000ff08007986 */ /* 0x000fe8000c101d04 */
[----:B------:R-:W-:Y:S04]  /*10c0*/  STG.E.128 desc[UR4][R6.64], RZ ;  /* 0x000000ff06007986 */ /* 0x000fe8000c101d04 */
[----:B------:R-:W-:Y:S01]  /*10d0*/  STG.E.128 desc[UR4][R10.64], RZ ;  /* 0x000000ff0a007986 */ /* 0x000fe2000c101d04 */
[----:B------:R-:W-:Y:S05]  /*10e0*/  EXIT ;  /* 0x000000000000794d */ /* 0x000fea0003800000 */
.L_x_409:
        /* <DEDUP_REMOVED lines=9> */
.L_x_702:


//--------------------- .text._ZN5flash27flash_bwd_convert_dq_kernelI23Flash_bwd_kernel_traitsILi32ELi128ELi128ELi8ELi4ELi4ELi4ELb0ELb0EN7cutlass10bfloat16_tE19Flash_kernel_traitsILi32ELi128ELi128ELi8ES3_EEEEvNS_16Flash_bwd_paramsEi --------------------------
	.section	.text._ZN5flash27flash_bwd_convert_dq_kernelI23Flash_bwd_kernel_traitsILi32ELi128ELi128ELi8ELi4ELi4ELi4ELb0ELb0EN7cutlass10bfloat16_tE19Flash_kernel_traitsILi32ELi128ELi128ELi8ES3_EEEEvNS_16Flash_bwd_paramsEi,"ax",@progbits
	.align	128
        .global         _ZN5flash27flash_bwd_convert_dq_kernelI23Flash_bwd_kernel_traitsILi32ELi128ELi128ELi8ELi4ELi4ELi4ELb0ELb0EN7cutlass10bfloat16_tE19Flash_kernel_traitsILi32ELi128ELi128ELi8ES3_EEEEvNS_16Flash_bwd_paramsEi
        .type           _ZN5flash27flash_bwd_convert_dq_kernelI23Flash_bwd_kernel_traitsILi32ELi128ELi128ELi8ELi4ELi4ELi4ELb0ELb0EN7cutlass10bfloat16_tE19Flash_kernel_traitsILi32ELi128ELi128ELi8ES3_EEEEvNS_16Flash_bwd_paramsEi,@function
        .size           _ZN5flash27flash_bwd_convert_dq_kernelI23Flash_bwd_kernel_traitsILi32ELi128ELi128ELi8ELi4ELi4ELi4ELb0ELb0EN7cutlass10bfloat16_tE19Flash_kernel_traitsILi32ELi128ELi128ELi8ES3_EEEEvNS_16Flash_bwd_paramsEi,(.L_x_703 - _ZN5flash27flash_bwd_convert_dq_kernelI23Flash_bwd_kernel_traitsILi32ELi128ELi128ELi8ELi4ELi4ELi4ELb0ELb0EN7cutlass10bfloat16_tE19Flash_kernel_traitsILi32ELi128ELi128ELi8ES3_EEEEvNS_16Flash_bwd_paramsEi)
        .other          _ZN5flash27flash_bwd_convert_dq_kernelI23Flash_bwd_kernel_traitsILi32ELi128ELi128ELi8ELi4ELi4ELi4ELb0ELb0EN7cutlass10bfloat16_tE19Flash_kernel_traitsILi32ELi128ELi128ELi8ES3_EEEEvNS_16Flash_bwd_paramsEi,@"STO_CUDA_ENTRY STV_DEFAULT"
_ZN5flash27flash_bwd_convert_dq_kernelI23Flash_bwd_kernel_traitsILi32ELi128ELi128ELi8ELi4ELi4ELi4ELb0ELb0EN7cutlass10bfloat16_tE19Flash_kernel_traitsILi32ELi128ELi128ELi8ES3_EEEEvNS_16Flash_bwd_paramsEi:
.text._ZN5flash27flash_bwd_convert_dq_kernelI23Flash_bwd_kernel_traitsILi32ELi128ELi128ELi8ELi4ELi4ELi4ELb0ELb0EN7cutlass10bfloat16_tE19Flash_kernel_traitsILi32ELi128ELi128ELi8ES3_EEEEvNS_16Flash_bwd_paramsEi:
        /* <DEDUP_REMOVED lines=58> */
.L_x_410:
        /* <DEDUP_REMOVED lines=78> */
.L_x_413:
        /* <DEDUP_REMOVED lines=108> */
.L_x_412:
        /* <DEDUP_REMOVED lines=49> */
.L_x_411:
        /* <DEDUP_REMOVED lines=104> */
.L_x_415:
[----:B------:R-:W-:Y:S05]  /*18d0*/  BSYNC B0 ;  /* 0x0000000000007941 */ /* 0x000fea0003800000 */
.L_x_414:
        /* <DEDUP_REMOVED lines=14> */
.L_x_416:
        /* <DEDUP_REMOVED lines=12> */
.L_x_703:


//--------------------- .text._ZN5flash44flash_bwd_dq_dk_dv_loop_seqk_parallel_kernelI23Flash_bwd_kernel_traitsILi32ELi128ELi128ELi8ELi4ELi4ELi4ELb0ELb0EN7cutlass10bfloat16_tE19Flash_kernel_traitsILi32ELi128ELi128ELi8ES3_EELb1ELb1ELb0ELb0ELb0ELb0ELb0EEEvNS_16Flash_bwd_paramsE --------------------------
	.section	.text._ZN5flash44flash_bwd_dq_dk_dv_loop_seqk_parallel_kernelI23Flash_bwd_kernel_traitsILi32ELi128ELi128ELi8ELi4ELi4ELi4ELb0ELb0EN7cutlass10bfloat16_tE19Flash_kernel_traitsILi32ELi128ELi128ELi8ES3_EELb1ELb1ELb0ELb0ELb0ELb0ELb0EEEvNS_16Flash_bwd_paramsE,"ax",@progbits
	.align	128
        .global         _ZN5flash44flash_bwd_dq_dk_dv_loop_seqk_parallel_kernelI23Flash_bwd_kernel_traitsILi32ELi128ELi128ELi8ELi4ELi4ELi4ELb0ELb0EN7cutlass10bfloat16_tE19Flash_kernel_traitsILi32ELi128ELi128ELi8ES3_EELb1ELb1ELb0ELb0ELb0ELb0ELb0EEEvNS_16Flash_bwd_paramsE
        .type           _ZN5flash44flash_bwd_dq_dk_dv_loop_seqk_parallel_kernelI23Flash_bwd_kernel_traitsILi32ELi128ELi128ELi8ELi4ELi4ELi4ELb0ELb0EN7cutlass10bfloat16_tE19Flash_kernel_traitsILi32ELi128ELi128ELi8ES3_EELb1ELb1ELb0ELb0ELb0ELb0ELb0EEEvNS_16Flash_bwd_paramsE,@function
        .size           _ZN5flash44flash_bwd_dq_dk_dv_loop_seqk_parallel_kernelI23Flash_bwd_kernel_traitsILi32ELi128ELi128ELi8ELi4ELi4ELi4ELb0ELb0EN7cutlass10bfloat16_tE19Flash_kernel_traitsILi32ELi128ELi128ELi8ES3_EELb1ELb1ELb0ELb0ELb0ELb0ELb0EEEvNS_16Flash_bwd_paramsE,(.L_x_704 - _ZN5flash44flash_bwd_dq_dk_dv_loop_seqk_parallel_kernelI23Flash_bwd_kernel_traitsILi32ELi128ELi128ELi8ELi4ELi4ELi4ELb0ELb0EN7cutlass10bfloat16_tE19Flash_kernel_traitsILi32ELi128ELi128ELi8ES3_EELb1ELb1ELb0ELb0ELb0ELb0ELb0EEEvNS_16Flash_bwd_paramsE)
        .other          _ZN5flash44flash_bwd_dq_dk_dv_loop_seqk_parallel_kernelI23Flash_bwd_kernel_traitsILi32ELi128ELi128ELi8ELi4ELi4ELi4ELb0ELb0EN7cutlass10bfloat16_tE19Flash_kernel_traitsILi32ELi128ELi128ELi8ES3_EELb1ELb1ELb0ELb0ELb0ELb0ELb0EEEvNS_16Flash_bwd_paramsE,@"STO_CUDA_ENTRY STV_DEFAULT"
_ZN5flash44flash_bwd_dq_dk_dv_loop_seqk_parallel_kernelI23Flash_bwd_kernel_traitsILi32ELi128ELi128ELi8ELi4ELi4ELi4ELb0ELb0EN7cutlass10bfloat16_tE19Flash_kernel_traitsILi32ELi128ELi128ELi8ES3_EELb1ELb1ELb0ELb0ELb0ELb0ELb0EEEvNS_16Flash_bwd_paramsE:
.text._ZN5flash44flash_bwd_dq_dk_dv_loop_seqk_parallel_kernelI23Flash_bwd_kernel_traitsILi32ELi128ELi128ELi8ELi4ELi4ELi4ELb0ELb0EN7cutlass10bfloat16_tE19Flash_kernel_traitsILi32ELi128ELi128ELi8ES3_EELb1ELb1ELb0ELb0ELb0ELb0ELb0EEEvNS_16Flash_bwd_paramsE:
        /* <DEDUP_REMOVED lines=11> */
[----:B------:R-:W2:Y:S01]  /*00b0*/  S2UR UR48, SR_CTAID.Y ;  /* 0x00000000003079c3 */ /* 0x000ea20000002600 */
[----:B------:R-:W-:Y:S01]  /*00c0*/  UMOV UR5, 0x400 ;  /* 0x0000040000057882 */ /* 0x000fe20000000000 */
[----:B------:R-:W-:Y:S01]  /*00d0*/  IMAD.MOV.U32 R136, RZ, RZ, 0x20 ;  /* 0x00000020ff887424 */ /* 0x000fe200078e00ff */
[----:B------:R-:W-:Y:S01]  /*00e0*/  ULDC.64 UR14, c[0x0][0x208] ;  /* 0x00008200000e7ab9 */ /* 0x000fe20000000a00 */
[----:B------:R-:W-:Y:S01]  /*00f0*/  IMAD.MOV.U32 R157, RZ, RZ, -0x10 ;  /* 0xfffffff0ff9d7424 */ /* 0x000fe200078e00ff */
[----:B------:R-:W-:Y:S01]  /*0100*/  UMOV UR61, 0xffffe000 ;  /* 0xffffe000003d7882 */ /* 0x000fe20000000000 */
[----:B------:R-:W-:Y:S02]  /*0110*/  IMAD.MOV.U32 R128, RZ, RZ, 0x40 ;  /* 0x00000040ff807424 */ /* 0x000fe400078e00ff */
[----:B------:R-:W3:Y:S08]  /*0120*/  S2UR UR4, SR_CgaCtaId ;  /* 0x00000000000479c3 */ /* 0x000ef00000008800 */
[----:B------:R-:W4:Y:S01]  /*0130*/  S2UR UR57, SR_CTAID.Z ;  /* 0x00000000003979c3 */ /* 0x000f220000002700 */
[----:B--2---:R-:W-:-:S06]  /*0140*/  USHF.L.U32 UR6, UR48, 0x7, URZ ;  /* 0x0000000730067899 */ /* 0x004fcc000800063f */
[----:B------:R-:W-:Y:S01]  /*0150*/  IMAD.U32 R151, RZ, RZ, UR6 ;  /* 0x00000006ff977e24 */ /* 0x000fe2000f8e00ff */
[----:B-1----:R-:W-:Y:S01]  /*0160*/  SHF.R.S32.HI R0, RZ, 0x1f, R9 ;  /* 0x0000001fff007819 */ /* 0x002fe20000011409 */
[----:B---3--:R-:W-:-:S03]  /*0170*/  ULEA UR4, UR4, UR5, 0x18 ;  /* 0x0000000504047291 */ /* 0x008fc6000f8ec03f */
[CC--:B------:R-:W-:Y:S02]  /*0180*/  LEA.HI R5, R0.reuse, R9.reuse, RZ, 0x2 ;  /* 0x0000000900057211 */ /* 0x0c0fe400078f10ff */
[CC--:B------:R-:W-:Y:S02]  /*0190*/  LEA.HI R143, R0.reuse, R9.reuse, RZ, 0x5 ;  /* 0x00000009008f7211 */ /* 0x0c0fe400078f28ff */
[CC--:B------:R-:W-:Y:S01]  /*01a0*/  LEA.HI R139, R0.reuse, R9.reuse, RZ, 0x4 ;  /* 0x00000009008b7211 */ /* 0x0c0fe200078f20ff */
[----:B----4-:R-:W-:Y:S01]  /*01b0*/  USHF.R.S32.HI UR5, URZ, 0x1f, UR57 ;  /* 0x0000001f3f057899 */ /* 0x010fe20008011439 */
[CC--:B------:R-:W-:Y:S01]  /*01c0*/  LEA.HI R6, R0.reuse, R9.reuse, RZ, 0x3 ;  /* 0x0000000900067211 */ /* 0x0c0fe200078f18ff */
[----:B------:R-:W-:Y:S01]  /*01d0*/  USHF.R.S32.HI UR6, URZ, 0x1f, UR57 ;  /* 0x0000001f3f067899 */ /* 0x000fe20008011439 */
[----:B------:R-:W-:Y:S02]  /*01e0*/  LEA.HI R142, R0, R9, RZ, 0x7 ;  /* 0x00000009008e7211 */ /* 0x000fe400078f38ff */
[----:B------:R-:W-:Y:S01]  /*01f0*/  LOP3.LUT R10, R5, 0xfffffffc, RZ, 0xc0, !PT ;  /* 0xfffffffc050a7812 */ /* 0x000fe200078ec0ff */
[----:B------:R-:W-:Y:S01]  /*0200*/  IMAD.U32 R145, RZ, RZ, UR5 ;  /* 0x00000005ff917e24 */ /* 0x000fe2000f8e00ff */
[----:B------:R-:W-:Y:S01]  /*0210*/  LOP3.LUT R8, R143, 0xffffffe0, RZ, 0xc0, !PT ;  /* 0xffffffe08f087812 */ /* 0x000fe200078ec0ff */
[----:B------:R-:W-:Y:S01]  /*0220*/  USHF.R.S32.HI UR5, URZ, 0x1f, UR48 ;  /* 0x0000001f3f057899 */ /* 0x000fe20008011430 */
[----:B------:R-:W-:Y:S01]  /*0230*/  LOP3.LUT R4, R139, 0xfffffff0, RZ, 0xc0, !PT ;  /* 0xfffffff08b047812 */ /* 0x000fe200078ec0ff */
[C---:B------:R-:W-:Y:S01]  /*0240*/  IMAD.IADD R159, R9.reuse, 0x1, -R10 ;  /* 0x00000001099f7824 */ /* 0x040fe200078e0a0a */
[----:B------:R-:W-:Y:S01]  /*0250*/  LOP3.LUT R0, R6, 0xfffffff8, RZ, 0xc0, !PT ;  /* 0xfffffff806007812 */ /* 0x000fe200078ec0ff */
[C---:B------:R-:W-:Y:S01]  /*0260*/  IMAD.IADD R7, R9.reuse, 0x1, -R8 ;  /* 0x0000000109077824 */ /* 0x040fe200078e0a08 */
[--C-:B------:R-:W-:Y:S01]  /*0270*/  SHF.R.S32.HI R2, RZ, 0x2, R5.reuse ;  /* 0x00000002ff027819 */ /* 0x100fe20000011405 */
[C---:B------:R-:W-:Y:S01]  /*0280*/  IMAD.IADD R11, R9.reuse, 0x1, -R4 ;  /* 0x00000001090b7824 */ /* 0x040fe200078e0a04 */
[----:B------:R-:W-:Y:S01]  /*0290*/  SHF.R.S32.HI R15, RZ, 0x1f, R5 ;  /* 0x0000001fff0f7819 */ /* 0x000fe20000011405 */
[----:B------:R-:W-:Y:S01]  /*02a0*/  IMAD.IADD R9, R9, 0x1, -R0 ;  /* 0x0000000109097824 */ /* 0x000fe200078e0a00 */
[----:B------:R-:W-:Y:S01]  /*02b0*/  SHF.R.S32.HI R0, RZ, 0x4, R139 ;  /* 0x00000004ff007819 */ /* 0x000fe2000001148b */
[C---:B------:R-:W-:Y:S01]  /*02c0*/  IMAD.SHL.U32 R146, R159.reuse, 0x8, RZ ;  /* 0x000000089f927824 */ /* 0x040fe200078e00ff */
[----:B------:R-:W-:Y:S01]  /*02d0*/  SHF.R.S32.HI R3, RZ, 0x3, R6 ;  /* 0x00000003ff037819 */ /* 0x000fe20000011406 */
[----:B------:R-:W-:Y:S01]  /*02e0*/  IMAD.SHL.U32 R159, R159, 0x2, RZ ;  /* 0x000000029f9f7824 */ /* 0x000fe200078e00ff */
[----:B------:R-:W-:Y:S01]  /*02f0*/  LEA.HI R139, R139, R0, RZ, 0x1 ;  /* 0x000000008b8b7211 */ /* 0x000fe200078f08ff */
[----:B------:R-:W-:Y:S01]  /*0300*/  IMAD.U32 R149, RZ, RZ, UR6 ;  /* 0x00000006ff957e24 */ /* 0x000fe2000f8e00ff */
[-C--:B------:R-:W-:Y:S01]  /*0310*/  LEA.HI R5, R5, R2.reuse, RZ, 0x1 ;  /* 0x0000000205057211 */ /* 0x080fe200078f08ff */
[----:B------:R-:W-:Y:S01]  /*0320*/  IMAD.SHL.U32 R3, R3, 0x40, RZ ;  /* 0x0000004003037824 */ /* 0x000fe200078e00ff */
[----:B------:R-:W-:Y:S01]  /*0330*/  LEA.HI R15, R15, R2, RZ, 0x3 ;  /* 0x000000020f0f7211 */ /* 0x000fe200078f18ff */
[----:B------:R-:W-:Y:S01]  /*0340*/  UIADD3 UR6, UR4, 0xa000, URZ ;  /* 0x0000a00004067890 */ /* 0x000fe2000fffe03f */
[----:B------:R-:W-:Y:S01]  /*0350*/  SHF.R.S32.HI R4, RZ, 0x1f, R7 ;  /* 0x0000001fff047819 */ /* 0x000fe20000011407 */
[----:B------:R-:W-:Y:S01]  /*0360*/  IMAD.U32 R150, RZ, RZ, UR5 ;  /* 0x00000005ff967e24 */ /* 0x000fe2000f8e00ff */
[----:B------:R-:W-:Y:S01]  /*0370*/  LOP3.LUT R139, R139, 0xfffffffe, RZ, 0xc0, !PT ;  /* 0xfffffffe8b8b7812 */ /* 0x000fe200078ec0ff */
[----:B------:R-:W-:Y:S01]  /*0380*/  UIADD3 UR5, UR4, 0x6000, URZ ;  /* 0x0000600004057890 */ /* 0x000fe2000fffe03f */
[----:B------:R-:W-:-:S02]  /*0390*/  LOP3.LUT R5, R5, 0x7fffffe, RZ, 0xc0, !PT ;  /* 0x07fffffe05057812 */ /* 0x000fc400078ec0ff */
[----:B------:R-:W-:Y:S01]  /*03a0*/  LOP3.LUT R15, R15, 0xfffffff8, RZ, 0xc0, !PT ;  /* 0xfffffff80f0f7812 */ /* 0x000fe200078ec0ff */
[----:B------:R-:W-:Y:S01]  /*03b0*/  IMAD.IADD R139, R0, 0x1, -R139 ;  /* 0x00000001008b7824 */ /* 0x000fe200078e0a8b */
[----:B------:R-:W-:Y:S01]  /*03c0*/  LEA.HI R4, R4, R7, RZ, 0x2 ;  /* 0x0000000704047211 */ /* 0x000fe200078f10ff */
[C---:B------:R-:W-:Y:S01]  /*03d0*/  IMAD.IADD R5, R2.reuse, 0x1, -R5 ;  /* 0x0000000102057824 */ /* 0x040fe200078e0a05 */
[----:B------:R-:W-:Y:S01]  /*03e0*/  LEA.HI R7, R9, R9, RZ, 0x1 ;  /* 0x0000000909077211 */ /* 0x000fe200078f08ff */
[----:B------:R-:W-:Y:S01]  /*03f0*/  IMAD.IADD R15, R2, 0x1, -R15 ;  /* 0x00000001020f7824 */ /* 0x000fe200078e0a0f */
[--C-:B------:R-:W-:Y:S01]  /*0400*/  SHF.R.S32.HI R144, RZ, 0x5, R143.reuse ;  /* 0x00000005ff907819 */ /* 0x100fe2000001148f */
[----:B------:R-:W-:Y:S01]  /*0410*/  IMAD.SHL.U32 R140, R139, 0x8, RZ ;  /* 0x000000088b8c7824 */ /* 0x000fe200078e00ff */
[----:B------:R-:W-:Y:S02]  /*0420*/  LOP3.LUT R3, R3, 0xc0, RZ, 0xc0, !PT ;  /* 0x000000c003037812 */ /* 0x000fe400078ec0ff */
[----:B------:R-:W-:-:S02]  /*0430*/  SHF.R.S32.HI R143, RZ, 0x1f, R143 ;  /* 0x0000001fff8f7819 */ /* 0x000fc4000001148f */
[----:B------:R-:W-:Y:S02]  /*0440*/  LOP3.LUT R0, R7, 0x7fffffe, RZ, 0xc0, !PT ;  /* 0x07fffffe07007812 */ /* 0x000fe400078ec0ff */
[----:B------:R-:W-:Y:S02]  /*0450*/  SHF.R.S32.HI R142, RZ, 0x7, R142 ;  /* 0x00000007ff8e7819 */ /* 0x000fe4000001148e */
[----:B------:R-:W-:Y:S02]  /*0460*/  SHF.R.U32.HI R13, RZ, 0x3, R3 ;  /* 0x00000003ff0d7819 */ /* 0x000fe40000011603 */
[----:B------:R-:W-:Y:S01]  /*0470*/  LOP3.LUT R2, R3, 0x18, R146, 0xf8, !PT ;  /* 0x0000001803027812 */ /* 0x000fe200078ef892 */
[----:B------:R-:W-:Y:S01]  /*0480*/  IMAD.IADD R3, R9, 0x1, -R0 ;  /* 0x0000000109037824 */ /* 0x000fe200078e0a00 */
[----:B------:R-:W-:Y:S01]  /*0490*/  LEA.HI R143, R143, R144, RZ, 0x2 ;  /* 0x000000908f8f7211 */ /* 0x000fe200078f10ff */
[----:B------:R-:W-:Y:S01]  /*04a0*/  IMAD R138, R142, 0x8, R139 ;  /* 0x000000088e8a7824 */ /* 0x000fe200078e028b */
[----:B------:R-:W-:Y:S01]  /*04b0*/  LOP3.LUT R13, R2, R13, RZ, 0x3c, !PT ;  /* 0x0000000d020d7212 */ /* 0x000fe200078e3cff */
[----:B------:R-:W-:Y:S01]  /*04c0*/  IMAD R148, R142, 0x2000, R159 ;  /* 0x000020008e947824 */ /* 0x000fe200078e029f */
[----:B------:R-:W-:Y:S01]  /*04d0*/  LOP3.LUT R143, R143, 0xfffffffc, RZ, 0xc0, !PT ;  /* 0xfffffffc8f8f7812 */ /* 0x000fe200078ec0ff */
[----:B------:R-:W-:Y:S01]  /*04e0*/  IMAD R138, R138, 0x8, R3 ;  /* 0x000000088a8a7824 */ /* 0x000fe200078e0203 */
[----:B------:R-:W-:-:S02]  /*04f0*/  SHF.R.S32.HI R2, RZ, 0x1f, R11 ;  /* 0x0000001fff027819 */ /* 0x000fc4000001140b */
[-C--:B------:R-:W-:Y:S01]  /*0500*/  LEA.HI R0, R11, R11.reuse, RZ, 0x1 ;  /* 0x0000000b0b007211 */ /* 0x080fe200078f08ff */
[----:B------:R-:W-:Y:S01]  /*0510*/  IMAD.IADD R143, R144, 0x1, -R143 ;  /* 0x00000001908f7824 */ /* 0x000fe200078e0a8f */
[----:B------:R-:W-:Y:S01]  /*0520*/  LEA.HI R3, R2, R11, RZ, 0x3 ;  /* 0x0000000b02037211 */ /* 0x000fe200078f18ff */
[----:B------:R-:W-:Y:S01]  /*0530*/  IMAD R144, R144, 0x8, R5 ;  /* 0x0000000890907824 */ /* 0x000fe200078e0205 */
[----:B------:R-:W-:Y:S01]  /*0540*/  LOP3.LUT R2, R15, 0x1, RZ, 0xc0, !PT ;  /* 0x000000010f027812 */ /* 0x000fe200078ec0ff */
[----:B------:R-:W-:Y:S01]  /*0550*/  IMAD R159, R143, 0x200, R159 ;  /* 0x000002008f9f7824 */ /* 0x000fe200078e029f */
[--C-:B------:R-:W-:Y:S01]  /*0560*/  SHF.R.S32.HI R8, RZ, 0x1, R0.reuse ;  /* 0x00000001ff087819 */ /* 0x100fe20000011400 */
[----:B------:R-:W-:Y:S01]  /*0570*/  IMAD.U32 R144, R144, 0x20, R13 ;  /* 0x0000002090907824 */ /* 0x000fe200078e000d */
[----:B------:R-:W-:Y:S01]  /*0580*/  SHF.R.S32.HI R5, RZ, 0x1f, R0 ;  /* 0x0000001fff057819 */ /* 0x000fe20000011400 */
[----:B------:R-:W-:Y:S01]  /*0590*/  IMAD.SHL.U32 R13, R15, 0x40, RZ ;  /* 0x000000400f0d7824 */ /* 0x000fe200078e00ff */
[----:B------:R-:W-:-:S02]  /*05a0*/  LOP3.LUT R0, R0, 0x7fffffe, RZ, 0xc0, !PT ;  /* 0x07fffffe00007812 */ /* 0x000fc400078ec0ff */
[----:B------:R-:W-:Y:S02]  /*05b0*/  LOP3.LUT R134, R3, 0xfffffff8, RZ, 0xc0, !PT ;  /* 0xfffffff803867812 */ /* 0x000fe400078ec0ff */
[----:B------:R-:W-:Y:S01]  /*05c0*/  ISETP.NE.U32.AND P6, PT, R2, 0x1, PT ;  /* 0x000000010200780c */ /* 0x000fe20003fc5070 */
[----:B------:R-:W-:Y:S01]  /*05d0*/  IMAD.SHL.U32 R2, R9, 0x40, RZ ;  /* 0x0000004009027824 */ /* 0x000fe200078e00ff */
[----:B------:R-:W-:Y:S01]  /*05e0*/  SHF.R.S32.HI R7, RZ, 0x1, R7 ;  /* 0x00000001ff077819 */ /* 0x000fe20000011407 */
[----:B------:R-:W-:Y:S01]  /*05f0*/  IMAD.IADD R0, R11, 0x1, -R0 ;  /* 0x000000010b007824 */ /* 0x000fe200078e0a00 */
[----:B------:R-:W-:Y:S01]  /*0600*/  LEA.HI R9, R15, R15, RZ, 0x1 ;  /* 0x0000000f0f097211 */ /* 0x000fe200078f08ff */
[----:B------:R-:W-:Y:S01]  /*0610*/  IMAD.IADD R134, R11, 0x1, -R134 ;  /* 0x000000010b867824 */ /* 0x000fe200078e0a86 */
[----:B------:R-:W-:Y:S01]  /*0620*/  LOP3.LUT P0, RZ, R7, 0x2, RZ, 0xc0, !PT ;  /* 0x0000000207ff7812 */ /* 0x000fe2000780c0ff */
[----:B------:R-:W-:Y:S01]  /*0630*/  IMAD.SHL.U32 R11, R143, 0x10, RZ ;  /* 0x000000108f0b7824 */ /* 0x000fe200078e00ff */
[----:B------:R-:W-:Y:S01]  /*0640*/  LOP3.LUT R2, R2, 0x1c0, RZ, 0xc0, !PT ;  /* 0x000001c002027812 */ /* 0x000fe200078ec0ff */
[----:B------:R-:W-:Y:S01]  /*0650*/  IMAD.SHL.U32 R7, R7, 0x40, RZ ;  /* 0x0000004007077824 */ /* 0x000fe200078e00ff */
[----:B------:R-:W-:-:S02]  /*0660*/  LOP3.LUT P5, RZ, R15, 0x2, RZ, 0xc0, !PT ;  /* 0x000000020fff7812 */ /* 0x000fc400078ac0ff */
[----:B------:R-:W-:Y:S02]  /*0670*/  LEA.HI.SX32 R141, R4, R11, 0x1e ;  /* 0x0000000b048d7211 */ /* 0x000fe400078ff2ff */
[----:B------:R-:W-:Y:S02]  /*0680*/  LOP3.LUT R11, R2, 0x30, R11, 0xf8, !PT ;  /* 0x00000030020b7812 */ /* 0x000fe400078ef80b */
[----:B------:R-:W-:Y:S02]  /*0690*/  LOP3.LUT R7, R7, 0xc0, RZ, 0xc0, !PT ;  /* 0x000000c007077812 */ /* 0x000fe400078ec0ff */
[--C-:B------:R-:W-:Y:S02]  /*06a0*/  LOP3.LUT R11, R11, 0x8, R6.reuse, 0xf8, !PT ;  /* 0x000000080b0b7812 */ /* 0x100fe400078ef806 */
[----:B------:R-:W-:Y:S02]  /*06b0*/  LOP3.LUT P4, RZ, R15, 0x4, RZ, 0xc0, !PT ;  /* 0x000000040fff7812 */ /* 0x000fe4000788c0ff */
[----:B------:R-:W-:-:S02]  /*06c0*/  LOP3.LUT R6, R7, 0x8, R6, 0xf8, !PT ;  /* 0x0000000807067812 */ /* 0x000fc400078ef806 */
[----:B------:R-:W-:Y:S02]  /*06d0*/  SHF.R.U32.HI R7, RZ, 0x3, R7 ;  /* 0x00000003ff077819 */ /* 0x000fe40000011607 */
[----:B------:R-:W-:Y:S02]  /*06e0*/  LOP3.LUT R4, R9, 0x3fffffe, RZ, 0xc0, !PT ;  /* 0x03fffffe09047812 */ /* 0x000fe400078ec0ff */
[----:B------:R-:W-:Y:S02]  /*06f0*/  LEA.HI R5, R5, R8, RZ, 0x2 ;  /* 0x0000000805057211 */ /* 0x000fe400078f10ff */
[----:B------:R-:W-:Y:S01]  /*0700*/  LOP3.LUT R13, R13, 0x1c0, RZ, 0xc0, !PT ;  /* 0x000001c00d0d7812 */ /* 0x000fe200078ec0ff */
[----:B------:R-:W-:Y:S01]  /*0710*/  IMAD.IADD R4, R15, 0x1, -R4 ;  /* 0x000000010f047824 */ /* 0x000fe200078e0a04 */
[----:B------:R-:W-:Y:S02]  /*0720*/  SHF.R.S32.HI R9, RZ, 0x1, R9 ;  /* 0x00000001ff097819 */ /* 0x000fe40000011409 */
[C---:B------:R-:W-:Y:S01]  /*0730*/  R2P PR, R134.reuse, 0x6 ;  /* 0x0000000686007804 */ /* 0x040fe20000000000 */
[----:B------:R-:W-:Y:S01]  /*0740*/  IMAD.SHL.U32 R134, R134, 0x40, RZ ;  /* 0x0000004086867824 */ /* 0x000fe200078e00ff */
[----:B------:R-:W-:Y:S01]  /*0750*/  LOP3.LUT R7, R6, R7, RZ, 0x3c, !PT ;  /* 0x0000000706077212 */ /* 0x000fe200078e3cff */
[----:B------:R-:W-:Y:S01]  /*0760*/  IMAD.SHL.U32 R6, R143, 0x400, RZ ;  /* 0x000004008f067824 */ /* 0x000fe200078e00ff */
[----:B------:R-:W-:Y:S01]  /*0770*/  SHF.R.S32.HI R3, RZ, 0x3, R3 ;  /* 0x00000003ff037819 */ /* 0x000fe20000011403 */
[----:B------:R-:W-:Y:S01]  /*0780*/  IMAD R159, R4, 0x20, R159 ;  /* 0x00000020049f7824 */ /* 0x000fe200078e029f */
[----:B------:R-:W-:Y:S01]  /*0790*/  LOP3.LUT R5, R5, 0xfffffffc, RZ, 0xc0, !PT ;  /* 0xfffffffc05057812 */ /* 0x000fe200078ec0ff */
[----:B------:R-:W-:Y:S01]  /*07a0*/  IMAD.U32 R138, R138, 0x20, R7 ;  /* 0x000000208a8a7824 */ /* 0x000fe200078e0007 */
[----:B------:R-:W-:Y:S01]  /*07b0*/  SHF.R.U32.HI R2, RZ, 0x3, R2 ;  /* 0x00000003ff027819 */ /* 0x000fe20000011602 */
[----:B------:R-:W-:Y:S01]  /*07c0*/  IMAD R0, R3, 0x8, R0 ;  /* 0x0000000803007824 */ /* 0x000fe200078e0200 */
[----:B------:R-:W-:Y:S01]  /*07d0*/  LEA.HI R13, R13, R13, RZ, 0x1d ;  /* 0x0000000d0d0d7211 */ /* 0x000fe200078fe8ff */
[--C-:B------:R-:W-:Y:S01]  /*07e0*/  IMAD R3, R3, 0x200, R6.reuse ;  /* 0x0000020003037824 */ /* 0x100fe200078e0206 */
[C---:B------:R-:W-:Y:S01]  /*07f0*/  LOP3.LUT P3, RZ, R9.reuse, 0x2, RZ, 0xc0, !PT ;  /* 0x0000000209ff7812 */ /* 0x040fe2000786c0ff */
[----:B------:R-:W-:Y:S01]  /*0800*/  IMAD.SHL.U32 R9, R9, 0x40, RZ ;  /* 0x0000004009097824 */ /* 0x000fe200078e00ff */
[----:B------:R-:W-:Y:S01]  /*0810*/  LOP3.LUT R134, R134, 0x1c0, RZ, 0xc0, !PT ;  /* 0x000001c086867812 */ /* 0x000fe200078ec0ff */
[----:B------:R-:W-:Y:S01]  /*0820*/  IMAD.IADD R5, R8, 0x1, -R5 ;  /* 0x0000000108057824 */ /* 0x000fe200078e0a05 */
[----:B------:R-:W-:Y:S01]  /*0830*/  IADD3 R148, R13, R148, R6 ;  /* 0x000000940d947210 */ /* 0x000fe20007ffe006 */
[----:B------:R-:W-:Y:S01]  /*0840*/  IMAD.SHL.U32 R6, R142, 0x8, RZ ;  /* 0x000000088e067824 */ /* 0x000fe200078e00ff */
[----:B------:R-:W-:Y:S01]  /*0850*/  LOP3.LUT R2, R11, R2, RZ, 0x3c, !PT ;  /* 0x000000020b027212 */ /* 0x000fe200078e3cff */
[----:B------:R-:W-:Y:S01]  /*0860*/  IMAD.SHL.U32 R0, R0, 0x20, RZ ;  /* 0x0000002000007824 */ /* 0x000fe200078e00ff */
[----:B------:R-:W-:Y:S01]  /*0870*/  LOP3.LUT R9, R9, 0xc0, RZ, 0xc0, !PT ;  /* 0x000000c009097812 */ /* 0x000fe200078ec0ff */
[----:B------:R-:W-:Y:S01]  /*0880*/  IMAD.SHL.U32 R138, R138, 0x2, RZ ;  /* 0x000000028a8a7824 */ /* 0x000fe200078e00ff */
[----:B------:R-:W-:Y:S01]  /*0890*/  LOP3.LUT R140, R140, 0x8, RZ, 0xc0, !PT ;  /* 0x000000088c8c7812 */ /* 0x000fe200078ec0ff */
[C---:B------:R-:W-:Y:S01]  /*08a0*/  IMAD R135, R139.reuse, 0x200, R2 ;  /* 0x000002008b877824 */ /* 0x040fe200078e0202 */
[----:B------:R-:W-:Y:S01]  /*08b0*/  SHF.R.U32.HI R7, RZ, 0x3, R134 ;  /* 0x00000003ff077819 */ /* 0x000fe20000011686 */
[----:B------:R-:W-:Y:S01]  /*08c0*/  IMAD.SHL.U32 R139, R139, 0x10, RZ ;  /* 0x000000108b8b7824 */ /* 0x000fe200078e00ff */
[----:B------:R-:W-:-:S02]  /*08d0*/  SEL R137, R136, 0xffffffe0, !P0 ;  /* 0xffffffe088897807 */ /* 0x000fc40004000000 */
[----:B------:R-:W-:Y:S02]  /*08e0*/  LOP3.LUT R6, R6, 0x8, RZ, 0xc0, !PT ;  /* 0x0000000806067812 */ /* 0x000fe400078ec0ff */
[C---:B------:R-:W-:Y:S01]  /*08f0*/  LOP3.LUT P0, RZ, R5.reuse, 0x2, RZ, 0xc0, !PT ;  /* 0x0000000205ff7812 */ /* 0x040fe2000780c0ff */
[----:B------:R-:W-:Y:S01]  /*0900*/  IMAD.SHL.U32 R5, R5, 0x40, RZ ;  /* 0x0000004005057824 */ /* 0x000fe200078e00ff */
[----:B------:R-:W-:Y:S02]  /*0910*/  SHF.R.U32.HI R2, RZ, 0x3, R9 ;  /* 0x00000003ff027819 */ /* 0x000fe40000011609 */
[----:B------:R-:W-:Y:S02]  /*0920*/  LOP3.LUT R134, R7, R134, R140, 0x1e, !PT ;  /* 0x0000008607867212 */ /* 0x000fe400078e1e8c */
[----:B------:R-:W-:Y:S02]  /*0930*/  LOP3.LUT R2, R2, R9, R6, 0x1e, !PT ;  /* 0x0000000902027212 */ /* 0x000fe400078e1e06 */
[----:B------:R-:W-:Y:S01]  /*0940*/  LOP3.LUT R5, R5, 0xc0, RZ, 0xc0, !PT ;  /* 0x000000c005057812 */ /* 0x000fe200078ec0ff */
[----:B------:R-:W-:Y:S01]  /*0950*/  IMAD.IADD R134, R3, 0x1, R134 ;  /* 0x0000000103867824 */ /* 0x000fe200078e0286 */
[----:B------:R-:W-:Y:S01]  /*0960*/  LEA R148, R148, UR4, 0x1 ;  /* 0x0000000494947c11 */ /* 0x000fe2000f8e08ff */
[----:B------:R-:W-:Y:S01]  /*0970*/  IMAD.IADD R159, R2, 0x1, R159 ;  /* 0x00000001029f7824 */ /* 0x000fe200078e029f */
[----:B------:R-:W-:Y:S01]  /*0980*/  SHF.R.U32.HI R4, RZ, 0x3, R5 ;  /* 0x00000003ff047819 */ /* 0x000fe20000011605 */
[----:B------:R-:W-:Y:S01]  /*0990*/  IMAD R3, R143, 0x200, R0 ;  /* 0x000002008f037824 */ /* 0x000fe200078e0200 */
[----:B------:R-:W-:Y:S01]  /*09a0*/  SEL R157, R157, 0x10, !P6 ;  /* 0x000000109d9d7807 */ /* 0x000fe20007000000 */
[----:B------:R-:W-:Y:S01]  /*09b0*/  VIADD R152, R148, 0x40 ;  /* 0x0000004094987836 */ /* 0x000fe20000000000 */
[----:B------:R-:W-:Y:S01]  /*09c0*/  LEA R134, R134, UR6, 0x1 ;  /* 0x0000000686867c11 */ /* 0x000fe2000f8e08ff */
[----:B------:R-:W-:Y:S01]  /*09d0*/  @P4 VIADD R152, R148, 0xffffffc0 ;  /* 0xffffffc094984836 */ /* 0x000fe20000000000 */
[----:B------:R-:W-:Y:S01]  /*09e0*/  LOP3.LUT R139, R6, 0x10, R139, 0xf8, !PT ;  /* 0x00000010068b7812 */ /* 0x000fe200078ef88b */
        /* <DEDUP_REMOVED lines=9> */
[----:B------:R-:W-:Y:S01]  /*0a80*/  LOP3.LUT R139, R4, R139, R5, 0x1e, !PT ;  /* 0x0000008b048b7212 */ /* 0x000fe200078e1e05 */
[--C-:B------:R-:W-:Y:S01]  /*0a90*/  IMAD.IADD R153, R148, 0x1, R155.reuse ;  /* 0x0000000194997824 */ /* 0x100fe200078e029b */
[----:B------:R-:W-:Y:S01]  /*0aa0*/  SEL R136, R136, 0xffffffe0, !P0 ;  /* 0xffffffe088887807 */ /* 0x000fe20004000000 */
[----:B------:R-:W-:Y:S01]  /*0ab0*/  IMAD.IADD R160, R154, 0x1, R155 ;  /* 0x000000019aa07824 */ /* 0x000fe200078e029b */
[----:B------:R-:W-:Y:S01]  /*0ac0*/  LEA R135, R135, UR4, 0x1 ;  /* 0x0000000487877c11 */ /* 0x000fe2000f8e08ff */
[----:B------:R-:W-:Y:S01]  /*0ad0*/  IMAD.IADD R156, R155, 0x1, R152 ;  /* 0x000000019b9c7824 */ /* 0x000fe200078e0298 */
[----:B------:R-:W-:Y:S01]  /*0ae0*/  IADD3 R137, R137, UR5, R138 ;  /* 0x0000000589897c10 */ /* 0x000fe2000fffe08a */
[----:B------:R-:W-:-:S02]  /*0af0*/  VIADD R158, R159, 0x20 ;  /* 0x000000209f9e7836 */ /* 0x000fc40000000000 */
[----:B------:R-:W-:Y:S02]  /*0b00*/  IMAD.IADD R132, R134, 0x1, R128 ;  /* 0x0000000186847824 */ /* 0x000fe400078e0280 */
[----:B------:R-:W-:Y:S02]  /*0b10*/  IMAD.IADD R139, R0, 0x1, R139 ;  /* 0x00000001008b7824 */ /* 0x000fe400078e028b */
[----:B------:R-:W-:Y:S02]  /*0b20*/  IMAD.IADD R155, R155, 0x1, R157 ;  /* 0x000000019b9b7824 */ /* 0x000fe400078e029d */
[----:B------:R-:W-:Y:S02]  /*0b30*/  @P3 VIADD R158, R159, 0xffffffe0 ;  /* 0xffffffe09f9e3836 */ /* 0x000fe40000000000 */
[----:B------:R-:W-:Y:S02]  /*0b40*/  IMAD.IADD R128, R128, 0x1, R133 ;  /* 0x0000000180807824 */ /* 0x000fe400078e0285 */
[----:B------:R-:W-:-:S02]  /*0b50*/  VIADD R129, R133, 0x2000 ;  /* 0x0000200085817836 */ /* 0x000fc40000000000 */
[C---:B------:R-:W-:Y:S02]  /*0b60*/  VIADD R3, R133.reuse, 0x4000 ;  /* 0x0000400085037836 */ /* 0x040fe40000000000 */
[----:B------:R-:W-:-:S07]  /*0b70*/  VIADD R2, R133, 0x6000 ;  /* 0x0000600085027836 */ /* 0x000fce0000000000 */
.L_x_461:
        /* <DEDUP_REMOVED lines=13> */
[----:B------:R-:W-:Y:S02]  /*0c50*/  UIADD3 UR13, UP2, UR16, UR10, URZ ;  /* 0x0000000a100d7290 */ /* 0x000fe4000ff5e03f */
[----:B------:R-:W-:Y:S02]  /*0c60*/  @UP3 UIADD3.X UR7, UR5, UR7, URZ, UP0, !UPT ;  /* 0x0000000705073290 */ /* 0x000fe400087fe43f */
[----:B------:R-:W-:Y:S01]  /*0c70*/  UISETP.NE.U32.AND UP0, UPT, UR10, URZ, UPT ;  /* 0x0000003f0a00728c */ /* 0x000fe2000bf05070 */
[----:B------:R-:W-:Y:S01]  /*0c80*/  IMAD.U32 R12, RZ, RZ, UR6 ;  /* 0x00000006ff0c7e24 */ /* 0x000fe2000f8e00ff */
[----:B------:R-:W-:-:S02]  /*0c90*/  @UP4 UIADD3 UR8, UP1, UR16, UR8, URZ ;  /* 0x0000000810084290 */ /* 0x000fc4000ff3e03f */
[----:B------:R-:W-:Y:S01]  /*0ca0*/  UIADD3.X UR12, UR5, UR11, URZ, UP2, !UPT ;  /* 0x0000000b050c7290 */ /* 0x000fe200097fe43f */
[----:B------:R-:W-:Y:S01]  /*0cb0*/  IMAD.U32 R13, RZ, RZ, UR7 ;  /* 0x00000007ff0d7e24 */ /* 0x000fe2000f8e00ff */
[----:B------:R-:W-:Y:S01]  /*0cc0*/  UISETP.NE.AND.EX UP2, UPT, UR11, URZ, UPT, UP0 ;  /* 0x0000003f0b00728c */ /* 0x000fe2000bf45300 */
[----:B------:R-:W-:Y:S02]  /*0cd0*/  ULDC.U8 UR17, c[0x0][0x3c2] ;  /* 0x0000f08000117ab9 */ /* 0x000fe40000000000 */
[----:B------:R-:W-:Y:S01]  /*0ce0*/  ULDC.64 UR10, c[0x0][0x2f8] ;  /* 0x0000be00000a7ab9 */ /* 0x000fe20000000a00 */
[----:B------:R-:W-:Y:S01]  /*0cf0*/  @UP4 UIADD3.X UR9, UR5, UR9, URZ, UP1, !UPT ;  /* 0x0000000905094290 */ /* 0x000fe20008ffe43f */
[----:B-123--:R-:W-:Y:S01]  /*0d00*/  IMAD.U32 R14, RZ, RZ, UR8 ;  /* 0x00000008ff0e7e24 */ /* 0x00efe2000f8e00ff */
[----:B------:R-:W-:Y:S01]  /*0d10*/  UISETP.NE.AND UP1, UPT, UR17, URZ, UPT ;  /* 0x0000003f1100728c */ /* 0x000fe2000bf25270 */
[----:B------:R-:W2:Y:S01]  /*0d20*/  @P0 LDG.E R0, desc[UR14][R12.64] ;  /* 0x0000000e0c000981 */ /* 0x000ea2000c1e1900 */
[----:B------:R-:W-:Y:S01]  /*0d30*/  UISETP.EQ.U32.AND UP4, UPT, UR10, URZ, UPT ;  /* 0x0000003f0a00728c */ /* 0x000fe2000bf82070 */
[----:B------:R-:W-:Y:S01]  /*0d40*/  PLOP3.LUT P3, PT, PT, PT, UP2, 0x80, 0x0 ;  /* 0x000000000000781c */ /* 0x000fe20003f6f028 */
[----:B------:R-:W-:-:S02]  /*0d50*/  IMAD.U32 R15, RZ, RZ, UR9 ;  /* 0x00000009ff0f7e24 */ /* 0x000fc4000f8e00ff */
[----:B------:R-:W-:Y:S02]  /*0d60*/  UISETP.EQ.OR.EX UP4, UPT, UR11, URZ, !UP1, UP4 ;  /* 0x0000003f0b00728c */ /* 0x000fe4000cf82740 */
[----:B------:R-:W-:Y:S01]  /*0d70*/  UIADD3 UR6, UP0, UR16, UR10, URZ ;  /* 0x0000000a10067290 */ /* 0x000fe2000ff1e03f */
[----:B------:R-:W3:Y:S03]  /*0d80*/  @P1 LDG.E R5, desc[UR14][R14.64] ;  /* 0x0000000e0e051981 */ /* 0x000ee6000c1e1900 */
[----:B------:R-:W-:Y:S01]  /*0d90*/  PLOP3.LUT P2, PT, PT, PT, UP4, 0x80, 0x0 ;  /* 0x000000000000781c */ /* 0x000fe20003f4f048 */
[----:B------:R-:W-:Y:S01]  /*0da0*/  UIADD3.X UR5, UR5, UR11, URZ, UP0, !UPT ;  /* 0x0000000b05057290 */ /* 0x000fe200087fe43f */
[----:B----4-:R-:W-:Y:S02]  /*0db0*/  IMAD.U32 R10, RZ, RZ, UR13 ;  /* 0x0000000dff0a7e24 */ /* 0x010fe4000f8e00ff */
[----:B------:R-:W-:-:S02]  /*0dc0*/  IMAD.U32 R11, RZ, RZ, UR12 ;  /* 0x0000000cff0b7e24 */ /* 0x000fc4000f8e00ff */
[----:B------:R-:W-:Y:S01]  /*0dd0*/  IMAD.U32 R8, RZ, RZ, UR6 ;  /* 0x00000006ff087e24 */ /* 0x000fe2000f8e00ff */
[----:B------:R-:W-:Y:S01]  /*0de0*/  UMOV UR41, URZ ;  /* 0x0000003f00297c82 */ /* 0x000fe20008000000 */
[----:B------:R-:W-:Y:S01]  /*0df0*/  IMAD.U32 R9, RZ, RZ, UR5 ;  /* 0x00000005ff097e24 */ /* 0x000fe2000f8e00ff */
[----:B------:R-:W4:Y:S01]  /*0e00*/  @P3 LDG.E R7, desc[UR14][R10.64] ;  /* 0x0000000e0a073981 */ /* 0x000f22000c1e1900 */
[----:B------:R-:W-:-:S03]  /*0e10*/  @!UP3 ULDC.64 UR6, c[0x0][0x318] ;  /* 0x0000c6000006bab9 */ /* 0x000fc60000000a00 */
[----:B-----5:R-:W5:Y:S04]  /*0e20*/  @P3 LDG.E R4, desc[UR14][R10.64+0x4] ;  /* 0x0000040e0a043981 */ /* 0x020f68000c1e1900 */
[----:B------:R-:W5:Y:S01]  /*0e30*/  @!P2 LDG.E R6, desc[UR14][R8.64] ;  /* 0x0000000e0806a981 */ /* 0x000f62000c1e1900 */
[----:B------:R-:W-:-:S03]  /*0e40*/  @!UP3 UISETP.NE.U32.AND UP0, UPT, UR6, URZ, UPT ;  /* 0x0000003f0600b28c */ /* 0x000fc6000bf05070 */
[----:B------:R-:W-:Y:S01]  /*0e50*/  @!UP3 ULDC UR6, c[0x0][0x2cc] ;  /* 0x0000b3000006bab9 */ /* 0x000fe20000000800 */
[----:B------:R-:W-:Y:S01]  /*0e60*/  @!UP3 UISETP.NE.AND.EX UP0, UPT, UR7, URZ, UPT, UP0 ;  /* 0x0000003f0700b28c */ /* 0x000fe2000bf05300 */
[----:B------:R-:W-:Y:S01]  /*0e70*/  UMOV UR5, 0xffffffff ;  /* 0xffffffff00057882 */ /* 0x000fe20000000000 */
[----:B------:R-:W-:Y:S02]  /*0e80*/  UMOV UR43, 0xffffffff ;  /* 0xffffffff002b7882 */ /* 0x000fe40000000000 */
[----:B------:R-:W-:Y:S02]  /*0e90*/  @!UP3 USEL UR7, UR6, URZ, UP0 ;  /* 0x0000003f0607b287 */ /* 0x000fe40008000000 */
[----:B------:R-:W-:Y:S01]  /*0ea0*/  USHF.L.U32 UR28, UR20, 0x7, URZ ;  /* 0x00000007141c7899 */ /* 0x000fe2000800063f */
[----:B------:R-:W-:Y:S01]  /*0eb0*/  ULDC UR6, c[0x0][0x2c8] ;  /* 0x0000b20000067ab9 */ /* 0x000fe20000000800 */
[----:B--2---:R-:W-:Y:S02]  /*0ec0*/  @P0 R2UR UR12, R0 ;  /* 0x00000000000c02ca */ /* 0x004fe400000e0000 */
[----:B------:R-:W-:-:S04]  /*0ed0*/  ISETP.NE.U32.AND P0, PT, RZ, UR10, PT ;  /* 0x0000000aff007c0c */ /* 0x000fc8000bf05070 */
[----:B------:R-:W-:Y:S02]  /*0ee0*/  ISETP.NE.AND.EX P0, PT, RZ, UR11, PT, P0 ;  /* 0x0000000bff007c0c */ /* 0x000fe4000bf05300 */
[----:B---3--:R-:W-:Y:S02]  /*0ef0*/  @P1 R2UR UR41, R5 ;  /* 0x00000000052912ca */ /* 0x008fe400000e0000 */
[----:B----4-:R-:W-:-:S11]  /*0f00*/  @P3 R2UR UR5, R7 ;  /* 0x00000000070532ca */ /* 0x010fd600000e0000 */
[----:B------:R-:W-:Y:S01]  /*0f10*/  @UP3 UIADD3 UR12, UR12, -UR41, URZ ;  /* 0x800000290c0c3290 */ /* 0x000fe2000fffe03f */
        /* <DEDUP_REMOVED lines=9> */
.L_x_417:
        /* <DEDUP_REMOVED lines=61> */
[----:B------:R-:W-:Y:S01]  /*1380*/  IABS R4, UR57 ;  /* 0x0000003900047c13 */ /* 0x000fe20008000000 */
[----:B------:R-:W-:-:S02]  /*1390*/  ULOP3.LUT UR11, UR22, 0xffffff80, URZ, 0xc0, !UPT ;  /* 0xffffff80160b7892 */ /* 0x000fc4000f8ec03f */
[----:B------:R-:W-:Y:S01]  /*13a0*/  IMAD.HI.U32 R5, R9, R5, R8 ;  /* 0x0000000509057227 */ /* 0x000fe200078e0008 */
[----:B------:R-:W-:Y:S02]  /*13b0*/  @UP0 UIADD3 UR52, UR17, UR31, URZ ;  /* 0x0000001f11340290 */ /* 0x000fe4000fffe03f */
[----:B------:R-:W-:Y:S02]  /*13c0*/  UIADD3 UR49, UR25, UR10, URZ ;  /* 0x0000000a19317290 */ /* 0x000fe4000fffe03f */
[----:B------:R-:W-:Y:S01]  /*13d0*/  @UP0 UIMAD UR51, UR5, UR9, UR47 ;  /* 0x00000009053302a4 */ /* 0x000fe2000f8e022f */
[----:B------:R-:W-:Y:S01]  /*13e0*/  IMAD.HI.U32 R11, R5, R4, RZ ;  /* 0x00000004050b7227 */ /* 0x000fe200078e00ff */
[----:B------:R-:W-:Y:S02]  /*13f0*/  USHF.L.U64.HI UR8, UR48, 0x7, UR59 ;  /* 0x0000000730087899 */ /* 0x000fe4000801023b */
[----:B------:R-:W-:Y:S01]  /*1400*/  UIMAD.WIDE.U32 UR16, UR6, UR5, URZ ;  /* 0x00000005061072a5 */ /* 0x000fe2000f8e003f */
[----:B------:R-:W-:Y:S01]  /*1410*/  IMAD.MOV R5, RZ, RZ, -R11 ;  /* 0x000000ffff057224 */ /* 0x000fe200078e0a0b */
[----:B------:R-:W-:Y:S01]  /*1420*/  UIMAD UR10, UR7, UR5, URZ ;  /* 0x00000005070a72a4 */ /* 0x000fe2000f8e023f */
[----:B------:R-:W-:-:S02]  /*1430*/  ULDC.U8 UR9, c[0x0][0x3d8] ;  /* 0x0000f60000097ab9 */ /* 0x000fc40000000000 */
[----:B------:R-:W-:Y:S01]  /*1440*/  IMAD R5, R6, R5, R4 ;  /* 0x0000000506057224 */ /* 0x000fe200078e0204 */
[----:B------:R-:W-:Y:S01]  /*1450*/  UIADD3 UR11, UR11, -0x80, URZ ;  /* 0xffffff800b0b7890 */ /* 0x000fe2000fffe03f */
[----:B------:R-:W-:Y:S01]  /*1460*/  LOP3.LUT R4, R0, UR57, RZ, 0x3c, !PT ;  /* 0x0000003900047c12 */ /* 0x000fe2000f8e3cff */
[----:B------:R-:W-:Y:S02]  /*1470*/  UISETP.NE.AND UP3, UPT, UR9, URZ, UPT ;  /* 0x0000003f0900728c */ /* 0x000fe4000bf65270 */
[----:B------:R-:W-:Y:S01]  /*1480*/  ISETP.GT.U32.AND P1, PT, R6, R5, PT ;  /* 0x000000050600720c */ /* 0x000fe20003f24070 */
[----:B------:R-:W-:Y:S01]  /*1490*/  USEL UR36, UR8, URZ, UP2 ;  /* 0x0000003f08247287 */ /* 0x000fe20009000000 */
[----:B------:R-:W-:Y:S01]  /*14a0*/  ISETP.GE.AND P2, PT, R4, RZ, PT ;  /* 0x000000ff0400720c */ /* 0x000fe20003f46270 */
[----:B------:R-:W-:Y:S02]  /*14b0*/  @UP0 UIADD3 UR49, UR17, UR10, URZ ;  /* 0x0000000a11310290 */ /* 0x000fe4000fffe03f */
[----:B------:R-:W-:-:S02]  /*14c0*/  USHF.R.S32.HI UR34, URZ, 0x1f, UR11 ;  /* 0x0000001f3f227899 */ /* 0x000fc4000801140b */
[----:B------:R-:W-:Y:S02]  /*14d0*/  UIADD3 UR10, UP2, UR11, UR35, URZ ;  /* 0x000000230b0a7290 */ /* 0x000fe4000ff5e03f */
[----:B------:R-:W-:Y:S02]  /*14e0*/  @UP1 UIADD3 UR29, UR41, UR43, URZ ;  /* 0x0000002b291d1290 */ /* 0x000fe4000fffe03f */
[----:B------:R-:W-:Y:S02]  /*14f0*/  UIADD3.X UR13, UR34, UR36, URZ, UP2, !UPT ;  /* 0x00000024220d7290 */ /* 0x000fe400097fe43f */
[-C--:B------:R-:W-:Y:S01]  /*1500*/  @!P1 IADD3 R5, R5, -R6.reuse, RZ ;  /* 0x8000000605059210 */ /* 0x080fe20007ffe0ff */
[----:B------:R-:W-:Y:S01]  /*1510*/  UIMAD UR7, UR7, UR10, URZ ;  /* 0x0000000a070772a4 */ /* 0x000fe2000f8e023f */
[----:B------:R-:W-:Y:S01]  /*1520*/  @!P1 VIADD R11, R11, 0x1 ;  /* 0x000000010b0b9836 */ /* 0x000fe20000000000 */
[----:B------:R-:W-:Y:S01]  /*1530*/  PLOP3.LUT P1, PT, PT, PT, UP1, 0x80, 0x0 ;  /* 0x000000000000781c */ /* 0x000fe20003f2f018 */
[----:B------:R-:W-:Y:S01]  /*1540*/  ULDC UR25, c[0x0][0x2c4] ;  /* 0x0000b10000197ab9 */ /* 0x000fe20000000800 */
[----:B------:R-:W-:Y:S01]  /*1550*/  ISETP.GE.U32.AND P0, PT, R5, R6, PT ;  /* 0x000000060500720c */ /* 0x000fe20003f06070 */
[----:B------:R-:W-:Y:S01]  /*1560*/  UIMAD UR21, UR6, UR13, UR7 ;  /* 0x0000000d061572a4 */ /* 0x000fe2000f8e0207 */
[----:B------:R-:W-:Y:S01]  /*1570*/  @UP1 ULDC.64 UR8, c[0x0][0x250] ;  /* 0x0000940000081ab9 */ /* 0x000fe20000000a00 */
[----:B------:R-:W-:-:S02]  /*1580*/  @UP3 UIMAD UR13, UR48, UR25, URZ ;  /* 0x00000019300d32a4 */ /* 0x000fc4000f8e023f */
[----:B------:R-:W-:Y:S02]  /*1590*/  USEL UR56, UR24, UR16, !UP0 ;  /* 0x0000001018387287 */ /* 0x000fe4000c000000 */
[----:B------:R-:W-:Y:S02]  /*15a0*/  @UP1 UIMAD.WIDE.U32 UR16, UR29, UR8, URZ ;  /* 0x000000081d1012a5 */ /* 0x000fe4000f8e003f */
[----:B------:R-:W-:Y:S02]  /*15b0*/  @!UP0 UIADD3 UR51, UR45, UR37, URZ ;  /* 0x000000252d338290 */ /* 0x000fe4000fffe03f */
[----:B------:R-:W-:Y:S02]  /*15c0*/  UIMAD.WIDE.U32 UR36, UR6, UR10, URZ ;  /* 0x0000000a062472a5 */ /* 0x000fe4000f8e003f */
[----:B------:R-:W-:Y:S01]  /*15d0*/  @P0 VIADD R11, R11, 0x1 ;  /* 0x000000010b0b0836 */ /* 0x000fe20000000000 */
[----:B------:R-:W-:Y:S01]  /*15e0*/  @UP1 UIMAD UR29, UR29, UR9, URZ ;  /* 0x000000091d1d12a4 */ /* 0x000fe2000f8e023f */
[----:B------:R-:W-:Y:S01]  /*15f0*/  PLOP3.LUT P0, PT, PT, PT, UP3, 0x80, 0x0 ;  /* 0x000000000000781c */ /* 0x000fe20003f0f038 */
[----:B------:R-:W-:-:S02]  /*1600*/  @UP3 USEL UR10, UR13, UR5, !UP0 ;  /* 0x000000050d0a3287 */ /* 0x000fc4000c000000 */
[----:B------:R-:W-:Y:S01]  /*1610*/  @!UP3 UIMAD UR7, UR48, UR42, UR57 ;  /* 0x0000002a3007b2a4 */ /* 0x000fe2000f8e0239 */
[----:B------:R-:W-:Y:S01]  /*1620*/  @!P2 IADD3 R11, -R11, RZ, RZ ;  /* 0x000000ff0b0ba210 */ /* 0x000fe20007ffe1ff */
[----:B------:R-:W-:Y:S01]  /*1630*/  @UP3 ULDC UR6, c[0x0][0x2e4] ;  /* 0x0000b90000063ab9 */ /* 0x000fe20000000800 */
[----:B------:R-:W-:Y:S01]  /*1640*/  USHF.R.S32.HI UR42, URZ, 0x7, UR22 ;  /* 0x000000073f2a7899 */ /* 0x000fe20008011416 */
[----:B------:R-:W-:Y:S01]  /*1650*/  @!P3 LOP3.LUT R11, RZ, R0, RZ, 0x33, !PT ;  /* 0x00000000ff0bb212 */ /* 0x000fe200078e33ff */
[----:B------:R-:W-:Y:S02]  /*1660*/  USEL UR55, UR30, URZ, UP4 ;  /* 0x0000003f1e377287 */ /* 0x000fe4000a000000 */
[----:B------:R-:W-:Y:S02]  /*1670*/  @UP1 UIADD3 UR31, UR17, UR29, URZ ;  /* 0x0000001d111f1290 */ /* 0x000fe4000fffe03f */
[----:B------:R-:W-:Y:S02]  /*1680*/  @UP3 UIMAD UR22, UR57, UR6, UR10 ;  /* 0x00000006391632a4 */ /* 0x000fe4000f8e020a */
[----:B------:R-:W-:-:S02]  /*1690*/  USHF.R.S32.HI UR38, URZ, 0x1f, UR28 ;  /* 0x0000001f3f267899 */ /* 0x000fc4000801141c */
[----:B------:R-:W-:Y:S02]  /*16a0*/  USHF.R.S32.HI UR54, URZ, 0x1f, UR50 ;  /* 0x0000001f3f367899 */ /* 0x000fe40008011432 */
[----:B------:R-:W-:Y:S02]  /*16b0*/  USEL UR53, UR40, URZ, UP4 ;  /* 0x0000003f28357287 */ /* 0x000fe4000a000000 */
[----:B------:R-:W-:Y:S02]  /*16c0*/  @!UP3 UIMAD UR22, UR7, UR25, URZ ;  /* 0x000000190716b2a4 */ /* 0x000fe4000f8e023f */
        /* <DEDUP_REMOVED lines=17> */
.L_x_419:
        /* <DEDUP_REMOVED lines=13> */
.L_x_420:
        /* <DEDUP_REMOVED lines=11> */
.L_x_421:
[----:B------:R-:W-:Y:S02]  /*1960*/  ULDC UR5, c[0x0][0x270] ;  /* 0x00009c0000057ab9 */ /* 0x000fe40000000800 */
[----:B------:R-:W-:-:S04]  /*1970*/  UIMAD UR5, UR48, UR5, UR57 ;  /* 0x00000005300572a4 */ /* 0x000fc8000f8e0239 */
[----:B------:R-:W-:-:S12]  /*1980*/  UIMAD UR5, UR5, UR60, URZ ;  /* 0x0000003c050572a4 */ /* 0x000fd8000f8e023f */
.L_x_422:
        /* <DEDUP_REMOVED lines=28> */
[----:B------:R-:W-:-:S02]  /*1b50*/  UIMAD.WIDE UR26, UR26, 0x4, UR44 ;  /* 0x000000041a1a78a5 */ /* 0x000fc4000f8e022c */
[----:B------:R-:W-:Y:S01]  /*1b60*/  IMAD.IADD R17, R17, 0x1, R8 ;  /* 0x0000000111117824 */ /* 0x000fe200078e0208 */
[CC--:B------:R-:W-:Y:S01]  /*1b70*/  LEA.HI R6, R0.reuse, R15.reuse, RZ, 0x2 ;  /* 0x0000000f00067211 */ /* 0x0c0fe200078f10ff */
[----:B------:R-:W-:Y:S01]  /*1b80*/  UIADD3.X UR13, UR35, UR7, UR54, UP2, UP0 ;  /* 0x00000007230d7290 */ /* 0x000fe200097e0436 */
[----:B------:R-:W-:Y:S01]  /*1b90*/  LEA.HI R0, R0, R15, RZ, 0x5 ;  /* 0x0000000f00007211 */ /* 0x000fe200078f28ff */
[----:B------:R-:W-:Y:S01]  /*1ba0*/  UIADD3 UR7, UP3, UP2, UR55, UR21, UR56 ;  /* 0x0000001537077290 */ /* 0x000fe2000fa7e038 */
[----:B------:R-:W-:Y:S01]  /*1bb0*/  SHF.R.S32.HI R6, RZ, 0x2, R6 ;  /* 0x00000002ff067819 */ /* 0x000fe20000011406 */
[----:B------:R-:W-:Y:S01]  /*1bc0*/  ULDC.64 UR44, c[0x0][0x210] ;  /* 0x00008400002c7ab9 */ /* 0x000fe20000000a00 */
[----:B------:R-:W-:Y:S01]  /*1bd0*/  LOP3.LUT R172, R0, 0xffffffe0, RZ, 0xc0, !PT ;  /* 0xffffffe000ac7812 */ /* 0x000fe200078ec0ff */
[----:B------:R-:W-:Y:S01]  /*1be0*/  ULDC.64 UR36, c[0x0][0x3e0] ;  /* 0x0000f80000247ab9 */ /* 0x000fe20000000a00 */
[----:B------:R-:W-:Y:S01]  /*1bf0*/  IADD3 R13, P0, R6, UR11, RZ ;  /* 0x0000000b060d7c10 */ /* 0x000fe2000ff1e0ff */
[----:B------:R-:W-:Y:S01]  /*1c00*/  UIMAD UR11, UR40, UR16, URZ ;  /* 0x00000010280b72a4 */ /* 0x000fe2000f8e023f */
[----:B------:R-:W-:Y:S01]  /*1c10*/  SHF.R.S32.HI R9, RZ, 0x1f, R6 ;  /* 0x0000001fff097819 */ /* 0x000fe20000011406 */
[----:B------:R-:W-:Y:S01]  /*1c20*/  USHF.R.S32.HI UR40, URZ, 0x1f, UR6 ;  /* 0x0000001f3f287899 */ /* 0x000fe20008011406 */
[----:B------:R-:W-:Y:S01]  /*1c30*/  IMAD.IADD R172, R15, 0x1, -R172 ;  /* 0x000000010fac7824 */ /* 0x000fe200078e0aac */
[----:B------:R-:W-:Y:S01]  /*1c40*/  SHF.R.S32.HI R179, RZ, 0x5, R0 ;  /* 0x00000005ffb37819 */ /* 0x000fe20000011400 */
[----:B------:R-:W-:Y:S01]  /*1c50*/  IMAD.WIDE.U32 R14, R7, UR57, R16 ;  /* 0x00000039070e7c25 */ /* 0x000fe2000f8e0010 */
[----:B------:R-:W-:Y:S01]  /*1c60*/  ULEA.HI UR40, UR40, UR6, URZ, 0x7 ;  /* 0x0000000628287291 */ /* 0x000fe2000f8f383f */
[----:B------:R-:W-:Y:S01]  /*1c70*/  IADD3.X R8, R9, UR34, RZ, P0, !PT ;  /* 0x0000002209087c10 */ /* 0x000fe200087fe4ff */
[----:B------:R-:W-:Y:S01]  /*1c80*/  UIADD3.X UR6, UR53, UR13, UR49, UP3, UP2 ;  /* 0x0000000d35067290 */ /* 0x000fe20009fe4431 */
[----:B------:R-:W-:Y:S01]  /*1c90*/  IMAD.WIDE.U32 R16, R13, UR32, R146 ;  /* 0x000000200d107c25 */ /* 0x000fe2000f8e0092 */
[----:B------:R-:W-:-:S02]  /*1ca0*/  USHF.R.S32.HI UR40, URZ, 0x7, UR40 ;  /* 0x000000073f287899 */ /* 0x000fc40008011428 */
[----:B------:R-:W-:Y:S01]  /*1cb0*/  UIMAD UR17, UR57, UR17, UR11 ;  /* 0x00000011391172a4 */ /* 0x000fe2000f8e020b */
[----:B------:R-:W-:Y:S01]  /*1cc0*/  IMAD R8, R8, UR32, RZ ;  /* 0x0000002008087c24 */ /* 0x000fe2000f8e02ff */
[----:B------:R-:W-:Y:S01]  /*1cd0*/  UISETP.LT.AND UP0, UPT, URZ, UR40, UPT ;  /* 0x000000283f00728c */ /* 0x000fe2000bf01270 */
[----:B------:R-:W-:Y:S01]  /*1ce0*/  IADD3 R16, P0, R16, UR58, RZ ;  /* 0x0000003a10107c10 */ /* 0x000fe2000ff1e0ff */
[----:B------:R-:W-:Y:S01]  /*1cf0*/  IMAD R179, R179, UR5, R172 ;  /* 0x00000005b3b37c24 */ /* 0x000fe2000f8e02ac */
[----:B------:R-:W-:Y:S01]  /*1d00*/  ULDC.64 UR34, c[0x0][0x400] ;  /* 0x0001000000227ab9 */ /* 0x000fe20000000a00 */
[----:B------:R-:W-:Y:S01]  /*1d10*/  IMAD R7, R13, UR33, R8 ;  /* 0x000000210d077c24 */ /* 0x000fe2000f8e0208 */
[----:B------:R-:W-:Y:S01]  /*1d20*/  USEL UR40, URZ, UR40, !UP0 ;  /* 0x000000283f287287 */ /* 0x000fe2000c000000 */
[----:B------:R-:W-:Y:S01]  /*1d30*/  IMAD.MOV.U32 R12, RZ, RZ, R14 ;  /* 0x000000ffff0c7224 */ /* 0x000fe200078e000e */
[----:B------:R-:W-:Y:S01]  /*1d40*/  ULDC.64 UR46, c[0x0][0x2b0] ;  /* 0x0000ac00002e7ab9 */ /* 0x000fe20000000a00 */
[----:B------:R-:W-:Y:S01]  /*1d50*/  VIADD R13, R15, UR22 ;  /* 0x000000160f0d7c36 */ /* 0x000fe20008000000 */
[----:B------:R-:W-:Y:S01]  /*1d60*/  IADD3.X R17, R17, UR52, R7, P0, !PT ;  /* 0x0000003411117c10 */ /* 0x000fe200087fe407 */
[----:B------:R-:W-:Y:S01]  /*1d70*/  UISETP.GT.AND UP0, UPT, UR42, UR40, UPT ;  /* 0x000000282a00728c */ /* 0x000fe2000bf04270 */
[----:B------:R-:W-:Y:S01]  /*1d80*/  IADD3 R8, P0, R179, UR7, RZ ;  /* 0x00000007b3087c10 */ /* 0x000fe2000ff1e0ff */
[-C--:B------:R-:W-:Y:S01]  /*1d90*/  IMAD R7, R9, R4.reuse, RZ ;  /* 0x0000000409077224 */ /* 0x080fe200078e02ff */
[----:B------:R-:W-:Y:S01]  /*1da0*/  UIADD3 UR10, UR42, -0x1, URZ ;  /* 0xffffffff2a0a7890 */ /* 0x000fe2000fffe03f */
[----:B------:R-:W-:Y:S01]  /*1db0*/  IMAD.U32 R14, RZ, RZ, UR16 ;  /* 0x00000010ff0e7e24 */ /* 0x000fe2000f8e00ff */
[----:B------:R-:W-:Y:S01]  /*1dc0*/  LEA.HI.X.SX32 R179, R179, UR6, 0x1, P0 ;  /* 0x00000006b3b37c11 */ /* 0x000fe200080f0eff */
[C---:B------:R-:W-:Y:S01]  /*1dd0*/  IMAD R7, R6.reuse, R5, R7 ;  /* 0x0000000506077224 */ /* 0x040fe200078e0207 */
[----:B------:R-:W-:Y:S01]  /*1de0*/  PLOP3.LUT P0, PT, PT, PT, UP0, 0x80, 0x0 ;  /* 0x000000000000781c */ /* 0x000fe20003f0f008 */
[----:B------:R-:W-:Y:S01]  /*1df0*/  IMAD.WIDE.U32 R12, R6, R4, R12 ;  /* 0x00000004060c7225 */ /* 0x000fe200078e000c */
[----:B------:R-:W-:Y:S01]  /*1e00*/  LEA R178, P2, R8, UR34, 0x2 ;  /* 0x0000002208b27c11 */ /* 0x000fe2000f8410ff */
[----:B------:R-:W-:Y:S01]  /*1e10*/  UMOV UR22, UR26 ;  /* 0x0000001a00167c82 */ /* 0x000fe20008000000 */
[----:B------:R-:W-:Y:S01]  /*1e20*/  UMOV UR21, UR27 ;  /* 0x0000001b00157c82 */ /* 0x000fe20008000000 */
[----:B------:R-:W-:Y:S01]  /*1e30*/  IMAD.WIDE.U32 R14, R14, UR57, R16 ;  /* 0x000000390e0e7c25 */ /* 0x000fe2000f8e0010 */
[----:B------:R-:W-:-:S02]  /*1e40*/  LEA R174, P3, R12, UR36, 0x1 ;  /* 0x000000240cae7c11 */ /* 0x000fc4000f8608ff */
[----:B------:R-:W-:Y:S01]  /*1e50*/  LEA.HI.X R179, R8, UR35, R179, 0x2, P2 ;  /* 0x0000002308b37c11 */ /* 0x000fe200090f14b3 */
[----:B------:R-:W-:Y:S01]  /*1e60*/  IMAD.IADD R7, R13, 0x1, R7 ;  /* 0x000000010d077824 */ /* 0x000fe200078e0207 */
[----:B------:R-:W-:Y:S01]  /*1e70*/  LEA R176, P4, R14, UR44, 0x1 ;  /* 0x0000002c0eb07c11 */ /* 0x000fe2000f8808ff */
[----:B------:R-:W-:Y:S01]  /*1e80*/  VIADD R0, R15, UR17 ;  /* 0x000000110f007c36 */ /* 0x000fe20008000000 */
[----:B------:R-:W-:Y:S02]  /*1e90*/  UIMAD.WIDE UR16, UR39, 0x4, UR46 ;  /* 0x00000004271078a5 */ /* 0x000fe4000f8e022e */
[----:B------:R-:W-:Y:S02]  /*1ea0*/  LEA.HI.X R175, R12, UR37, R7, 0x1, P3 ;  /* 0x000000250caf7c11 */ /* 0x000fe400098f0c07 */
[----:B------:R-:W-:Y:S01]  /*1eb0*/  LEA.HI.X R177, R14, UR45, R0, 0x1, P4 ;  /* 0x0000002d0eb17c11 */ /* 0x000fe2000a0f0c00 */
[----:B------:R-:W-:Y:S07]  /*1ec0*/  @P0 BRA `(.L_x_423) ;  /* 0x0000000400ec0947 */ /* 0x000fee0003800000 */
        /* <DEDUP_REMOVED lines=19> */
.L_x_424:
        /* <DEDUP_REMOVED lines=19> */
.L_x_425:
        /* <DEDUP_REMOVED lines=11> */
[----:B------:R-:W-:Y:S01]  /*21e0*/  IADD3 R12, P0, R10, UR18, RZ ;  /* 0x000000120a0c7c10 */ /* 0x000fe2000ff1e0ff */
[----:B------:R-:W-:Y:S01]  /*21f0*/  IMAD.U32 R10, RZ, RZ, UR10 ;  /* 0x0000000aff0a7e24 */ /* 0x000fe2000f8e00ff */
[----:B------:R-:W-:Y:S01]  /*2200*/  ISETP.GE.AND P1, PT, R146, UR5, PT ;  /* 0x0000000592007c0c */ /* 0x000fe2000bf26270 */
[----:B------:R-:W-:Y:S01]  /*2210*/  UIMAD UR5, UR17, UR10, URZ ;  /* 0x0000000a110572a4 */ /* 0x000fe2000f8e023f */
[----:B------:R-:W-:-:S02]  /*2220*/  IADD3.X R13, R11, UR19, R4, P0, !PT ;  /* 0x000000130b0d7c10 */ /* 0x000fc400087fe404 */
        /* <DEDUP_REMOVED lines=8> */
[----:B------:R-:W-:-:S03]  /*22b0*/  ULDC.64 UR10, c[0x0][0x3f0] ;  /* 0x0000fc00000a7ab9 */ /* 0x000fc60000000a00 */
[----:B------:R-:W-:-:S04]  /*22c0*/  IMAD.WIDE.U32 R12, R6, UR6, R4 ;  /* 0x00000006060c7c25 */ /* 0x000fc8000f8e0004 */
[----:B------:R-:W-:Y:S01]  /*22d0*/  IMAD R0, R6, UR7, R7 ;  /* 0x0000000706007c24 */ /* 0x000fe2000f8e0207 */
[----:B------:R-:W-:-:S04]  /*22e0*/  LEA R14, P2, R12, UR10, 0x1 ;  /* 0x0000000a0c0e7c11 */ /* 0x000fc8000f8408ff */
[----:B------:R-:W-:-:S04]  /*22f0*/  IADD3 R0, R13, R0, RZ ;  /* 0x000000000d007210 */ /* 0x000fc80007ffe0ff */
[----:B------:R-:W-:-:S05]  /*2300*/  LEA.HI.X R15, R12, UR11, R0, 0x1, P2 ;  /* 0x0000000b0c0f7c11 */ /* 0x000fca00090f0c00 */
[----:B------:R1:W-:Y:S02]  /*2310*/  STG.E.128 desc[UR14][R14.64], RZ ;  /* 0x000000ff0e007986 */ /* 0x0003e4000c101d0e */
.L_x_427:
[----:B------:R-:W-:Y:S05]  /*2320*/  BSYNC B0 ;  /* 0x0000000000007941 */ /* 0x000fea0003800000 */
.L_x_426:
[----:B------:R-:W-:Y:S04]  /*2330*/  BSSY B0, `(.L_x_428) ;  /* 0x000000d000007945 */ /* 0x000fe80003800000 */
[----:B------:R-:W-:Y:S05]  /*2340*/  @P0 BRA `(.L_x_429) ;  /* 0x00000000002c0947 */ /* 0x000fea0003800000 */
[----:B------:R-:W-:Y:S01]  /*2350*/  IADD3 R7, P2, R6, 0x40, RZ ;  /* 0x0000004006077810 */ /* 0x000fe20007f5e0ff */
[----:B------:R-:W-:Y:S01]  /*2360*/  ULDC.64 UR10, c[0x0][0x3f0] ;  /* 0x0000fc00000a7ab9 */ /* 0x000fe20000000a00 */
[----:B------:R-:W-:Y:S02]  /*2370*/  MOV R4, R10 ;  /* 0x0000000a00047202 */ /* 0x000fe40000000f00 */
[----:B------:R-:W-:-:S03]  /*2380*/  IADD3.X R0, RZ, R9, RZ, P2, !PT ;  /* 0x00000009ff007210 */ /* 0x000fc600017fe4ff */
[----:B------:R-:W-:-:S04]  /*2390*/  IMAD.WIDE.U32 R4, R7, UR6, R4 ;  /* 0x0000000607047c25 */ /* 0x000fc8000f8e0004 */
[----:B------:R-:W-:Y:S01]  /*23a0*/  IMAD R0, R0, UR6, RZ ;  /* 0x0000000600007c24 */ /* 0x000fe2000f8e02ff */
[----:B------:R-:W-:-:S03]  /*23b0*/  LEA R10, P2, R4, UR10, 0x1 ;  /* 0x0000000a040a7c11 */ /* 0x000fc6000f8408ff */
[----:B------:R-:W-:-:S05]  /*23c0*/  IMAD R0, R7, UR7, R0 ;  /* 0x0000000707007c24 */ /* 0x000fca000f8e0200 */
[----:B------:R-:W-:-:S04]  /*23d0*/  IADD3 R5, R5, R0, RZ ;  /* 0x0000000005057210 */ /* 0x000fc80007ffe0ff */
[----:B------:R-:W-:-:S05]  /*23e0*/  LEA.HI.X R11, R4, UR11, R5, 0x1, P2 ;  /* 0x0000000b040b7c11 */ /* 0x000fca00090f0c05 */
[----:B------:R2:W-:Y:S02]  /*23f0*/  STG.E.128 desc[UR14][R10.64], RZ ;  /* 0x000000ff0a007986 */ /* 0x0005e4000c101d0e */
.L_x_429:
[----:B------:R-:W-:Y:S05]  /*2400*/  BSYNC B0 ;  /* 0x0000000000007941 */ /* 0x000fea0003800000 */
.L_x_428:
[----:B------:R-:W-:Y:S01]  /*2410*/  UIMAD UR5, UR38, UR8, URZ ;  /* 0x00000008260572a4 */ /* 0x000fe2000f8e023f */
[----:B------:R-:W-:Y:S01]  /*2420*/  IMAD.U32 R5, RZ, RZ, UR8 ;  /* 0x00000008ff057e24 */ /* 0x000fe2000f8e00ff */
[----:B------:R-:W-:Y:S01]  /*2430*/  USHF.R.S32.HI UR10, URZ, 0x1f, UR57 ;  /* 0x0000001f3f0a7899 */ /* 0x000fe20008011439 */
[----:B------:R-:W-:Y:S01]  /*2440*/  BSSY B0, `(.L_x_430) ;  /* 0x0000016000007945 */ /* 0x000fe20003800000 */
[----:B------:R-:W-:Y:S01]  /*2450*/  UIMAD UR5, UR28, UR9, UR5 ;  /* 0x000000091c0572a4 */ /* 0x000fe2000f8e0205 */
[----:B------:R-:W-:Y:S01]  /*2460*/  IMAD.WIDE.U32 R4, R5, UR28, R146 ;  /* 0x0000001c05047c25 */ /* 0x000fe2000f8e0092 */
[----:B------:R-:W-:Y:S02]  /*2470*/  ULDC.64 UR6, c[0x0][0x470] ;  /* 0x00011c0000067ab9 */ /* 0x000fe40000000a00 */
[----:B--2---:R-:W-:Y:S02]  /*2480*/  MOV R10, UR6 ;  /* 0x00000006000a7c02 */ /* 0x004fe40008000f00 */
[----:B------:R-:W-:Y:S01]  /*2490*/  IMAD.U32 R0, RZ, RZ, UR5 ;  /* 0x00000005ff007e24 */ /* 0x000fe2000f8e00ff */
[----:B------:R-:W-:Y:S01]  /*24a0*/  IADD3 R4, P2, R4, UR13, RZ ;  /* 0x0000000d04047c10 */ /* 0x000fe2000ff5e0ff */
[----:B------:R-:W-:-:S03]  /*24b0*/  UIMAD UR5, UR10, UR6, URZ ;  /* 0x000000060a0572a4 */ /* 0x000fc6000f8e023f */
[----:B------:R-:W-:Y:S01]  /*24c0*/  IADD3.X R5, R5, UR16, R0, P2, !PT ;  /* 0x0000001005057c10 */ /* 0x000fe200097fe400 */
[----:B------:R-:W-:Y:S02]  /*24d0*/  UIMAD UR7, UR57, UR7, UR5 ;  /* 0x00000007390772a4 */ /* 0x000fe4000f8e0205 */
[----:B------:R-:W-:-:S05]  /*24e0*/  IMAD.WIDE.U32 R10, R10, UR57, R4 ;  /* 0x000000390a0a7c25 */ /* 0x000fca000f8e0004 */
[----:B------:R-:W-:Y:S01]  /*24f0*/  IADD3 R5, R11, UR7, RZ ;  /* 0x000000070b057c10 */ /* 0x000fe2000fffe0ff */
[----:B------:R-:W-:Y:S06]  /*2500*/  @P1 BRA `(.L_x_431) ;  /* 0x0000000000241947 */ /* 0x000fec0003800000 */
[----:B------:R-:W-:Y:S01]  /*2510*/  MOV R4, R10 ;  /* 0x0000000a00047202 */ /* 0x000fe20000000f00 */
[----:B------:R-:W-:Y:S01]  /*2520*/  IMAD R7, R9, UR8, RZ ;  /* 0x0000000809077c24 */ /* 0x000fe2000f8e02ff */
[----:B------:R-:W-:-:S03]  /*2530*/  ULDC.64 UR6, c[0x0][0x3f8] ;  /* 0x0000fe0000067ab9 */ /* 0x000fc60000000a00 */
[----:B------:R-:W-:-:S04]  /*2540*/  IMAD.WIDE.U32 R12, R6, UR8, R4 ;  /* 0x00000008060c7c25 */ /* 0x000fc8000f8e0004 */
[----:B------:R-:W-:Y:S01]  /*2550*/  IMAD R0, R6, UR9, R7 ;  /* 0x0000000906007c24 */ /* 0x000fe2000f8e0207 */
[----:B-1----:R-:W-:-:S04]  /*2560*/  LEA R14, P1, R12, UR6, 0x1 ;  /* 0x000000060c0e7c11 */ /* 0x002fc8000f8208ff */
[----:B------:R-:W-:-:S04]  /*2570*/  IADD3 R0, R13, R0, RZ ;  /* 0x000000000d007210 */ /* 0x000fc80007ffe0ff */
[----:B------:R-:W-:-:S05]  /*2580*/  LEA.HI.X R15, R12, UR7, R0, 0x1, P1 ;  /* 0x000000070c0f7c11 */ /* 0x000fca00088f0c00 */
[----:B------:R2:W-:Y:S02]  /*2590*/  STG.E.128 desc[UR14][R14.64], RZ ;  /* 0x000000ff0e007986 */ /* 0x0005e4000c101d0e */
.L_x_431:
[----:B------:R-:W-:Y:S05]  /*25a0*/  BSYNC B0 ;  /* 0x0000000000007941 */ /* 0x000fea0003800000 */
.L_x_430:
[----:B------:R-:W-:Y:S05]  /*25b0*/  @P0 BRA `(.L_x_432) ;  /* 0x0000007c000c0947 */ /* 0x000fea0003800000 */
[----:B------:R-:W-:Y:S01]  /*25c0*/  IADD3 R6, P0, R6, 0x40, RZ ;  /* 0x0000004006067810 */ /* 0x000fe20007f1e0ff */
[----:B------:R-:W-:Y:S01]  /*25d0*/  ULDC.64 UR6, c[0x0][0x3f8] ;  /* 0x0000fe0000067ab9 */ /* 0x000fe20000000a00 */
[----:B------:R-:W-:Y:S02]  /*25e0*/  MOV R4, R10 ;  /* 0x0000000a00047202 */ /* 0x000fe40000000f00 */
[----:B------:R-:W-:-:S03]  /*25f0*/  IADD3.X R9, RZ, R9, RZ, P0, !PT ;  /* 0x00000009ff097210 */ /* 0x000fc600007fe4ff */
[----:B------:R-:W-:-:S04]  /*2600*/  IMAD.WIDE.U32 R4, R6, UR8, R4 ;  /* 0x0000000806047c25 */ /* 0x000fc8000f8e0004 */
[----:B------:R-:W-:-:S04]  /*2610*/  IMAD R9, R9, UR8, RZ ;  /* 0x0000000809097c24 */ /* 0x000fc8000f8e02ff */
[----:B------:R-:W-:Y:S01]  /*2620*/  IMAD R9, R6, UR9, R9 ;  /* 0x0000000906097c24 */ /* 0x000fe2000f8e0209 */
[----:B------:R-:W-:-:S04]  /*2630*/  LEA R6, P0, R4, UR6, 0x1 ;  /* 0x0000000604067c11 */ /* 0x000fc8000f8008ff */
[----:B------:R-:W-:-:S04]  /*2640*/  IADD3 R9, R5, R9, RZ ;  /* 0x0000000905097210 */ /* 0x000fc80007ffe0ff */
[----:B------:R-:W-:-:S05]  /*2650*/  LEA.HI.X R7, R4, UR7, R9, 0x1, P0 ;  /* 0x0000000704077c11 */ /* 0x000fca00080f0c09 */
[----:B------:R3:W-:Y:S01]  /*2660*/  STG.E.128 desc[UR14][R6.64], RZ ;  /* 0x000000ff06007986 */ /* 0x0007e2000c101d0e */
[----:B------:R-:W-:Y:S05]  /*2670*/  BRA `(.L_x_432) ;  /* 0x0000007800dc7947 */ /* 0x000fea0003800000 */
.L_x_423:
[----:B------:R-:W-:Y:S01]  /*2680*/  PLOP3.LUT P1, PT, PT, PT, UP4, 0x80, 0x0 ;  /* 0x000000000000781c */ /* 0x000fe20003f2f048 */
[----:B------:R-:W-:Y:S01]  /*2690*/  UIMAD UR6, UR10, -0x80, UR23 ;  /* 0xffffff800a0678a4 */ /* 0x000fe2000f8e0217 */
[----:B------:R-:W-:Y:S01]  /*26a0*/  LEA R7, R144, UR4, 0x1 ;  /* 0x0000000490077c11 */ /* 0x000fe2000f8e08ff */
[----:B------:R-:W-:Y:S01]  /*26b0*/  ULEA.HI UR7, UR10, UR10, URZ, 0x1 ;  /* 0x0000000a0a077291 */ /* 0x000fe2000f8f083f */
[----:B------:R-:W-:Y:S01]  /*26c0*/  VIADD R8, R6, 0x40 ;  /* 0x0000004006087836 */ /* 0x000fe20000000000 */
[----:B------:R-:W-:Y:S01]  /*26d0*/  BSSY B0, `(.L_x_433) ;  /* 0x0000019000007945 */ /* 0x000fe20003800000 */
[----:B------:R-:W-:-:S07]  /*26e0*/  VIADD R15, R144, 0x1000 ;  /* 0x00001000900f7836 */ /* 0x000fce0000000000 */
[----:B------:R-:W-:Y:S01]  /*26f0*/  @P1 BAR.SYNC.DEFER_BLOCKING 0x0 ;  /* 0x0000000000001b1d */ /* 0x000fe20000010000 */
[----:B------:R-:W-:Y:S01]  /*2700*/  ISETP.GE.AND P3, PT, R6, UR6, PT ;  /* 0x0000000606007c0c */ /* 0x000fe2000bf66270 */
[----:B------:R-:W-:Y:S01]  /*2710*/  ULOP3.LUT UR7, UR7, 0xfffffffe, URZ, 0xc0, !UPT ;  /* 0xfffffffe07077892 */ /* 0x000fe2000f8ec03f */
[----:B------:R-:W-:Y:S01]  /*2720*/  ISETP.GE.AND P2, PT, R8, UR6, PT ;  /* 0x0000000608007c0c */ /* 0x000fe2000bf46270 */
[----:B------:R-:W-:Y:S02]  /*2730*/  IMAD.U32 R13, RZ, RZ, UR18 ;  /* 0x00000012ff0d7e24 */ /* 0x000fe4000f8e00ff */
[----:B------:R-:W-:-:S04]  /*2740*/  UIADD3 UR7, UR10, -UR7, URZ ;  /* 0x800000070a077290 */ /* 0x000fc8000fffe03f */
[----:B------:R-:W-:-:S06]  /*2750*/  UISETP.NE.AND UP0, UPT, UR7, 0x1, UPT ;  /* 0x000000010700788c */ /* 0x000fcc000bf05270 */
[----:B------:R-:W-:-:S04]  /*2760*/  PLOP3.LUT P0, PT, PT, PT, UP0, 0x80, 0x0 ;  /* 0x000000000000781c */ /* 0x000fc80003f0f008 */
[----:B------:R-:W-:Y:S01]  /*2770*/  SEL R15, R15, R144, !P0 ;  /* 0x000000900f0f7207 */ /* 0x000fe20004000000 */
        /* <DEDUP_REMOVED lines=14> */
.L_x_434:
[----:B------:R-:W-:Y:S05]  /*2860*/  BSYNC B0 ;  /* 0x0000000000007941 */ /* 0x000fea0003800000 */
.L_x_433:
[----:B------:R4:W-:Y:S01]  /*2870*/  @P2 STS.128 [R7+0x5000], RZ ;  /* 0x005000ff07002388 */ /* 0x0009e20000000c00 */
[----:B------:R-:W-:Y:S01]  /*2880*/  BSSY B0, `(.L_x_435) ;  /* 0x000000d000007945 */ /* 0x000fe20003800000 */
[----:B------:R-:W-:-:S03]  /*2890*/  LEA R171, R15, UR4, 0x1 ;  /* 0x000000040fab7c11 */ /* 0x000fc6000f8e08ff */
        /* <DEDUP_REMOVED lines=11> */
.L_x_436:
[----:B------:R-:W-:Y:S05]  /*2950*/  BSYNC B0 ;  /* 0x0000000000007941 */ /* 0x000fea0003800000 */
.L_x_435:
        /* <DEDUP_REMOVED lines=17> */
.L_x_438:
[----:B------:R-:W-:Y:S05]  /*2a70*/  BSYNC B0 ;  /* 0x0000000000007941 */ /* 0x000fea0003800000 */
.L_x_437:
        /* <DEDUP_REMOVED lines=21> */
.L_x_440:
[----:B------:R-:W-:Y:S05]  /*2bd0*/  BSYNC B0 ;  /* 0x0000000000007941 */ /* 0x000fea0003800000 */
.L_x_439:
[----:B------:R-:W-:Y:S01]  /*2be0*/  UIMAD UR7, UR38, UR18, URZ ;  /* 0x00000012260772a4 */ /* 0x000fe2000f8e023f */
[----:B------:R-:W-:Y:S01]  /*2bf0*/  IMAD.WIDE.U32 R12, R13, UR28, R146 ;  /* 0x0000001c0d0c7c25 */ /* 0x000fe2000f8e0092 */
[----:B------:R-:W-:Y:S01]  /*2c00*/  ULDC.64 UR26, c[0x0][0x260] ;  /* 0x00009800001a7ab9 */ /* 0x000fe20000000a00 */
[C---:B------:R-:W-:Y:S01]  /*2c10*/  IADD3 R0, R141.reuse, 0x40, RZ ;  /* 0x000000408d007810 */ /* 0x040fe20007ffe0ff */
[----:B------:R-:W-:Y:S01]  /*2c20*/  UIMAD UR11, UR28, UR19, UR7 ;  /* 0x000000131c0b72a4 */ /* 0x000fe2000f8e0207 */
[----:B-1----:R-:W-:Y:S01]  /*2c30*/  VIADD R5, R141, 0x8 ;  /* 0x000000088d057836 */ /* 0x002fe20000000000 */
[----:B------:R-:W-:Y:S01]  /*2c40*/  UIMAD UR7, UR20, -0x80, UR12 ;  /* 0xffffff80140778a4 */ /* 0x000fe2000f8e020c */
[----:B------:R-:W-:Y:S01]  /*2c50*/  IADD3 R14, P1, R12, UR24, RZ ;  /* 0x000000180c0e7c10 */ /* 0x000fe2000ff3e0ff */
[----:B------:R-:W-:Y:S01]  /*2c60*/  BSSY B0, `(.L_x_441) ;  /* 0x0000025000007945 */ /* 0x000fe20003800000 */
[----:B------:R-:W-:Y:S01]  /*2c70*/  ISETP.GE.AND P5, PT, R0, UR6, PT ;  /* 0x0000000600007c0c */ /* 0x000fe2000bfa6270 */
[----:B------:R-:W-:Y:S01]  /*2c80*/  IMAD.U32 R4, RZ, RZ, UR11 ;  /* 0x0000000bff047e24 */ /* 0x000fe2000f8e00ff */
[----:B------:R-:W-:Y:S01]  /*2c90*/  ISETP.GE.AND P6, PT, R5, UR6, PT ;  /* 0x0000000605007c0c */ /* 0x000fe2000bfc6270 */
[----:B------:R-:W-:Y:S01]  /*2ca0*/  VIADD R0, R141, 0x48 ;  /* 0x000000488d007836 */ /* 0x000fe20000000000 */
[----:B------:R-:W-:-:S02]  /*2cb0*/  ISETP.GE.AND P3, PT, R6, UR7, PT ;  /* 0x0000000706007c0c */ /* 0x000fc4000bf66270 */
[----:B------:R-:W-:Y:S01]  /*2cc0*/  IADD3.X R15, R13, UR29, R4, P1, !PT ;  /* 0x0000001d0d0f7c10 */ /* 0x000fe20008ffe404 */
[----:B------:R-:W-:Y:S01]  /*2cd0*/  IMAD R4, R10, UR26, RZ ;  /* 0x0000001a0a047c24 */ /* 0x000fe2000f8e02ff */
[----:B------:R-:W-:Y:S02]  /*2ce0*/  ISETP.GE.AND P1, PT, R141, UR6, PT ;  /* 0x000000068d007c0c */ /* 0x000fe4000bf26270 */
[----:B------:R-:W-:Y:S01]  /*2cf0*/  ISETP.GE.AND P4, PT, R0, UR6, PT ;  /* 0x0000000600007c0c */ /* 0x000fe2000bf86270 */
[C---:B------:R-:W-:Y:S01]  /*2d00*/  IMAD R5, R11.reuse, UR27, R4 ;  /* 0x0000001b0b057c24 */ /* 0x040fe2000f8e0204 */
[----:B------:R-:W-:Y:S01]  /*2d10*/  P2R R4, PR, RZ, 0x2 ;  /* 0x00000002ff047803 */ /* 0x000fe20000000000 */
[----:B------:R-:W-:-:S04]  /*2d20*/  IMAD.WIDE.U32 R14, R11, UR26, R14 ;  /* 0x0000001a0b0e7c25 */ /* 0x000fc8000f8e000e */
[----:B------:R1:W-:Y:S01]  /*2d30*/  @P3 STS [R7+0x6000], RZ ;  /* 0x006000ff07003388 */ /* 0x0003e20000000800 */
[----:B------:R-:W-:-:S03]  /*2d40*/  IADD3 R5, R15, R5, RZ ;  /* 0x000000050f057210 */ /* 0x000fc60007ffe0ff */
        /* <DEDUP_REMOVED lines=22> */
.L_x_442:
[----:B------:R-:W-:Y:S05]  /*2eb0*/  BSYNC B0 ;  /* 0x0000000000007941 */ /* 0x000fea0003800000 */
.L_x_441:
[----:B------:R-:W-:Y:S01]  /*2ec0*/  ISETP.GE.AND P2, PT, R8, UR7, PT ;  /* 0x0000000708007c0c */ /* 0x000fe2000bf46270 */
[----:B------:R-:W-:-:S12]  /*2ed0*/  BSSY B0, `(.L_x_443) ;  /* 0x0000015000007945 */ /* 0x000fd80003800000 */
[----:B------:R1:W-:Y:S01]  /*2ee0*/  @P2 STS.128 [R7+0x7000], RZ ;  /* 0x007000ff07002388 */ /* 0x0003e20000000c00 */
[----:B------:R-:W-:Y:S05]  /*2ef0*/  @P2 BRA `(.L_x_444) ;  /* 0x0000000000482947 */ /* 0x000fea0003800000 */
[----:B------:R-:W-:Y:S02]  /*2f00*/  ULDC UR6, c[0x0][0x2d0] ;  /* 0x0000b40000067ab9 */ /* 0x000fe40000000800 */
[----:B------:R-:W-:-:S13]  /*2f10*/  ISETP.GE.AND P1, PT, R146, UR6, PT ;  /* 0x0000000692007c0c */ /* 0x000fda000bf26270 */
[----:B------:R1:W-:Y:S01]  /*2f20*/  @P1 STS.128 [R7+0x7000], RZ ;  /* 0x007000ff07001388 */ /* 0x0003e20000000c00 */
[----:B------:R-:W-:Y:S05]  /*2f30*/  @P1 BRA `(.L_x_444) ;  /* 0x0000000000381947 */ /* 0x000fea0003800000 */
[----:B------:R-:W-:Y:S01]  /*2f40*/  IADD3 R12, P1, R6, 0x40, RZ ;  /* 0x00000040060c7810 */ /* 0x000fe20007f3e0ff */
[----:B------:R-:W-:Y:S01]  /*2f50*/  ULDC.64 UR6, c[0x0][0x218] ;  /* 0x0000860000067ab9 */ /* 0x000fe20000000a00 */
[----:B------:R-:W-:Y:S02]  /*2f60*/  MOV R15, R5 ;  /* 0x00000005000f7202 */ /* 0x000fe40000000f00 */
[----:B------:R-:W-:Y:S01]  /*2f70*/  IADD3.X R8, RZ, R9, RZ, P1, !PT ;  /* 0x00000009ff087210 */ /* 0x000fe20000ffe4ff */
[----:B------:R-:W-:-:S04]  /*2f80*/  IMAD.WIDE.U32 R14, R12, UR18, R14 ;  /* 0x000000120c0e7c25 */ /* 0x000fc8000f8e000e */
[----:B------:R-:W-:-:S04]  /*2f90*/  IMAD R13, R8, UR18, RZ ;  /* 0x00000012080d7c24 */ /* 0x000fc8000f8e02ff */
        /* <DEDUP_REMOVED lines=8> */
.L_x_444:
[----:B------:R-:W-:Y:S05]  /*3020*/  BSYNC B0 ;  /* 0x0000000000007941 */ /* 0x000fea0003800000 */
.L_x_443:
[----:B------:R-:W-:Y:S01]  /*3030*/  UIMAD UR6, UR38, UR8, URZ ;  /* 0x00000008260672a4 */ /* 0x000fe2000f8e023f */
[----:B------:R-:W-:Y:S01]  /*3040*/  MOV R5, UR8 ;  /* 0x0000000800057c02 */ /* 0x000fe20008000f00 */
[----:B------:R2:W-:Y:S01]  /*3050*/  @P3 STS [R7+0x8000], RZ ;  /* 0x008000ff07003388 */ /* 0x0005e20000000800 */
[----:B------:R-:W-:Y:S01]  /*3060*/  BSSY B0, `(.L_x_445) ;  /* 0x0000022000007945 */ /* 0x000fe20003800000 */
[----:B------:R-:W-:Y:S02]  /*3070*/  UIMAD UR6, UR28, UR9, UR6 ;  /* 0x000000091c0672a4 */ /* 0x000fe4000f8e0206 */
[----:B-1----:R-:W-:Y:S01]  /*3080*/  IMAD.WIDE.U32 R12, R5, UR28, R146 ;  /* 0x0000001c050c7c25 */ /* 0x002fe2000f8e0092 */
[----:B------:R2:W-:Y:S03]  /*3090*/  @P3 STS [R7+0x8004], RZ ;  /* 0x008004ff07003388 */ /* 0x0005e60000000800 */
[----:B------:R-:W-:Y:S01]  /*30a0*/  MOV R5, UR6 ;  /* 0x0000000600057c02 */ /* 0x000fe20008000f00 */
[----:B------:R2:W-:Y:S01]  /*30b0*/  @P3 STS.64 [R7+0x8008], RZ ;  /* 0x008008ff07003388 */ /* 0x0005e20000000a00 */
[----:B------:R-:W-:Y:S01]  /*30c0*/  IADD3 R14, P1, R12, UR30, RZ ;  /* 0x0000001e0c0e7c10 */ /* 0x000fe2000ff3e0ff */
[----:B------:R-:W-:-:S02]  /*30d0*/  ULDC.64 UR6, c[0x0][0x268] ;  /* 0x00009a0000067ab9 */ /* 0x000fc40000000a00 */
[----:B------:R-:W-:Y:S01]  /*30e0*/  IMAD R10, R10, UR6, RZ ;  /* 0x000000060a0a7c24 */ /* 0x000fe2000f8e02ff */
[----:B------:R-:W-:Y:S02]  /*30f0*/  IADD3.X R15, R13, UR31, R5, P1, !PT ;  /* 0x0000001f0d0f7c10 */ /* 0x000fe40008ffe405 */
[----:B------:R-:W1:Y:S01]  /*3100*/  LDC.64 R12, c[0x0][0x3b8] ;  /* 0x0000ee00ff0c7b82 */ /* 0x000e620000000a00 */
[C---:B------:R-:W-:Y:S02]  /*3110*/  IMAD R5, R11.reuse, UR7, R10 ;  /* 0x000000070b057c24 */ /* 0x040fe4000f8e020a */
[----:B------:R-:W-:-:S05]  /*3120*/  IMAD.WIDE.U32 R14, R11, UR6, R14 ;  /* 0x000000060b0e7c25 */ /* 0x000fca000f8e000e */
[----:B------:R-:W-:Y:S01]  /*3130*/  IADD3 R5, R15, R5, RZ ;  /* 0x000000050f057210 */ /* 0x000fe20007ffe0ff */
[----:B------:R-:W-:Y:S06]  /*3140*/  @P3 BRA `(.L_x_446) ;  /* 0x00000000004c3947 */ /* 0x000fec0003800000 */
        /* <DEDUP_REMOVED lines=19> */
.L_x_446:
[----:B------:R-:W-:Y:S05]  /*3280*/  BSYNC B0 ;  /* 0x0000000000007941 */ /* 0x000fea0003800000 */
.L_x_445:
        /* <DEDUP_REMOVED lines=22> */
.L_x_448:
[----:B------:R-:W-:Y:S05]  /*33f0*/  BSYNC B0 ;  /* 0x0000000000007941 */ /* 0x000fea0003800000 */
.L_x_447:
[----:B------:R-:W-:Y:S01]  /*3400*/  IMAD.MOV.U32 R6, RZ, RZ, 0x4 ;  /* 0x00000004ff067424 */ /* 0x000fe200078e00ff */
[----:B------:R-:W-:Y:S01]  /*3410*/  ULDC UR6, c[0x0][0x270] ;  /* 0x00009c0000067ab9 */ /* 0x000fe20000000800 */
[----:B-1234-:R-:W-:Y:S01]  /*3420*/  IMAD.MOV.U32 R7, RZ, RZ, 0x4 ;  /* 0x00000004ff077424 */ /* 0x01efe200078e00ff */
[----:B------:R-:W-:Y:S01]  /*3430*/  ISETP.NE.AND P1, PT, R4, RZ, PT ;  /* 0x000000ff0400720c */ /* 0x000fe20003f25270 */
[----:B------:R-:W2:Y:S01]  /*3440*/  LDG.E.64 R8, desc[UR14][R12.64+0x8] ;  /* 0x0000080e0c087981 */ /* 0x000ea2000c1e1b00 */
[----:B------:R-:W-:Y:S02]  /*3450*/  IMAD.MOV.U32 R168, RZ, RZ, 0x7f800000 ;  /* 0x7f800000ffa87424 */ /* 0x000fe400078e00ff */
[----:B------:R-:W-:Y:S01]  /*3460*/  IMAD.MOV.U32 R170, RZ, RZ, 0x7f800000 ;  /* 0x7f800000ffaa7424 */ /* 0x000fe200078e00ff */
[----:B------:R-:W3:Y:S01]  /*3470*/  LDG.E.64 R4, desc[UR14][R12.64] ;  /* 0x0000000e0c047981 */ /* 0x000ee2000c1e1b00 */
[----:B------:R-:W-:-:S03]  /*3480*/  IMAD.WIDE R10, R141, R6, UR16 ;  /* 0x000000108d0a7e25 */ /* 0x000fc6000f8e0206 */
[----:B------:R-:W0:Y:S01]  /*3490*/  LDGDEPBAR ;  /* 0x00000000000079af */ /* 0x000e220000000000 */
[----:B------:R-:W-:Y:S02]  /*34a0*/  IMAD.MOV.U32 R167, RZ, RZ, 0x7f800000 ;  /* 0x7f800000ffa77424 */ /* 0x000fe400078e00ff */
[----:B------:R-:W-:Y:S01]  /*34b0*/  IMAD.MOV.U32 R169, RZ, RZ, 0x7f800000 ;  /* 0x7f800000ffa97424 */ /* 0x000fe200078e00ff */
[----:B------:R1:W5:Y:S01]  /*34c0*/  @!P6 LDG.E R170, desc[UR14][R10.64+0x20] ;  /* 0x0000200e0aaae981 */ /* 0x000362000c1e1900 */
[----:B------:R-:W-:Y:S01]  /*34d0*/  @!P4 IMAD.WIDE R6, R0, R7, UR16 ;  /* 0x000000100006ce25 */ /* 0x000fe2000f8e0207 */
[----:B------:R-:W-:Y:S01]  /*34e0*/  SHF.R.S32.HI R165, RZ, 0x1f, R172 ;  /* 0x0000001fffa57819 */ /* 0x000fe200000114ac */
[----:B------:R-:W-:Y:S01]  /*34f0*/  ULDC UR42, c[0x0][0x2d0] ;  /* 0x0000b400002a7ab9 */ /* 0x000fe20000000800 */
[----:B------:R1:W5:Y:S01]  /*3500*/  @!P5 LDG.E R167, desc[UR14][R10.64+0x100] ;  /* 0x0001000e0aa7d981 */ /* 0x000362000c1e1900 */
[----:B------:R-:W-:Y:S02]  /*3510*/  VIADD R131, R140, 0x1000 ;  /* 0x000010008c837836 */ /* 0x000fe40000000000 */
[----:B------:R-:W-:Y:S01]  /*3520*/  VIADD R130, R139, 0x1000 ;  /* 0x000010008b827836 */ /* 0x000fe20000000000 */
[----:B------:R1:W5:Y:S01]  /*3530*/  @!P4 LDG.E R168, desc[UR14][R6.64] ;  /* 0x0000000e06a8c981 */ /* 0x000362000c1e1900 */
[----:B------:R-:W-:Y:S01]  /*3540*/  UIMAD UR6, UR48, UR6, UR57 ;  /* 0x00000006300672a4 */ /* 0x000fe2000f8e0239 */
[----:B------:R-:W-:Y:S01]  /*3550*/  IMAD.MOV.U32 R164, RZ, RZ, 0x8 ;  /* 0x00000008ffa47424 */ /* 0x000fe200078e00ff */
[----:B------:R-:W-:Y:S01]  /*3560*/  CS2R R94, SRZ ;  /* 0x00000000005e7805 */ /* 0x000fe2000001ff00 */
[----:B------:R1:W5:Y:S01]  /*3570*/  @!P1 LDG.E R169, desc[UR14][R10.64] ;  /* 0x0000000e0aa99981 */ /* 0x000362000c1e1900 */
[----:B------:R-:W-:Y:S01]  /*3580*/  USHF.L.U32 UR6, UR6, 0x5, URZ ;  /* 0x0000000506067899 */ /* 0x000fe2000800063f */
[----:B------:R-:W-:Y:S01]  /*3590*/  SEL R131, R131, R140, !P0 ;  /* 0x0000008c83837207 */ /* 0x000fe20004000000 */
[----:B------:R-:W-:Y:S01]  /*35a0*/  IMAD.MOV.U32 R163, RZ, RZ, 0x40 ;  /* 0x00000040ffa37424 */ /* 0x000fe200078e00ff */
[----:B------:R-:W-:Y:S01]  /*35b0*/  CS2R R92, SRZ ;  /* 0x00000000005c7805 */ /* 0x000fe2000001ff00 */
[----:B------:R-:W-:Y:S01]  /*35c0*/  USHF.R.S32.HI UR7, URZ, 0x1f, UR6 ;  /* 0x0000001f3f077899 */ /* 0x000fe20008011406 */
[----:B------:R-:W-:Y:S01]  /*35d0*/  SEL R130, R130, R139, !P0 ;  /* 0x0000008b82827207 */ /* 0x000fe20004000000 */
[----:B------:R-:W-:Y:S01]  /*35e0*/  IMAD.MOV.U32 R162, RZ, RZ, 0x48 ;  /* 0x00000048ffa27424 */ /* 0x000fe200078e00ff */
[----:B------:R-:W-:Y:S01]  /*35f0*/  CS2R R98, SRZ ;  /* 0x0000000000627805 */ /* 0x000fe2000001ff00 */
[----:B------:R-:W-:Y:S01]  /*3600*/  IMAD.SHL.U32 R0, R140, 0x2, RZ ;  /* 0x000000028c007824 */ /* 0x000fe200078e00ff */
[----:B------:R-:W-:Y:S01]  /*3610*/  CS2R R96, SRZ ;  /* 0x0000000000607805 */ /* 0x000fe2000001ff00 */
[----:B------:R-:W-:Y:S01]  /*3620*/  IMAD.MOV.U32 R161, RZ, RZ, 0x4 ;  /* 0x00000004ffa17424 */ /* 0x000fe200078e00ff */
        /* <DEDUP_REMOVED lines=12> */
[----:B------:R-:W-:Y:S01]  /*36f0*/  LEA R131, R131, UR4, 0x1 ;  /* 0x0000000483837c11 */ /* 0x000fe2000f8e08ff */
[----:B------:R-:W-:Y:S01]  /*3700*/  IMAD.MOV.U32 R166, RZ, RZ, R171 ;  /* 0x000000ffffa67224 */ /* 0x000fe200078e00ab */
[----:B------:R-:W-:Y:S01]  /*3710*/  LEA R130, R130, UR4, 0x1 ;  /* 0x0000000482827c11 */ /* 0x000fe2000f8e08ff */
        /* <DEDUP_REMOVED lines=15> */
[----:B------:R-:W-:Y:S01]  /*3810*/  UIMAD UR24, UR5, 0x78, URZ ;  /* 0x00000078051878a4 */ /* 0x000fe2000f8e023f */
[----:B------:R-:W-:Y:S01]  /*3820*/  ULDC.U8 UR9, c[0x0][0x388] ;  /* 0x0000e20000097ab9 */ /* 0x000fe20000000000 */
[----:B------:R-:W-:Y:S01]  /*3830*/  ULDC UR8, c[0x0][0x2ec] ;  /* 0x0000bb0000087ab9 */ /* 0x000fe20000000800 */
[----:B--2---:R-:W-:Y:S02]  /*3840*/  IADD3 R172, P2, P1, R8, UR6, R172 ;  /* 0x0000000608ac7c10 */ /* 0x004fe4000f95e0ac */
[----:B---3--:R-:W-:Y:S02]  /*3850*/  R2UR UR11, R5 ;  /* 0x00000000050b72ca */ /* 0x008fe400000e0000 */
[----:B------:R-:W-:Y:S01]  /*3860*/  R2UR UR13, R4 ;  /* 0x00000000040d72ca */ /* 0x000fe200000e0000 */
[----:B------:R-:W-:Y:S01]  /*3870*/  IMAD.WIDE.U32 R172, R172, -0x2daee0ad, RZ ;  /* 0xd2511f53acac7825 */ /* 0x000fe200078e00ff */
[----:B-1----:R-:W-:-:S13]  /*3880*/  IADD3.X R165, R9, UR7, R165, P2, P1 ;  /* 0x0000000709a57c10 */ /* 0x002fda00097e24a5 */
.L_x_451:
[----:B-----5:R-:W-:Y:S01]  /*3890*/  FSETP.NEU.FTZ.AND P2, PT, R170, -INF , PT ;  /* 0xff800000aa00780b */ /* 0x020fe20003f5d000 */
[----:B------:R-:W0:Y:S01]  /*38a0*/  LDGDEPBAR ;  /* 0x00000000000079af */ /* 0x000e220000000000 */
[----:B------:R-:W-:Y:S01]  /*38b0*/  IMAD.U32 R46, RZ, RZ, UR22 ;  /* 0x00000016ff2e7e24 */ /* 0x000fe2000f8e00ff */
[----:B------:R-:W-:Y:S01]  /*38c0*/  USHF.L.U32 UR6, UR20, 0x7, URZ ;  /* 0x0000000714067899 */ /* 0x000fe2000800063f */
[----:B------:R-:W-:Y:S01]  /*38d0*/  IMAD.U32 R47, RZ, RZ, UR21 ;  /* 0x00000015ff2f7e24 */ /* 0x000fe2000f8e00ff */
[----:B------:R-:W-:Y:S01]  /*38e0*/  UIADD3 UR19, UR11, -0x4498517b, URZ ;  /* 0xbb67ae850b137890 */ /* 0x000fe2000fffe03f */
[----:B------:R-:W-:Y:S01]  /*38f0*/  IMAD.IADD R124, R136, 0x1, R131 ;  /* 0x00000001887c7824 */ /* 0x000fe200078e0283 */
[----:B------:R-:W-:Y:S01]  /*3900*/  LEA R44, P0, R141, R46, 0x2 ;  /* 0x0000002e8d2c7211 */ /* 0x000fe200078010ff */
[----:B------:R-:W-:Y:S01]  /*3910*/  UIADD3 UR18, UR23, 0x80, UR6 ;  /* 0x0000008017127890 */ /* 0x000fe2000fffe006 */
[----:B------:R-:W-:Y:S02]  /*3920*/  IMAD.U32 R46, RZ, RZ, UR23 ;  /* 0x00000017ff2e7e24 */ /* 0x000fe4000f8e00ff */
[----:B------:R-:W-:Y:S01]  /*3930*/  FMUL.FTZ R243, R167, 1.4426950216293334961 ;  /* 0x3fb8aa3ba7f37820 */ /* 0x000fe20000410000 */
[----:B------:R-:W-:Y:S01]  /*3940*/  LEA.HI.X.SX32 R45, R141, R47, 0x2, P0 ;  /* 0x0000002f8d2d7211 */ /* 0x000fe200000f16ff */
[----:B------:R-:W-:Y:S01]  /*3950*/  USHF.L.U32 UR7, UR10, 0x7, URZ ;  /* 0x000000070a077899 */ /* 0x000fe2000800063f */
[----:B------:R-:W-:Y:S01]  /*3960*/  FSETP.NEU.FTZ.AND P0, PT, R169, -INF , PT ;  /* 0xff800000a900780b */ /* 0x000fe20003f1d000 */
[----:B------:R-:W-:Y:S01]  /*3970*/  UIADD3 UR18, UR18, -UR12, URZ ;  /* 0x8000000c12127290 */ /* 0x000fe2000fffe03f */
[----:B------:R-:W-:Y:S01]  /*3980*/  IMAD.U32 R194, RZ, RZ, UR20 ;  /* 0x00000014ffc27e24 */ /* 0x000fe2000f8e00ff */
[----:B------:R-:W-:Y:S01]  /*3990*/  UIADD3 UR6, UR6, 0x80, URZ ;  /* 0x0000008006067890 */ /* 0x000fe2000fffe03f */
[----:B------:R-:W-:Y:S01]  /*39a0*/  IMAD.U32 R49, RZ, RZ, UR20 ;  /* 0x00000014ff317e24 */ /* 0x000fe2000f8e00ff */
[----:B------:R-:W-:Y:S01]  /*39b0*/  UISETP.GE.AND UP0, UPT, UR7, UR18, UPT ;  /* 0x000000120700728c */ /* 0x000fe2000bf06270 */
[----:B------:R-:W-:Y:S01]  /*39c0*/  IMAD.U32 R195, RZ, RZ, UR7 ;  /* 0x00000007ffc37e24 */ /* 0x000fe2000f8e00ff */
[----:B------:R-:W-:Y:S01]  /*39d0*/  UIADD3 UR5, UR13, -0x61c88647, URZ ;  /* 0x9e3779b90d057890 */ /* 0x000fe2000fffe03f */
[----:B------:R-:W-:Y:S01]  /*39e0*/  IMAD R49, R49, 0x2, R142 ;  /* 0x0000000231317824 */ /* 0x000fe200078e028e */
[----:B------:R-:W-:Y:S01]  /*39f0*/  UISETP.LT.AND UP0, UPT, UR6, UR12, UP0 ;  /* 0x0000000c0600728c */ /* 0x000fe20008701270 */
[----:B------:R-:W-:Y:S01]  /*3a00*/  IMAD.U32 R216, RZ, RZ, UR10 ;  /* 0x0000000affd87e24 */ /* 0x000fe2000f8e00ff */
[----:B------:R-:W-:Y:S01]  /*3a10*/  UIADD3 UR7, UR13, -0x255992d5, URZ ;  /* 0xdaa66d2b0d077890 */ /* 0x000fe2000fffe03f */
[----:B------:R-:W-:Y:S04]  /*3a20*/  DEPBAR.LE SB0, 0x0 ;  /* 0x000080000000791a */ /* 0x000fe80000000000 */
[----:B------:R-:W-:Y:S01]  /*3a30*/  BAR.SYNC.DEFER_BLOCKING 0x0 ;  /* 0x0000000000007b1d */ /* 0x000fe20000010000 */
[----:B------:R-:W-:Y:S01]  /*3a40*/  PLOP3.LUT P3, PT, PT, PT, UP0, 0x80, 0x0 ;  /* 0x000000000000781c */ /* 0x000fe20003f6f008 */
[----:B------:R-:W-:Y:S01]  /*3a50*/  IMAD.SHL.U32 R49, R49, 0x2, RZ ;  /* 0x0000000231317824 */ /* 0x000fe200078e00ff */
[----:B------:R-:W-:Y:S01]  /*3a60*/  UIADD3 UR6, UR13, 0x78dde6e4, URZ ;  /* 0x78dde6e40d067890 */ /* 0x000fe2000fffe03f */
[----:B------:R-:W-:Y:S01]  /*3a70*/  IMAD R216, R216, 0x8, R143 ;  /* 0x00000008d8d87824 */ /* 0x000fe200078e028f */
[----:B------:R-:W-:Y:S01]  /*3a80*/  UISETP.GT.AND UP3, UPT, UR10, UR40, UPT ;  /* 0x000000280a00728c */ /* 0x000fe2000bf64270 */
[----:B------:R-:W-:Y:S01]  /*3a90*/  VIADD R47, R49, 0x1 ;  /* 0x00000001312f7836 */ /* 0x000fe20000000000 */
[C---:B------:R-:W-:Y:S01]  /*3aa0*/  LOP3.LUT R64, R173.reuse, UR11, R49, 0x96, !PT ;  /* 0x0000000bad407c12 */ /* 0x040fe2000f8e9631 */
[C---:B------:R-:W-:Y:S02]  /*3ab0*/  VIADD R56, R216.reuse, 0x4 ;  /* 0x00000004d8387836 */ /* 0x040fe40000000000 */
[----:B------:R-:W-:Y:S01]  /*3ac0*/  IMAD.WIDE.U32 R216, R216, -0x326172a9, RZ ;  /* 0xcd9e8d57d8d87825 */ /* 0x000fe200078e00ff */
[----:B------:R-:W-:Y:S03]  /*3ad0*/  LOP3.LUT R204, R173, UR11, R47, 0x96, !PT ;  /* 0x0000000badcc7c12 */ /* 0x000fe6000f8e962f */
[----:B------:R-:W-:Y:S01]  /*3ae0*/  @!P3 IADD3 R46, -R46, 0x1, R141 ;  /* 0x000000012e2eb810 */ /* 0x000fe20007ffe18d */
[----:B------:R-:W-:Y:S03]  /*3af0*/  IMAD.WIDE.U32 R56, R56, -0x326172a9, RZ ;  /* 0xcd9e8d5738387825 */ /* 0x000fe600078e00ff */
[----:B------:R-:W-:Y:S01]  /*3b00*/  @!P3 IADD3 R195, R195, UR12, R46 ;  /* 0x0000000cc3c3bc10 */ /* 0x000fe2000fffe02e */
[----:B------:R-:W-:Y:S04]  /*3b10*/  IMAD.WIDE.U32 R64, R64, -0x326172a9, RZ ;  /* 0xcd9e8d5740407825 */ /* 0x000fe800078e00ff */
[----:B------:R-:W-:Y:S01]  /*3b20*/  IMAD.WIDE.U32 R204, R204, -0x326172a9, RZ ;  /* 0xcd9e8d57cccc7825 */ /* 0x000fe200078e00ff */
[C---:B------:R-:W-:Y:S01]  /*3b30*/  LOP3.LUT R210, R65.reuse, UR5, R216, 0x96, !PT ;  /* 0x0000000541d27c12 */ /* 0x040fe2000f8e96d8 */
[----:B------:R-:W-:Y:S01]  /*3b40*/  LDSM.16.M88.4 R100, [R131] ;  /* 0x000000008364783b */ /* 0x000fe20000000200 */
[----:B------:R-:W-:Y:S02]  /*3b50*/  LOP3.LUT R196, R65, UR5, R56, 0x96, !PT ;  /* 0x0000000541c47c12 */ /* 0x000fe4000f8e9638 */
[C---:B------:R-:W-:Y:S01]  /*3b60*/  LOP3.LUT R216, R205.reuse, UR5, R216, 0x96, !PT ;  /* 0x00000005cdd87c12 */ /* 0x040fe2000f8e96d8 */
[----:B------:R-:W-:Y:S01]  /*3b70*/  IMAD.WIDE.U32 R210, R210, -0x2daee0ad, RZ ;  /* 0xd2511f53d2d27825 */ /* 0x000fe200078e00ff */
[----:B------:R-:W-:Y:S01]  /*3b80*/  LOP3.LUT R56, R205, UR5, R56, 0x96, !PT ;  /* 0x00000005cd387c12 */ /* 0x000fe2000f8e9638 */
[----:B------:R-:W-:Y:S02]  /*3b90*/  UIADD3 UR5, UR13, 0x3c6ef372, URZ ;  /* 0x3c6ef3720d057890 */ /* 0x000fe4000fffe03f */
[----:B------:R-:W1:Y:S01]  /*3ba0*/  LDSM.16.M88.4 R104, [R138+UR4+0x6000] ;  /* 0x006000048a68783b */ /* 0x000e620008000200 */
[----:B------:R-:W-:Y:S07]  /*3bb0*/  IMAD.WIDE.U32 R196, R196, -0x2daee0ad, RZ ;  /* 0xd2511f53c4c47825 */ /* 0x000fee00078e00ff */
[----:B------:R-:W2:Y:S08]  /*3bc0*/  LDSM.16.M88.4 R108, [R131+0x1000] ;  /* 0x00100000836c783b */ /* 0x000eb00000000200 */
[----:B------:R-:W3:Y:S08]  /*3bd0*/  LDSM.16.M88.4 R112, [R138+UR4+0x6400] ;  /* 0x006400048a70783b */ /* 0x000ef00008000200 */
[----:B------:R-:W4:Y:S04]  /*3be0*/  LDG.E R183, desc[UR14][R44.64] ;  /* 0x0000000e2cb77981 */ /* 0x000f28000c1e1900 */
[----:B------:R-:W4:Y:S04]  /*3bf0*/  LDG.E R182, desc[UR14][R44.64+0x20] ;  /* 0x0000200e2cb67981 */ /* 0x000f28000c1e1900 */
[----:B------:R-:W5:Y:S04]  /*3c00*/  LDG.E R181, desc[UR14][R44.64+0x100] ;  /* 0x0001000e2cb57981 */ /* 0x000f68000c1e1900 */
[----:B------:R3:W5:Y:S01]  /*3c10*/  LDG.E R180, desc[UR14][R44.64+0x120] ;  /* 0x0001200e2cb47981 */ /* 0x000762000c1e1900 */
[-C--:B-1----:R-:W-:Y:S03]  /*3c20*/  HMMA.16816.F32.BF16 R4, R100, R104.reuse, RZ ;  /* 0x000000686404723c */ /* 0x082fe600000418ff */
[----:B------:R-:W1:Y:S03]  /*3c30*/  LDSM.16.M88.4 R116, [R138+UR4+0x6800] ;  /* 0x006800048a74783b */ /* 0x000e660008000200 */
[C---:B--2---:R-:W-:Y:S05]  /*3c40*/  HMMA.16816.F32.BF16 R8, R108.reuse, R104, RZ ;  /* 0x000000686c08723c */ /* 0x044fea00000418ff */
[----:B------:R-:W-:Y:S01]  /*3c50*/  LDSM.16.M88.4 R120, [R137] ;  /* 0x000000008978783b */ /* 0x000fe20000000200 */
[-C--:B------:R-:W-:Y:S06]  /*3c60*/  HMMA.16816.F32.BF16 R12, R108, R106.reuse, RZ ;  /* 0x0000006a6c0c723c */ /* 0x080fec00000418ff */
[C---:B------:R-:W-:Y:S01]  /*3c70*/  HMMA.16816.F32.BF16 R16, R100.reuse, R106, RZ ;  /* 0x0000006a6410723c */ /* 0x040fe200000418ff */
[----:B---3--:R-:W2:Y:S01]  /*3c80*/  @!P3 S2R R44, SR_TID.X ;  /* 0x00000000002cb919 */ /* 0x008ea20000002100 */
[----:B------:R-:W-:Y:S01]  /*3c90*/  LOP3.LUT R45, R165, UR13, RZ, 0x3c, !PT ;  /* 0x0000000da52d7c12 */ /* 0x000fe2000f8e3cff */
[----:B------:R-:W3:Y:S03]  /*3ca0*/  LDSM.16.M88.4 R104, [R138+UR4+0x6c00] ;  /* 0x006c00048a68783b */ /* 0x000ee60008000200 */
[-C--:B------:R-:W-:Y:S01]  /*3cb0*/  LOP3.LUT R184, R217, R45.reuse, RZ, 0x3c, !PT ;  /* 0x0000002dd9b87212 */ /* 0x080fe200078e3cff */
[-C--:B------:R-:W-:Y:S01]  /*3cc0*/  HMMA.16816.F32.BF16 R20, R100, R112.reuse, RZ ;  /* 0x000000706414723c */ /* 0x080fe200000418ff */
[----:B------:R-:W-:Y:S03]  /*3cd0*/  LOP3.LUT R212, R57, R45, RZ, 0x3c, !PT ;  /* 0x0000002d39d47212 */ /* 0x000fe600078e3cff */
[----:B------:R-:W-:Y:S01]  /*3ce0*/  LOP3.LUT R45, R172, UR19, RZ, 0x3c, !PT ;  /* 0x00000013ac2d7c12 */ /* 0x000fe2000f8e3cff */
[----:B------:R-:W-:Y:S01]  /*3cf0*/  IMAD.WIDE.U32 R56, R56, -0x2daee0ad, RZ ;  /* 0xd2511f5338387825 */ /* 0x000fe200078e00ff */
[C---:B------:R-:W-:Y:S05]  /*3d00*/  HMMA.16816.F32.BF16 R24, R108.reuse, R112, RZ ;  /* 0x000000706c18723c */ /* 0x040fea00000418ff */
[----:B------:R-:W-:Y:S01]  /*3d10*/  IMAD.WIDE.U32 R184, R184, -0x2daee0ad, RZ ;  /* 0xd2511f53b8b87825 */ /* 0x000fe200078e00ff */
[-C--:B------:R-:W-:Y:S05]  /*3d20*/  HMMA.16816.F32.BF16 R28, R108, R114.reuse, RZ ;  /* 0x000000726c1c723c */ /* 0x080fea00000418ff */
[C---:B------:R-:W-:Y:S01]  /*3d30*/  LOP3.LUT R198, R45.reuse, R185, RZ, 0x3c, !PT ;  /* 0x000000b92dc67212 */ /* 0x040fe200078e3cff */
[C---:B------:R-:W-:Y:S01]  /*3d40*/  HMMA.16816.F32.BF16 R32, R100.reuse, R114, RZ ;  /* 0x000000726420723c */ /* 0x040fe200000418ff */
[----:B------:R-:W3:Y:S04]  /*3d50*/  LDSM.16.M88.4 R112, [R124] ;  /* 0x000000007c70783b */ /* 0x000ee80000000200 */
[----:B------:R-:W-:Y:S01]  /*3d60*/  IMAD.WIDE.U32 R212, R212, -0x2daee0ad, RZ ;  /* 0xd2511f53d4d47825 */ /* 0x000fe200078e00ff */
[-C--:B-1----:R-:W-:Y:S03]  /*3d70*/  HMMA.16816.F32.BF16 R36, R100, R116.reuse, RZ ;  /* 0x000000746424723c */ /* 0x082fe600000418ff */
[----:B------:R-:W1:Y:S02]  /*3d80*/  LDSM.16.M88.4 R124, [R124+0x1000] ;  /* 0x001000007c7c783b */ /* 0x000e640000000200 */
[----:B------:R-:W-:Y:S01]  /*3d90*/  LOP3.LUT R200, R45, R213, RZ, 0x3c, !PT ;  /* 0x000000d52dc87212 */ /* 0x000fe200078e3cff */
[C---:B------:R-:W-:Y:S02]  /*3da0*/  HMMA.16816.F32.BF16 R40, R108.reuse, R116, RZ ;  /* 0x000000746c28723c */ /* 0x040fe400000418ff */
[----:B--2---:R-:W-:Y:S03]  /*3db0*/  @!P3 IMAD.SHL.U32 R44, R44, 0x2, RZ ;  /* 0x000000022c2cb824 */ /* 0x004fe600078e00ff */
[----:B------:R-:W-:Y:S03]  /*3dc0*/  IMAD.WIDE.U32 R200, R200, -0x326172a9, RZ ;  /* 0xcd9e8d57c8c87825 */ /* 0x000fe600078e00ff */
[----:B------:R-:W-:Y:S02]  /*3dd0*/  @!P3 LOP3.LUT R49, R44, 0x6, RZ, 0xc0, !PT ;  /* 0x000000062c31b812 */ /* 0x000fe400078ec0ff */
[-C--:B------:R-:W-:Y:S01]  /*3de0*/  HMMA.16816.F32.BF16 R44, R108, R118.reuse, RZ ;  /* 0x000000766c2c723c */ /* 0x080fe200000418ff */
[----:B------:R-:W-:Y:S04]  /*3df0*/  IMAD.WIDE.U32 R198, R198, -0x326172a9, RZ ;  /* 0xcd9e8d57c6c67825 */ /* 0x000fe800078e00ff */
[----:B------:R-:W-:Y:S01]  /*3e00*/  @!P3 IMAD R49, R142, 0x40, R49 ;  /* 0x000000408e31b824 */ /* 0x000fe200078e0231 */
[C---:B------:R-:W-:Y:S02]  /*3e10*/  LOP3.LUT R66, R199.reuse, UR5, R64, 0x96, !PT ;  /* 0x00000005c7427c12 */ /* 0x040fe4000f8e9640 */
[----:B------:R-:W-:Y:S03]  /*3e20*/  LOP3.LUT R202, R199, UR5, R204, 0x96, !PT ;  /* 0x00000005c7ca7c12 */ /* 0x000fe6000f8e96cc */
[C---:B------:R-:W-:Y:S01]  /*3e30*/  LOP3.LUT R64, R201.reuse, UR5, R64, 0x96, !PT ;  /* 0x00000005c9407c12 */ /* 0x040fe2000f8e9640 */
[----:B------:R-:W-:Y:S01]  /*3e40*/  @!P3 IMAD R194, R194, 0x80, R49 ;  /* 0x00000080c2c2b824 */ /* 0x000fe200078e0231 */
[----:B------:R-:W-:Y:S01]  /*3e50*/  LOP3.LUT R204, R201, UR5, R204, 0x96, !PT ;  /* 0x00000005c9cc7c12 */ /* 0x000fe2000f8e96cc */
[C---:B------:R-:W-:Y:S01]  /*3e60*/  HMMA.16816.F32.BF16 R48, R100.reuse, R118, RZ ;  /* 0x000000766430723c */ /* 0x040fe200000418ff */
[----:B------:R-:W-:Y:S01]  /*3e70*/  UIADD3 UR5, UR11, 0x76cf5d0a, URZ ;  /* 0x76cf5d0a0b057890 */ /* 0x000fe2000fffe03f */
[----:B------:R-:W-:Y:S01]  /*3e80*/  @!P3 VIADDMNMX R199, R195, R164, UR12, PT ;  /* 0x0000000cc3c7be46 */ /* 0x000fe2000b8001a4 */
[----:B------:R-:W-:Y:S03]  /*3e90*/  IMAD.WIDE.U32 R66, R66, -0x2daee0ad, RZ ;  /* 0xd2511f5342427825 */ /* 0x000fe600078e00ff */
[-C--:B---3--:R-:W-:Y:S01]  /*3ea0*/  HMMA.16816.F32.BF16 R52, R100, R104.reuse, RZ ;  /* 0x000000686434723c */ /* 0x088fe200000418ff */
[----:B------:R-:W-:Y:S01]  /*3eb0*/  LOP3.LUT R186, R211, UR5, R184, 0x96, !PT ;  /* 0x00000005d3ba7c12 */ /* 0x000fe2000f8e96b8 */
[----:B------:R-:W-:Y:S03]  /*3ec0*/  @!P3 VIADD R188, R194, 0x21 ;  /* 0x00000021c2bcb836 */ /* 0x000fe60000000000 */
[--C-:B------:R-:W-:Y:S01]  /*3ed0*/  LOP3.LUT R208, R197, UR5, R212.reuse, 0x96, !PT ;  /* 0x00000005c5d07c12 */ /* 0x100fe2000f8e96d4 */
[----:B------:R-:W-:Y:S01]  /*3ee0*/  IMAD.WIDE.U32 R64, R64, -0x2daee0ad, RZ ;  /* 0xd2511f5340407825 */ /* 0x000fe200078e00ff */
[----:B------:R-:W-:Y:S04]  /*3ef0*/  LOP3.LUT R212, R57, UR5, R212, 0x96, !PT ;  /* 0x0000000539d47c12 */ /* 0x000fe8000f8e96d4 */
[----:B------:R-:W-:Y:S04]  /*3f00*/  IMAD.WIDE.U32 R216, R216, -0x2daee0ad, RZ ;  /* 0xd2511f53d8d87825 */ /* 0x000fe800078e00ff */
[----:B------:R-:W-:Y:S01]  /*3f10*/  IMAD.WIDE.U32 R204, R204, -0x2daee0ad, RZ ;  /* 0xd2511f53cccc7825 */ /* 0x000fe200078e00ff */
[----:B------:R-:W-:Y:S01]  /*3f20*/  LOP3.LUT R184, R217, UR5, R184, 0x96, !PT ;  /* 0x00000005d9b87c12 */ /* 0x000fe2000f8e96b8 */
[----:B------:R-:W-:Y:S02]  /*3f30*/  UIADD3 UR5, UR11, 0x32370b8f, URZ ;  /* 0x32370b8f0b057890 */ /* 0x000fe4000fffe03f */
[----:B------:R-:W-:Y:S04]  /*3f40*/  IMAD.WIDE.U32 R186, R186, -0x326172a9, RZ ;  /* 0xcd9e8d57baba7825 */ /* 0x000fe800078e00ff */
[----:B------:R-:W-:Y:S01]  /*3f50*/  LOP3.LUT R197, R205, UR5, R56, 0x96, !PT ;  /* 0x00000005cdc57c12 */ /* 0x000fe2000f8e9638 */
[----:B------:R-:W-:Y:S01]  /*3f60*/  IMAD.WIDE.U32 R202, R202, -0x2daee0ad, RZ ;  /* 0xd2511f53caca7825 */ /* 0x000fe200078e00ff */
[----:B------:R-:W-:Y:S01]  /*3f70*/  LOP3.LUT R214, R187, UR7, R198, 0x96, !PT ;  /* 0x00000007bbd67c12 */ /* 0x000fe2000f8e96c6 */
[C---:B------:R-:W-:Y:S02]  /*3f80*/  HMMA.16816.F32.BF16 R56, R108.reuse, R104, RZ ;  /* 0x000000686c38723c */ /* 0x040fe400000418ff */
[----:B------:R-:W-:Y:S01]  /*3f90*/  LOP3.LUT R210, R67, UR5, R210, 0x96, !PT ;  /* 0x0000000543d27c12 */ /* 0x000fe2000f8e96d2 */
[----:B------:R-:W-:Y:S01]  /*3fa0*/  IMAD.WIDE.U32 R208, R208, -0x326172a9, RZ ;  /* 0xcd9e8d57d0d07825 */ /* 0x000fe200078e00ff */
[----:B------:R-:W-:Y:S02]  /*3fb0*/  LOP3.LUT R216, R203, UR5, R216, 0x96, !PT ;  /* 0x00000005cbd87c12 */ /* 0x000fe4000f8e96d8 */
[----:B------:R-:W-:Y:S01]  /*3fc0*/  LOP3.LUT R196, R65, UR5, R196, 0x96, !PT ;  /* 0x0000000541c47c12 */ /* 0x000fe2000f8e96c4 */
[-C--:B------:R-:W-:Y:S01]  /*3fd0*/  HMMA.16816.F32.BF16 R60, R108, R106.reuse, RZ ;  /* 0x0000006a6c3c723c */ /* 0x080fe200000418ff */
[----:B------:R-:W-:Y:S01]  /*3fe0*/  LOP3.LUT R206, R209, UR7, R200, 0x96, !PT ;  /* 0x00000007d1ce7c12 */ /* 0x000fe2000f8e96c8 */
[----:B------:R-:W-:Y:S02]  /*3ff0*/  UIADD3 UR5, UR11, -0x126145ec, URZ ;  /* 0xed9eba140b057890 */ /* 0x000fe4000fffe03f */
[----:B------:R-:W-:Y:S01]  /*4000*/  @!P3 VIMNMX R209, R195, UR12, PT ;  /* 0x0000000cc3d1bc48 */ /* 0x000fe2000bfe0100 */
[----:B------:R-:W-:Y:S06]  /*4010*/  IMAD.WIDE.U32 R214, R214, -0x2daee0ad, RZ ;  /* 0xd2511f53d6d67825 */ /* 0x000fec00078e00ff */
[----:B------:R-:W-:Y:S01]  /*4020*/  LOP3.LUT R203, R215, UR5, R66, 0x96, !PT ;  /* 0x00000005d7cb7c12 */ /* 0x000fe2000f8e9642 */
[----:B------:R-:W-:Y:S04]  /*4030*/  IMAD.WIDE.U32 R206, R206, -0x2daee0ad, RZ ;  /* 0xd2511f53cece7825 */ /* 0x000fe800078e00ff */
[----:B------:R-:W-:Y:S01]  /*4040*/  IMAD.WIDE.U32 R184, R184, -0x326172a9, RZ ;  /* 0xcd9e8d57b8b87825 */ /* 0x000fe200078e00ff */
[----:B------:R-:W-:Y:S02]  /*4050*/  LOP3.LUT R201, R207, UR5, R64, 0x96, !PT ;  /* 0x00000005cfc97c12 */ /* 0x000fe4000f8e9640 */
[----:B------:R-:W-:Y:S01]  /*4060*/  HMMA.16816.F32.BF16 R64, R100, R106, RZ ;  /* 0x0000006a6440723c */ /* 0x000fe200000418ff */
[----:B------:R-:W2:Y:S01]  /*4070*/  LDSM.16.M88.4 R100, [R137+0x400] ;  /* 0x000400008964783b */ /* 0x000ea20000000200 */
[----:B------:R-:W-:Y:S01]  /*4080*/  LOP3.LUT R198, R185, UR7, R198, 0x96, !PT ;  /* 0x00000007b9c67c12 */ /* 0x000fe2000f8e96c6 */
[C---:B------:R-:W-:Y:S02]  /*4090*/  @!P3 VIADD R192, R194.reuse, 0x28 ;  /* 0x00000028c2c0b836 */ /* 0x040fe40000000000 */
[C---:B------:R-:W-:Y:S01]  /*40a0*/  @!P3 VIADD R190, R194.reuse, 0x29 ;  /* 0x00000029c2beb836 */ /* 0x040fe20000000000 */
[-C--:B------:R-:W-:Y:S03]  /*40b0*/  HMMA.16816.F32.BF16 R4, R112, R120.reuse, R4 ;  /* 0x000000787004723c */ /* 0x080fe60000041804 */
[----:B------:R-:W3:Y:S02]  /*40c0*/  LDSM.16.M88.4 R104, [R137+0x800] ;  /* 0x000800008968783b */ /* 0x000ee40000000200 */
[----:B------:R-:W-:Y:S01]  /*40d0*/  @!P3 VIADD R218, R194, 0x31 ;  /* 0x00000031c2dab836 */ /* 0x000fe20000000000 */
[C---:B-1----:R-:W-:Y:S05]  /*40e0*/  HMMA.16816.F32.BF16 R8, R124.reuse, R120, R8 ;  /* 0x000000787c08723c */ /* 0x042fea0000041808 */
[----:B------:R-:W-:Y:S01]  /*40f0*/  IMAD.WIDE.U32 R232, R198, -0x2daee0ad, RZ ;  /* 0xd2511f53c6e87825 */ /* 0x000fe200078e00ff */
[-C--:B------:R-:W-:Y:S05]  /*4100*/  HMMA.16816.F32.BF16 R12, R124, R122.reuse, R12 ;  /* 0x0000007a7c0c723c */ /* 0x080fea000004180c */
[----:B------:R-:W-:Y:S01]  /*4110*/  FMUL.FTZ R120, R170, 1.4426950216293334961 ;  /* 0x3fb8aa3baa787820 */ /* 0x000fe20000410000 */
[C---:B------:R-:W-:Y:S05]  /*4120*/  HMMA.16816.F32.BF16 R16, R112.reuse, R122, R16 ;  /* 0x0000007a7010723c */ /* 0x040fea0000041810 */
[----:B------:R-:W-:Y:S01]  /*4130*/  FSEL R120, R120, RZ, P2 ;  /* 0x000000ff78787208 */ /* 0x000fe20001000000 */
[----:B------:R-:W-:Y:S01]  /*4140*/  IMAD.WIDE.U32 R222, R197, -0x326172a9, RZ ;  /* 0xcd9e8d57c5de7825 */ /* 0x000fe200078e00ff */
[----:B------:R-:W-:Y:S04]  /*4150*/  FSETP.NEU.FTZ.AND P2, PT, R168, -INF , PT ;  /* 0xff800000a800780b */ /* 0x000fe80003f5d000 */
[----:B------:R-:W-:Y:S04]  /*4160*/  IMAD.WIDE.U32 R226, R196, -0x326172a9, RZ ;  /* 0xcd9e8d57c4e27825 */ /* 0x000fe800078e00ff */
[----:B------:R-:W-:Y:S01]  /*4170*/  IMAD.WIDE.U32 R210, R210, -0x326172a9, RZ ;  /* 0xcd9e8d57d2d27825 */ /* 0x000fe200078e00ff */
[----:B------:R-:W-:Y:S01]  /*4180*/  LOP3.LUT R208, R227, UR6, R208, 0x96, !PT ;  /* 0x00000006e3d07c12 */ /* 0x000fe2000f8e96d0 */
[-C--:B--2---:R-:W-:Y:S03]  /*4190*/  HMMA.16816.F32.BF16 R20, R112, R100.reuse, R20 ;  /* 0x000000647014723c */ /* 0x084fe60000041814 */
[----:B------:R-:W-:Y:S01]  /*41a0*/  LOP3.LUT R205, R211, UR6, R186, 0x96, !PT ;  /* 0x00000006d3cd7c12 */ /* 0x000fe2000f8e96ba */
[----:B------:R-:W-:Y:S01]  /*41b0*/  @!P3 VIADD R186, R194, 0x11 ;  /* 0x00000011c2bab836 */ /* 0x000fe20000000000 */
[C---:B------:R-:W-:Y:S01]  /*41c0*/  @!P3 VIADDMNMX R211, R195.reuse, R163, UR12, PT ;  /* 0x0000000cc3d3be46 */ /* 0x040fe2000b8001a3 */
[C---:B------:R-:W-:Y:S05]  /*41d0*/  HMMA.16816.F32.BF16 R24, R124.reuse, R100, R24 ;  /* 0x000000647c18723c */ /* 0x040fea0000041818 */
[----:B------:R-:W-:Y:S01]  /*41e0*/  @!P3 VIADDMNMX R195, R195, R162, UR12, PT ;  /* 0x0000000cc3c3be46 */ /* 0x000fe2000b8001a2 */
[-C--:B------:R-:W-:Y:S05]  /*41f0*/  HMMA.16816.F32.BF16 R28, R124, R102.reuse, R28 ;  /* 0x000000667c1c723c */ /* 0x080fea000004181c */
[----:B------:R-:W-:Y:S01]  /*4200*/  IMAD.WIDE.U32 R216, R216, -0x326172a9, RZ ;  /* 0xcd9e8d57d8d87825 */ /* 0x000fe200078e00ff */
[C---:B------:R-:W-:Y:S01]  /*4210*/  HMMA.16816.F32.BF16 R32, R112.reuse, R102, R32 ;  /* 0x000000667020723c */ /* 0x040fe20000041820 */
[----:B------:R-:W1:Y:S04]  /*4220*/  LDSM.16.M88.4 R100, [R137+0xc00] ;  /* 0x000c00008964783b */ /* 0x000e680000000200 */
[----:B------:R-:W-:Y:S01]  /*4230*/  LOP3.LUT R207, R217, UR6, R184, 0x96, !PT ;  /* 0x00000006d9cf7c12 */ /* 0x000fe2000f8e96b8 */
[-C--:B---3--:R-:W-:Y:S05]  /*4240*/  HMMA.16816.F32.BF16 R36, R112, R104.reuse, R36 ;  /* 0x000000687024723c */ /* 0x088fea0000041824 */
[----:B------:R-:W-:Y:S01]  /*4250*/  @!P3 VIADD R184, R194, 0x1 ;  /* 0x00000001c2b8b836 */ /* 0x000fe20000000000 */
[C---:B------:R-:W-:Y:S04]  /*4260*/  HMMA.16816.F32.BF16 R40, R124.reuse, R104, R40 ;  /* 0x000000687c28723c */ /* 0x040fe80000041828 */
[C---:B------:R-:W-:Y:S01]  /*4270*/  @!P3 ISETP.GE.AND P4, PT, R184.reuse, R209, PT ;  /* 0x000000d1b800b20c */ /* 0x040fe20003f86270 */
[----:B------:R-:W-:Y:S01]  /*4280*/  IMAD.WIDE.U32 R220, R205, -0x2daee0ad, RZ ;  /* 0xd2511f53cddc7825 */ /* 0x000fe200078e00ff */
[C---:B------:R-:W-:Y:S01]  /*4290*/  @!P3 ISETP.GE.AND P1, PT, R184.reuse, R199, PT ;  /* 0x000000c7b800b20c */ /* 0x040fe20003f26270 */
[-C--:B------:R-:W-:Y:S03]  /*42a0*/  HMMA.16816.F32.BF16 R44, R124, R106.reuse, R44 ;  /* 0x0000006a7c2c723c */ /* 0x080fe6000004182c */
[----:B------:R-:W-:Y:S01]  /*42b0*/  @!P3 ISETP.GE.AND P5, PT, R184, R211, PT ;  /* 0x000000d3b800b20c */ /* 0x000fe20003fa6270 */
[----:B------:R-:W-:Y:S01]  /*42c0*/  IMAD.WIDE.U32 R228, R208, -0x2daee0ad, RZ ;  /* 0xd2511f53d0e47825 */ /* 0x000fe200078e00ff */
[----:B------:R-:W-:Y:S01]  /*42d0*/  @!P3 ISETP.GE.AND P6, PT, R184, R195, PT ;  /* 0x000000c3b800b20c */ /* 0x000fe20003fc6270 */
[C---:B------:R-:W-:Y:S05]  /*42e0*/  HMMA.16816.F32.BF16 R48, R112.reuse, R106, R48 ;  /* 0x0000006a7030723c */ /* 0x040fea0000041830 */
[----:B------:R-:W-:Y:S01]  /*42f0*/  @!P3 FSEL R7, R7, -INF , !P1 ;  /* 0xff8000000707b808 */ /* 0x000fe20004800000 */
[----:B------:R-:W-:Y:S01]  /*4300*/  FMUL.FTZ R184, R169, 1.4426950216293334961 ;  /* 0x3fb8aa3ba9b87820 */ /* 0x000fe20000410000 */
[----:B------:R-:W-:Y:S04]  /*4310*/  @!P3 FSEL R9, R9, -INF , !P5 ;  /* 0xff8000000909b808 */ /* 0x000fe80006800000 */
[----:B------:R-:W-:Y:S01]  /*4320*/  FSEL R121, R184, RZ, P0 ;  /* 0x000000ffb8797208 */ /* 0x000fe20000000000 */
[----:B------:R-:W-:Y:S01]  /*4330*/  FFMA.FTZ R187, R7, UR8, -R120 ;  /* 0x0000000807bb7c23 */ /* 0x000fe20008010878 */
[----:B------:R-:W-:Y:S01]  /*4340*/  FSETP.NEU.FTZ.AND P0, PT, R167, -INF , PT ;  /* 0xff800000a700780b */ /* 0x000fe20003f1d000 */
[----:B------:R-:W-:Y:S01]  /*4350*/  FMUL.FTZ R184, R168, 1.4426950216293334961 ;  /* 0x3fb8aa3ba8b87820 */ /* 0x000fe20000410000 */
[----:B------:R-:W-:Y:S01]  /*4360*/  @!P3 FSEL R5, R5, -INF , !P4 ;  /* 0xff8000000505b808 */ /* 0x000fe20006000000 */
[-C--:B-1----:R-:W-:Y:S02]  /*4370*/  HMMA.16816.F32.BF16 R52, R112, R100.reuse, R52 ;  /* 0x000000647034723c */ /* 0x082fe40000041834 */
[----:B------:R-:W-:Y:S01]  /*4380*/  MUFU.EX2 R187, R187 ;  /* 0x000000bb00bb7308 */ /* 0x000fe20000000800 */
[----:B------:R-:W-:Y:S01]  /*4390*/  FSEL R243, R243, RZ, P0 ;  /* 0x000000fff3f37208 */ /* 0x000fe20000000000 */
[----:B------:R-:W-:Y:S01]  /*43a0*/  IMAD.WIDE.U32 R212, R212, -0x326172a9, RZ ;  /* 0xcd9e8d57d4d47825 */ /* 0x000fe200078e00ff */
[C---:B------:R-:W-:Y:S01]  /*43b0*/  @!P3 ISETP.GE.AND P0, PT, R194.reuse, R209, PT ;  /* 0x000000d1c200b20c */ /* 0x040fe20003f06270 */
[C---:B------:R-:W-:Y:S04]  /*43c0*/  HMMA.16816.F32.BF16 R56, R124.reuse, R100, R56 ;  /* 0x000000647c38723c */ /* 0x040fe80000041838 */
[----:B------:R-:W-:Y:S01]  /*43d0*/  @!P3 ISETP.GE.AND P4, PT, R194, R195, PT ;  /* 0x000000c3c200b20c */ /* 0x000fe20003f86270 */
[----:B------:R-:W-:Y:S01]  /*43e0*/  FFMA.FTZ R189, R9, UR8, -R243 ;  /* 0x0000000809bd7c23 */ /* 0x000fe200080108f3 */
[----:B------:R-:W-:Y:S01]  /*43f0*/  FSEL R122, R184, RZ, P2 ;  /* 0x000000ffb87a7208 */ /* 0x000fe20001000000 */
[-C--:B------:R-:W-:Y:S03]  /*4400*/  HMMA.16816.F32.BF16 R60, R124, R102.reuse, R60 ;  /* 0x000000667c3c723c */ /* 0x080fe6000004183c */
[C---:B------:R-:W-:Y:S01]  /*4410*/  @!P3 ISETP.GE.AND P2, PT, R194.reuse, R199, PT ;  /* 0x000000c7c200b20c */ /* 0x040fe20003f46270 */
[----:B------:R-:W-:Y:S01]  /*4420*/  @!P3 VIADD R184, R194, 0x8 ;  /* 0x00000008c2b8b836 */ /* 0x000fe20000000000 */
[----:B------:R-:W-:Y:S01]  /*4430*/  @!P3 FSEL R4, R4, -INF , !P0 ;  /* 0xff8000000404b808 */ /* 0x000fe20004000000 */
[----:B------:R-:W-:Y:S01]  /*4440*/  HMMA.16816.F32.BF16 R64, R112, R102, R64 ;  /* 0x000000667040723c */ /* 0x000fe20000041840 */
[----:B------:R-:W-:Y:S03]  /*4450*/  MUFU.EX2 R189, R189 ;  /* 0x000000bd00bd7308 */ /* 0x000fe60000000800 */
[-C--:B------:R-:W-:Y:S01]  /*4460*/  @!P3 ISETP.GE.AND P0, PT, R194, R211.reuse, PT ;  /* 0x000000d3c200b20c */ /* 0x080fe20003f06270 */
[----:B------:R-:W-:Y:S01]  /*4470*/  FFMA.FTZ R185, R4, UR8, -R121 ;  /* 0x0000000804b97c23 */ /* 0x000fe20008010879 */
[----:B------:R-:W-:Y:S01]  /*4480*/  @!P3 FSEL R6, R6, -INF , !P2 ;  /* 0xff8000000606b808 */ /* 0x000fe20005000000 */
[----:B------:R-:W-:Y:S01]  /*4490*/  @!P3 VIADD R126, R194, 0x38 ;  /* 0x00000038c27eb836 */ /* 0x000fe20000000000 */
[----:B------:R-:W-:Y:S02]  /*44a0*/  @!P3 FSEL R8, R8, -INF , !P0 ;  /* 0xff8000000808b808 */ /* 0x000fe40004000000 */
[C---:B------:R-:W-:Y:S01]  /*44b0*/  @!P3 ISETP.GE.AND P2, PT, R184.reuse, R211, PT ;  /* 0x000000d3b800b20c */ /* 0x040fe20003f46270 */
[----:B------:R-:W-:Y:S01]  /*44c0*/  MUFU.EX2 R185, R185 ;  /* 0x000000b900b97308 */ /* 0x000fe20000000800 */
[C---:B------:R-:W-:Y:S02]  /*44d0*/  @!P3 ISETP.GE.AND P1, PT, R184.reuse, R195, PT ;  /* 0x000000c3b800b20c */ /* 0x040fe40003f26270 */
[C---:B------:R-:W-:Y:S02]  /*44e0*/  @!P3 ISETP.GE.AND P0, PT, R184.reuse, R209, PT ;  /* 0x000000d1b800b20c */ /* 0x040fe40003f06270 */
        /* <DEDUP_REMOVED lines=8> */
[----:B------:R-:W-:Y:S02]  /*4570*/  @!P3 FSEL R13, R13, -INF , !P4 ;  /* 0xff8000000d0db808 */ /* 0x000fe40006000000 */
[C---:B------:R-:W-:Y:S02]  /*4580*/  @!P3 ISETP.GE.AND P6, PT, R184.reuse, R195, PT ;  /* 0x000000c3b800b20c */ /* 0x040fe40003fc6270 */
[C---:B------:R-:W-:Y:S01]  /*4590*/  @!P3 ISETP.GE.AND P2, PT, R184.reuse, R209, PT ;  /* 0x000000d1b800b20c */ /* 0x040fe20003f46270 */
[----:B------:R-:W-:Y:S01]  /*45a0*/  FFMA.FTZ R193, R13, UR8, -R243 ;  /* 0x000000080dc17c23 */ /* 0x000fe200080108f3 */
[----:B------:R-:W-:Y:S01]  /*45b0*/  @!P3 ISETP.GE.AND P4, PT, R184, R199, PT ;  /* 0x000000c7b800b20c */ /* 0x000fe20003f86270 */
[----:B------:R-:W-:Y:S01]  /*45c0*/  @!P3 VIADD R184, R194, 0x10 ;  /* 0x00000010c2b8b836 */ /* 0x000fe20000000000 */
[----:B------:R-:W-:Y:S01]  /*45d0*/  @!P3 FSEL R14, R14, -INF , !P1 ;  /* 0xff8000000e0eb808 */ /* 0x000fe20004800000 */
[----:B------:R-:W-:Y:S01]  /*45e0*/  MUFU.EX2 R191, R191 ;  /* 0x000000bf00bf7308 */ /* 0x000fe20000000800 */
[----:B------:R-:W-:Y:S02]  /*45f0*/  @!P3 FSEL R15, R15, -INF , !P6 ;  /* 0xff8000000f0fb808 */ /* 0x000fe40007000000 */
[----:B------:R-:W-:Y:S02]  /*4600*/  @!P3 FSEL R16, R16, -INF , !P0 ;  /* 0xff8000001010b808 */ /* 0x000fe40004000000 */
[----:B------:R-:W-:Y:S02]  /*4610*/  @!P3 FSEL R17, R17, -INF , !P2 ;  /* 0xff8000001111b808 */ /* 0x000fe40005000000 */
[----:B------:R-:W-:Y:S01]  /*4620*/  @!P3 FSEL R18, R18, -INF , !P5 ;  /* 0xff8000001212b808 */ /* 0x000fe20006800000 */
[--C-:B------:R-:W-:Y:S01]  /*4630*/  FFMA.FTZ R125, R16, UR8, -R121.reuse ;  /* 0x00000008107d7c23 */ /* 0x100fe20008010879 */
[C---:B------:R-:W-:Y:S01]  /*4640*/  @!P3 ISETP.GE.AND P1, PT, R184.reuse, R209, PT ;  /* 0x000000d1b800b20c */ /* 0x040fe20003f26270 */
[----:B------:R-:W-:Y:S01]  /*4650*/  MUFU.EX2 R193, R193 ;  /* 0x000000c100c17308 */ /* 0x000fe20000000800 */
[----:B------:R-:W-:Y:S01]  /*4660*/  @!P3 ISETP.GE.AND P6, PT, R184, R199, PT ;  /* 0x000000c7b800b20c */ /* 0x000fe20003fc6270 */
[--C-:B------:R-:W-:Y:S01]  /*4670*/  FFMA.FTZ R196, R18, UR8, -R120.reuse ;  /* 0x0000000812c47c23 */ /* 0x100fe20008010878 */
[C---:B------:R-:W-:Y:S02]  /*4680*/  @!P3 ISETP.GE.AND P0, PT, R184.reuse, R211, PT ;  /* 0x000000d3b800b20c */ /* 0x040fe40003f06270 */
[----:B------:R-:W-:Y:S01]  /*4690*/  @!P3 ISETP.GE.AND P2, PT, R184, R195, PT ;  /* 0x000000c3b800b20c */ /* 0x000fe20003f46270 */
[----:B------:R-:W-:Y:S01]  /*46a0*/  @!P3 VIADD R184, R194, 0x18 ;  /* 0x00000018c2b8b836 */ /* 0x000fe20000000000 */
[----:B------:R-:W-:Y:S03]  /*46b0*/  @!P3 ISETP.GE.AND P5, PT, R186, R209, PT ;  /* 0x000000d1ba00b20c */ /* 0x000fe60003fa6270 */
[----:B------:R-:W-:Y:S01]  /*46c0*/  MUFU.EX2 R196, R196 ;  /* 0x000000c400c47308 */ /* 0x000fe20000000800 */
[----:B------:R-:W-:Y:S02]  /*46d0*/  @!P3 FSEL R19, R19, -INF , !P4 ;  /* 0xff8000001313b808 */ /* 0x000fe40006000000 */
[----:B------:R-:W-:Y:S02]  /*46e0*/  @!P3 FSEL R20, R20, -INF , !P1 ;  /* 0xff8000001414b808 */ /* 0x000fe40004800000 */
[----:B------:R-:W-:Y:S01]  /*46f0*/  @!P3 FSEL R21, R21, -INF , !P5 ;  /* 0xff8000001515b808 */ /* 0x000fe20006800000 */
[----:B------:R-:W-:Y:S01]  /*4700*/  FFMA.FTZ R197, R19, UR8, -R120 ;  /* 0x0000000813c57c23 */ /* 0x000fe20008010878 */
[----:B------:R-:W-:Y:S01]  /*4710*/  @!P3 ISETP.GE.AND P4, PT, R186, R199, PT ;  /* 0x000000c7ba00b20c */ /* 0x000fe20003f86270 */
[--C-:B------:R-:W-:Y:S01]  /*4720*/  FFMA.FTZ R198, R20, UR8, -R121.reuse ;  /* 0x0000000814c67c23 */ /* 0x100fe20008010879 */
[C---:B------:R-:W-:Y:S02]  /*4730*/  @!P3 ISETP.GE.AND P1, PT, R186.reuse, R211, PT ;  /* 0x000000d3ba00b20c */ /* 0x040fe40003f26270 */
[----:B------:R-:W-:Y:S01]  /*4740*/  @!P3 ISETP.GE.AND P5, PT, R186, R195, PT ;  /* 0x000000c3ba00b20c */ /* 0x000fe20003fa6270 */
[----:B------:R-:W-:Y:S01]  /*4750*/  @!P3 VIADD R186, R194, 0x19 ;  /* 0x00000019c2bab836 */ /* 0x000fe20000000000 */
[----:B------:R-:W-:Y:S01]  /*4760*/  @!P3 FSEL R22, R22, -INF , !P6 ;  /* 0xff8000001616b808 */ /* 0x000fe20007000000 */
[----:B------:R-:W-:Y:S01]  /*4770*/  MUFU.EX2 R197, R197 ;  /* 0x000000c500c57308 */ /* 0x000fe20000000800 */
[----:B------:R-:W-:Y:S02]  /*4780*/  @!P3 ISETP.GE.AND P6, PT, R184, R211, PT ;  /* 0x000000d3b800b20c */ /* 0x000fe40003fc6270 */
[----:B------:R-:W-:Y:S02]  /*4790*/  @!P3 FSEL R23, R23, -INF , !P4 ;  /* 0xff8000001717b808 */ /* 0x000fe40006000000 */
[----:B------:R-:W-:Y:S02]  /*47a0*/  @!P3 FSEL R24, R24, -INF , !P0 ;  /* 0xff8000001818b808 */ /* 0x000fe40004000000 */
[----:B------:R-:W-:Y:S03]  /*47b0*/  @!P3 FSEL R25, R25, -INF , !P1 ;  /* 0xff8000001919b808 */ /* 0x000fe60004800000 */
[----:B------:R-:W-:Y:S01]  /*47c0*/  MUFU.EX2 R198, R198 ;  /* 0x000000c600c67308 */ /* 0x000fe20000000800 */
[C---:B------:R-:W-:Y:S02]  /*47d0*/  @!P3 ISETP.GE.AND P4, PT, R184.reuse, R195, PT ;  /* 0x000000c3b800b20c */ /* 0x040fe40003f86270 */
[C---:B------:R-:W-:Y:S02]  /*47e0*/  @!P3 ISETP.GE.AND P0, PT, R184.reuse, R209, PT ;  /* 0x000000d1b800b20c */ /* 0x040fe40003f06270 */
[----:B------:R-:W-:Y:S01]  /*47f0*/  @!P3 ISETP.GE.AND P1, PT, R184, R199, PT ;  /* 0x000000c7b800b20c */ /* 0x000fe20003f26270 */
[----:B------:R-:W-:Y:S01]  /*4800*/  @!P3 VIADD R184, R194, 0x20 ;  /* 0x00000020c2b8b836 */ /* 0x000fe20000000000 */
[----:B------:R-:W-:Y:S02]  /*4810*/  @!P3 FSEL R27, R27, -INF , !P5 ;  /* 0xff8000001b1bb808 */ /* 0x000fe40006800000 */
[----:B------:R-:W-:Y:S02]  /*4820*/  @!P3 FSEL R28, R28, -INF , !P6 ;  /* 0xff8000001c1cb808 */ /* 0x000fe40007000000 */
[C---:B------:R-:W-:Y:S02]  /*4830*/  @!P3 ISETP.GE.AND P5, PT, R186.reuse, R195, PT ;  /* 0x000000c3ba00b20c */ /* 0x040fe40003fa6270 */
[----:B------:R-:W-:Y:S02]  /*4840*/  @!P3 ISETP.GE.AND P6, PT, R186, R209, PT ;  /* 0x000000d1ba00b20c */ /* 0x000fe40003fc6270 */
[----:B------:R-:W-:Y:S02]  /*4850*/  @!P3 FSEL R26, R26, -INF , !P2 ;  /* 0xff8000001a1ab808 */ /* 0x000fe40005000000 */
[----:B------:R-:W-:Y:S02]  /*4860*/  @!P3 ISETP.GE.AND P2, PT, R186, R211, PT ;  /* 0x000000d3ba00b20c */ /* 0x000fe40003f46270 */
[----:B------:R-:W-:Y:S02]  /*4870*/  @!P3 FSEL R31, R31, -INF , !P5 ;  /* 0xff8000001f1fb808 */ /* 0x000fe40006800000 */
[----:B------:R-:W-:Y:S02]  /*4880*/  @!P3 FSEL R33, R33, -INF , !P6 ;  /* 0xff8000002121b808 */ /* 0x000fe40007000000 */
[----:B------:R-:W-:Y:S02]  /*4890*/  @!P3 FSEL R34, R34, -INF , !P1 ;  /* 0xff8000002222b808 */ /* 0x000fe40004800000 */
[C---:B------:R-:W-:Y:S02]  /*48a0*/  @!P3 ISETP.GE.AND P5, PT, R184.reuse, R199, PT ;  /* 0x000000c7b800b20c */ /* 0x040fe40003fa6270 */
[----:B------:R-:W-:Y:S02]  /*48b0*/  @!P3 ISETP.GE.AND P6, PT, R184, R195, PT ;  /* 0x000000c3b800b20c */ /* 0x000fe40003fc6270 */
[----:B------:R-:W-:Y:S02]  /*48c0*/  @!P3 ISETP.GE.AND P1, PT, R188, R209, PT ;  /* 0x000000d1bc00b20c */ /* 0x000fe40003f26270 */
[----:B------:R-:W-:Y:S02]  /*48d0*/  @!P3 FSEL R29, R29, -INF , !P2 ;  /* 0xff8000001d1db808 */ /* 0x000fe40005000000 */
[----:B------:R-:W-:Y:S02]  /*48e0*/  @!P3 FSEL R30, R30, -INF , !P4 ;  /* 0xff8000001e1eb808 */ /* 0x000fe40006000000 */
[----:B------:R-:W-:Y:S01]  /*48f0*/  @!P3 ISETP.GE.AND P2, PT, R186, R199, PT ;  /* 0x000000c7ba00b20c */ /* 0x000fe20003f46270 */
[--C-:B------:R-:W-:Y:S01]  /*4900*/  FFMA.FTZ R186, R5, UR8, -R121.reuse ;  /* 0x0000000805ba7c23 */ /* 0x100fe20008010879 */
[----:B------:R-:W-:Y:S02]  /*4910*/  @!P3 ISETP.GE.AND P4, PT, R184, R209, PT ;  /* 0x000000d1b800b20c */ /* 0x000fe40003f86270 */
[----:B------:R-:W-:Y:S02]  /*4920*/  @!P3 FSEL R37, R37, -INF , !P1 ;  /* 0xff8000002525b808 */ /* 0x000fe40004800000 */
[----:B------:R-:W-:Y:S01]  /*4930*/  @!P3 FSEL R38, R38, -INF , !P5 ;  /* 0xff8000002626b808 */ /* 0x000fe20006800000 */
[----:B------:R-:W-:Y:S01]  /*4940*/  MUFU.EX2 R186, R186 ;  /* 0x000000ba00ba7308 */ /* 0x000fe20000000800 */
[----:B------:R-:W-:Y:S01]  /*4950*/  @!P3 FSEL R42, R42, -INF , !P6 ;  /* 0xff8000002a2ab808 */ /* 0x000fe20007000000 */
[----:B------:R-:W-:Y:S01]  /*4960*/  FFMA.FTZ R238, R37, UR8, -R121 ;  /* 0x0000000825ee7c23 */ /* 0x000fe20008010879 */
[----:B------:R-:W-:Y:S02]  /*4970*/  @!P3 ISETP.GE.AND P1, PT, R188, R195, PT ;  /* 0x000000c3bc00b20c */ /* 0x000fe40003f26270 */
[-C--:B------:R-:W-:Y:S01]  /*4980*/  @!P3 ISETP.GE.AND P5, PT, R192, R211.reuse, PT ;  /* 0x000000d3c000b20c */ /* 0x080fe20003fa6270 */
[----:B------:R-:W-:Y:S01]  /*4990*/  FFMA.FTZ R239, R42, UR8, -R122 ;  /* 0x000000082aef7c23 */ /* 0x000fe2000801087a */
[-C--:B------:R-:W-:Y:S02]  /*49a0*/  @!P3 ISETP.GE.AND P6, PT, R190, R211.reuse, PT ;  /* 0x000000d3be00b20c */ /* 0x080fe40003fc6270 */
[----:B------:R-:W-:Y:S02]  /*49b0*/  @!P3 FSEL R32, R32, -INF , !P0 ;  /* 0xff8000002020b808 */ /* 0x000fe40004000000 */
[----:B------:R-:W-:Y:S02]  /*49c0*/  @!P3 FSEL R35, R35, -INF , !P2 ;  /* 0xff8000002323b808 */ /* 0x000fe40005000000 */
[----:B------:R-:W-:Y:S02]  /*49d0*/  @!P3 FSEL R36, R36, -INF , !P4 ;  /* 0xff8000002424b808 */ /* 0x000fe40006000000 */
[----:B------:R-:W-:Y:S01]  /*49e0*/  @!P3 ISETP.GE.AND P0, PT, R184, R211, PT ;  /* 0x000000d3b800b20c */ /* 0x000fe20003f06270 */
[----:B------:R-:W-:Y:S01]  /*49f0*/  FFMA.FTZ R184, R6, UR8, -R120 ;  /* 0x0000000806b87c23 */ /* 0x000fe20008010878 */
[C---:B------:R-:W-:Y:S02]  /*4a00*/  @!P3 ISETP.GE.AND P2, PT, R188.reuse, R199, PT ;  /* 0x000000c7bc00b20c */ /* 0x040fe40003f46270 */
[----:B------:R-:W-:Y:S01]  /*4a10*/  @!P3 ISETP.GE.AND P4, PT, R188, R211, PT ;  /* 0x000000d3bc00b20c */ /* 0x000fe20003f86270 */
[----:B------:R-:W-:Y:S01]  /*4a20*/  FFMA.FTZ R188, R8, UR8, -R243 ;  /* 0x0000000808bc7c23 */ /* 0x000fe200080108f3 */
[----:B------:R-:W-:Y:S01]  /*4a30*/  @!P3 FSEL R43, R43, -INF , !P1 ;  /* 0xff8000002b2bb808 */ /* 0x000fe20004800000 */
[----:B------:R-:W-:Y:S01]  /*4a40*/  MUFU.EX2 R184, R184 ;  /* 0x000000b800b87308 */ /* 0x000fe20000000800 */
[----:B------:R-:W-:Y:S02]  /*4a50*/  @!P3 FSEL R44, R44, -INF , !P5 ;  /* 0xff8000002c2cb808 */ /* 0x000fe40006800000 */
[----:B------:R-:W-:Y:S02]  /*4a60*/  @!P3 FSEL R45, R45, -INF , !P6 ;  /* 0xff8000002d2db808 */ /* 0x000fe40007000000 */
[C---:B------:R-:W-:Y:S02]  /*4a70*/  @!P3 ISETP.GE.AND P1, PT, R190.reuse, R195, PT ;  /* 0x000000c3be00b20c */ /* 0x040fe40003f26270 */
[C---:B------:R-:W-:Y:S03]  /*4a80*/  @!P3 ISETP.GE.AND P5, PT, R190.reuse, R209, PT ;  /* 0x000000d1be00b20c */ /* 0x040fe60003fa6270 */
[----:B------:R-:W-:Y:S01]  /*4a90*/  MUFU.EX2 R188, R188 ;  /* 0x000000bc00bc7308 */ /* 0x000fe20000000800 */
[----:B------:R-:W-:Y:S02]  /*4aa0*/  @!P3 ISETP.GE.AND P6, PT, R190, R199, PT ;  /* 0x000000c7be00b20c */ /* 0x000fe40003fc6270 */
[----:B------:R-:W-:Y:S02]  /*4ab0*/  @!P3 FSEL R39, R39, -INF , !P2 ;  /* 0xff8000002727b808 */ /* 0x000fe40005000000 */
[----:B------:R-:W-:Y:S02]  /*4ac0*/  @!P3 FSEL R40, R40, -INF , !P0 ;  /* 0xff8000002828b808 */ /* 0x000fe40004000000 */
[----:B------:R-:W-:Y:S03]  /*4ad0*/  @!P3 FSEL R41, R41, -INF , !P4 ;  /* 0xff8000002929b808 */ /* 0x000fe60006000000 */
[----:B------:R1:W-:Y:S01]  /*4ae0*/  MUFU.EX2 R190, R123 ;  /* 0x0000007b00be7308 */ /* 0x0003e20000000800 */
[C---:B------:R-:W-:Y:S02]  /*4af0*/  @!P3 ISETP.GE.AND P2, PT, R192.reuse, R195, PT ;  /* 0x000000c3c000b20c */ /* 0x040fe40003f46270 */
[C---:B------:R-:W-:Y:S02]  /*4b00*/  @!P3 ISETP.GE.AND P0, PT, R192.reuse, R209, PT ;  /* 0x000000d1c000b20c */ /* 0x040fe40003f06270 */
[----:B------:R-:W-:Y:S01]  /*4b10*/  @!P3 ISETP.GE.AND P4, PT, R192, R199, PT ;  /* 0x000000c7c000b20c */ /* 0x000fe20003f86270 */
[----:B------:R-:W-:Y:S01]  /*4b20*/  @!P3 VIADD R192, R194, 0x30 ;  /* 0x00000030c2c0b836 */ /* 0x000fe20000000000 */
[----:B------:R-:W-:Y:S02]  /*4b30*/  @!P3 FSEL R46, R46, -INF , !P2 ;  /* 0xff8000002e2eb808 */ /* 0x000fe40005000000 */
[----:B------:R-:W-:Y:S02]  /*4b40*/  @!P3 FSEL R50, R50, -INF , !P4 ;  /* 0xff8000003232b808 */ /* 0x000fe40006000000 */
[-C--:B------:R-:W-:Y:S01]  /*4b50*/  @!P3 ISETP.GE.AND P2, PT, R192, R209.reuse, PT ;  /* 0x000000d1c000b20c */ /* 0x080fe20003f46270 */
[----:B------:R-:W-:Y:S01]  /*4b60*/  FFMA.FTZ R46, R46, UR8, -R122 ;  /* 0x000000082e2e7c23 */ /* 0x000fe2000801087a */
[----:B------:R-:W-:Y:S01]  /*4b70*/  @!P3 ISETP.GE.AND P4, PT, R218, R209, PT ;  /* 0x000000d1da00b20c */ /* 0x000fe20003f86270 */
[----:B------:R-:W-:Y:S01]  /*4b80*/  FFMA.FTZ R50, R50, UR8, -R120 ;  /* 0x0000000832327c23 */ /* 0x000fe20008010878 */
[----:B------:R-:W-:Y:S02]  /*4b90*/  @!P3 FSEL R51, R51, -INF , !P6 ;  /* 0xff8000003333b808 */ /* 0x000fe40007000000 */
[----:B------:R-:W-:Y:S01]  /*4ba0*/  @!P3 FSEL R52, R52, -INF , !P2 ;  /* 0xff8000003434b808 */ /* 0x000fe20005000000 */
[----:B-1----:R-:W-:Y:S01]  /*4bb0*/  FFMA.FTZ R123, R15, UR8, -R122 ;  /* 0x000000080f7b7c23 */ /* 0x002fe2000801087a */
[----:B------:R-:W-:Y:S01]  /*4bc0*/  @!P3 FSEL R53, R53, -INF , !P4 ;  /* 0xff8000003535b808 */ /* 0x000fe20006000000 */
[----:B------:R-:W-:Y:S01]  /*4bd0*/  FFMA.FTZ R51, R51, UR8, -R120 ;  /* 0x0000000833337c23 */ /* 0x000fe20008010878 */
[----:B------:R-:W-:Y:S01]  /*4be0*/  @!P3 FSEL R48, R48, -INF , !P0 ;  /* 0xff8000003030b808 */ /* 0x000fe20004000000 */
[--C-:B------:R-:W-:Y:S01]  /*4bf0*/  FFMA.FTZ R52, R52, UR8, -R121.reuse ;  /* 0x0000000834347c23 */ /* 0x100fe20008010879 */
[C---:B------:R-:W-:Y:S01]  /*4c00*/  @!P3 ISETP.GE.AND P6, PT, R218.reuse, R199, PT ;  /* 0x000000c7da00b20c */ /* 0x040fe20003fc6270 */
[--C-:B------:R-:W-:Y:S01]  /*4c10*/  FFMA.FTZ R53, R53, UR8, -R121.reuse ;  /* 0x0000000835357c23 */ /* 0x100fe20008010879 */
[----:B------:R-:W-:Y:S01]  /*4c20*/  @!P3 ISETP.GE.AND P2, PT, R218, R211, PT ;  /* 0x000000d3da00b20c */ /* 0x000fe20003f46270 */
[--C-:B------:R-:W-:Y:S01]  /*4c30*/  FFMA.FTZ R48, R48, UR8, -R121.reuse ;  /* 0x0000000830307c23 */ /* 0x100fe20008010879 */
[----:B------:R-:W-:Y:S01]  /*4c40*/  @!P3 ISETP.GE.AND P4, PT, R218, R195, PT ;  /* 0x000000c3da00b20c */ /* 0x000fe20003f86270 */
[----:B------:R-:W-:Y:S01]  /*4c50*/  @!P3 VIADD R218, R194, 0x39 ;  /* 0x00000039c2dab836 */ /* 0x000fe20000000000 */
[----:B------:R-:W-:Y:S01]  /*4c60*/  @!P3 ISETP.GE.AND P0, PT, R192, R211, PT ;  /* 0x000000d3c000b20c */ /* 0x000fe20003f06270 */
[----:B------:R-:W-:Y:S01]  /*4c70*/  FFMA.FTZ R194, R14, UR8, -R122 ;  /* 0x000000080ec27c23 */ /* 0x000fe2000801087a */
[----:B------:R-:W-:Y:S02]  /*4c80*/  @!P3 FSEL R49, R49, -INF , !P5 ;  /* 0xff8000003131b808 */ /* 0x000fe40006800000 */
[----:B------:R-:W-:Y:S02]  /*4c90*/  @!P3 FSEL R56, R56, -INF , !P0 ;  /* 0xff8000003838b808 */ /* 0x000fe40004000000 */
[----:B------:R-:W-:Y:S01]  /*4ca0*/  @!P3 FSEL R57, R57, -INF , !P2 ;  /* 0xff8000003939b808 */ /* 0x000fe20005000000 */
[----:B------:R-:W-:Y:S01]  /*4cb0*/  FFMA.FTZ R49, R49, UR8, -R121 ;  /* 0x0000000831317c23 */ /* 0x000fe20008010879 */
[-C--:B------:R-:W-:Y:S01]  /*4cc0*/  @!P3 ISETP.GE.AND P5, PT, R192, R195.reuse, PT ;  /* 0x000000c3c000b20c */ /* 0x080fe20003fa6270 */
[--C-:B------:R-:W-:Y:S01]  /*4cd0*/  FFMA.FTZ R56, R56, UR8, -R243.reuse ;  /* 0x0000000838387c23 */ /* 0x100fe200080108f3 */
[-C--:B------:R-:W-:Y:S01]  /*4ce0*/  @!P3 ISETP.GE.AND P0, PT, R126, R195.reuse, PT ;  /* 0x000000c37e00b20c */ /* 0x080fe20003f06270 */
[--C-:B------:R-:W-:Y:S01]  /*4cf0*/  FFMA.FTZ R57, R57, UR8, -R243.reuse ;  /* 0x0000000839397c23 */ /* 0x100fe200080108f3 */
[----:B------:R-:W-:Y:S01]  /*4d00*/  @!P3 ISETP.GE.AND P2, PT, R218, R195, PT ;  /* 0x000000c3da00b20c */ /* 0x000fe20003f46270 */
[----:B------:R-:W-:Y:S01]  /*4d10*/  MUFU.EX2 R194, R194 ;  /* 0x000000c200c27308 */ /* 0x000fe20000000800 */
[----:B------:R-:W-:Y:S02]  /*4d20*/  @!P3 FSEL R47, R47, -INF , !P1 ;  /* 0xff8000002f2fb808 */ /* 0x000fe40004800000 */
[----:B------:R-:W-:Y:S01]  /*4d30*/  @!P3 ISETP.GE.AND P1, PT, R192, R199, PT ;  /* 0x000000c7c000b20c */ /* 0x000fe20003f26270 */
[--C-:B------:R-:W-:Y:S01]  /*4d40*/  FFMA.FTZ R192, R12, UR8, -R243.reuse ;  /* 0x000000080cc07c23 */ /* 0x100fe200080108f3 */
[----:B------:R-:W-:Y:S02]  /*4d50*/  @!P3 FSEL R55, R55, -INF , !P6 ;  /* 0xff8000003737b808 */ /* 0x000fe40007000000 */
[----:B------:R-:W-:Y:S03]  /*4d60*/  @!P3 FSEL R54, R54, -INF , !P1 ;  /* 0xff8000003636b808 */ /* 0x000fe60004800000 */
[----:B------:R1:W-:Y:S01]  /*4d70*/  MUFU.EX2 R195, R123 ;  /* 0x0000007b00c37308 */ /* 0x0003e20000000800 */
[----:B------:R-:W-:Y:S01]  /*4d80*/  LOP3.LUT R200, R213, UR7, R200, 0x96, !PT ;  /* 0x00000007d5c87c12 */ /* 0x000fe2000f8e96c8 */
[--C-:B------:R-:W-:Y:S01]  /*4d90*/  FFMA.FTZ R55, R55, UR8, -R120.reuse ;  /* 0x0000000837377c23 */ /* 0x100fe20008010878 */
[-C--:B------:R-:W-:Y:S01]  /*4da0*/  @!P3 ISETP.GE.AND P1, PT, R126, R211.reuse, PT ;  /* 0x000000d37e00b20c */ /* 0x080fe20003f26270 */
[----:B------:R-:W-:Y:S01]  /*4db0*/  FFMA.FTZ R54, R54, UR8, -R120 ;  /* 0x0000000836367c23 */ /* 0x000fe20008010878 */
[----:B------:R-:W-:Y:S01]  /*4dc0*/  @!P3 ISETP.GE.AND P6, PT, R218, R211, PT ;  /* 0x000000d3da00b20c */ /* 0x000fe20003fc6270 */
[----:B------:R-:W-:Y:S01]  /*4dd0*/  IMAD.WIDE.U32 R230, R200, -0x2daee0ad, RZ ;  /* 0xd2511f53c8e67825 */ /* 0x000fe200078e00ff */
[----:B------:R-:W-:Y:S03]  /*4de0*/  @!P3 FSEL R60, R60, -INF , !P1 ;  /* 0xff8000003c3cb808 */ /* 0x000fe60004800000 */
[----:B------:R-:W-:Y:S01]  /*4df0*/  MUFU.EX2 R192, R192 ;  /* 0x000000c000c07308 */ /* 0x000fe20000000800 */
[----:B------:R-:W-:Y:S01]  /*4e00*/  @!P3 FSEL R61, R61, -INF , !P6 ;  /* 0xff8000003d3db808 */ /* 0x000fe20007000000 */
[----:B------:R-:W-:Y:S01]  /*4e10*/  UIADD3 UR7, UR11, -0x56f99767, URZ ;  /* 0xa90668990b077890 */ /* 0x000fe2000fffe03f */
[-C--:B------:R-:W-:Y:S01]  /*4e20*/  @!P3 ISETP.GE.AND P1, PT, R126, R199.reuse, PT ;  /* 0x000000c77e00b20c */ /* 0x080fe20003f26270 */
[----:B------:R-:W-:Y:S01]  /*4e30*/  FFMA.FTZ R60, R60, UR8, -R243 ;  /* 0x000000083c3c7c23 */ /* 0x000fe200080108f3 */
[C---:B------:R-:W-:Y:S02]  /*4e40*/  @!P3 ISETP.GE.AND P6, PT, R218.reuse, R199, PT ;  /* 0x000000c7da00b20c */ /* 0x040fe40003fc6270 */
[----:B------:R-:W-:Y:S03]  /*4e50*/  @!P3 FSEL R59, R59, -INF , !P4 ;  /* 0xff8000003b3bb808 */ /* 0x000fe60006000000 */
[----:B------:R2:W3:Y:S01]  /*4e60*/  MUFU.EX2 R199, R125 ;  /* 0x0000007d00c77308 */ /* 0x0004e20000000800 */
[-C--:B------:R-:W-:Y:S01]  /*4e70*/  @!P3 ISETP.GE.AND P4, PT, R218, R209.reuse, PT ;  /* 0x000000d1da00b20c */ /* 0x080fe20003f86270 */
[--C-:B-1----:R-:W-:Y:S01]  /*4e80*/  FFMA.FTZ R123, R17, UR8, -R121.reuse ;  /* 0x00000008117b7c23 */ /* 0x102fe20008010879 */
[----:B------:R-:W-:Y:S01]  /*4e90*/  LOP3.LUT R211, R233, UR5, R202, 0x96, !PT ;  /* 0x00000005e9d37c12 */ /* 0x000fe2000f8e96ca */
[----:B------:R-:W-:Y:S01]  /*4ea0*/  FFMA.FTZ R59, R59, UR8, -R122 ;  /* 0x000000083b3b7c23 */ /* 0x000fe2000801087a */
[----:B------:R-:W-:Y:S01]  /*4eb0*/  LOP3.LUT R218, R231, UR5, R204, 0x96, !PT ;  /* 0x00000005e7da7c12 */ /* 0x000fe2000f8e96cc */
[----:B------:R-:W-:Y:S01]  /*4ec0*/  UIADD3 UR5, UR13, 0x1715609d, URZ ;  /* 0x1715609d0d057890 */ /* 0x000fe2000fffe03f */
[----:B------:R-:W-:Y:S03]  /*4ed0*/  @!P3 FSEL R58, R58, -INF , !P5 ;  /* 0xff8000003a3ab808 */ /* 0x000fe60006800000 */
[----:B------:R1:W-:Y:S01]  /*4ee0*/  MUFU.EX2 R200, R123 ;  /* 0x0000007b00c87308 */ /* 0x0003e20000000800 */
[----:B------:R-:W-:Y:S01]  /*4ef0*/  @!P3 ISETP.GE.AND P5, PT, R126, R209, PT ;  /* 0x000000d17e00b20c */ /* 0x000fe20003fa6270 */
[----:B------:R-:W-:Y:S01]  /*4f00*/  IMAD.WIDE.U32 R202, R203, -0x326172a9, RZ ;  /* 0xcd9e8d57cbca7825 */ /* 0x000fe200078e00ff */
[----:B------:R-:W-:Y:S01]  /*4f10*/  LOP3.LUT R224, R223, UR6, R212, 0x96, !PT ;  /* 0x00000006dfe07c12 */ /* 0x000fe2000f8e96d4 */
[----:B------:R-:W-:Y:S01]  /*4f20*/  UIADD3 UR6, UR13, -0x4ab325aa, URZ ;  /* 0xb54cda560d067890 */ /* 0x000fe2000fffe03f */
[----:B------:R-:W-:Y:S01]  /*4f30*/  LOP3.LUT R214, R221, UR7, R214, 0x96, !PT ;  /* 0x00000007ddd67c12 */ /* 0x000fe2000f8e96d6 */
[----:B------:R-:W-:Y:S01]  /*4f40*/  IMAD.WIDE.U32 R212, R201, -0x326172a9, RZ ;  /* 0xcd9e8d57c9d47825 */ /* 0x000fe200078e00ff */
[----:B------:R-:W-:Y:S03]  /*4f50*/  LOP3.LUT R201, R203, UR5, R210, 0x96, !PT ;  /* 0x00000005cbc97c12 */ /* 0x000fe6000f8e96d2 */
[----:B------:R-:W-:Y:S01]  /*4f60*/  MUFU.EX2 R242, R60 ;  /* 0x0000003c00f27308 */ /* 0x000fe20000000800 */
[----:B------:R-:W-:Y:S01]  /*4f70*/  LOP3.LUT R205, R229, UR7, R206, 0x96, !PT ;  /* 0x00000007e5cd7c12 */ /* 0x000fe2000f8e96ce */
[----:B------:R-:W-:Y:S01]  /*4f80*/  IMAD.WIDE.U32 R126, R207, -0x2daee0ad, RZ ;  /* 0xd2511f53cf7e7825 */ /* 0x000fe200078e00ff */
[----:B--2---:R-:W-:Y:S02]  /*4f90*/  LOP3.LUT R125, R213, UR5, R226, 0x96, !PT ;  /* 0x00000005d57d7c12 */ /* 0x004fe4000f8e96e2 */
[----:B------:R-:W-:Y:S01]  /*4fa0*/  @!P3 FSEL R62, R62, -INF , !P0 ;  /* 0xff8000003e3eb808 */ /* 0x000fe20004000000 */
[----:B------:R-:W-:Y:S01]  /*4fb0*/  IMAD.WIDE.U32 R210, R211, -0x326172a9, RZ ;  /* 0xcd9e8d57d3d27825 */ /* 0x000fe200078e00ff */
[----:B------:R-:W-:Y:S02]  /*4fc0*/  LOP3.LUT R204, R127, UR7, R232, 0x96, !PT ;  /* 0x000000077fcc7c12 */ /* 0x000fe4000f8e96e8 */
[----:B------:R-:W-:Y:S01]  /*4fd0*/  @!P3 FSEL R63, R63, -INF , !P2 ;  /* 0xff8000003f3fb808 */ /* 0x000fe20005000000 */
[----:B------:R-:W-:Y:S01]  /*4fe0*/  IMAD.WIDE.U32 R218, R218, -0x326172a9, RZ ;  /* 0xcd9e8d57dada7825 */ /* 0x000fe200078e00ff */
[----:B------:R-:W-:Y:S02]  /*4ff0*/  LOP3.LUT R127, R211, UR5, R216, 0x96, !PT ;  /* 0x00000005d37f7c12 */ /* 0x000fe4000f8e96d8 */
[----:B------:R-:W-:Y:S01]  /*5000*/  @!P3 FSEL R64, R64, -INF , !P5 ;  /* 0xff8000004040b808 */ /* 0x000fe20006800000 */
[----:B------:R-:W-:Y:S01]  /*5010*/  FFMA.FTZ R62, R62, UR8, -R122 ;  /* 0x000000083e3e7c23 */ /* 0x000fe2000801087a */
[----:B-1----:R-:W-:Y:S01]  /*5020*/  LOP3.LUT R123, R219, UR5, R222, 0x96, !PT ;  /* 0x00000005db7b7c12 */ /* 0x002fe2000f8e96de */
[--C-:B------:R-:W-:Y:S01]  /*5030*/  FFMA.FTZ R209, R21, UR8, -R121.reuse ;  /* 0x0000000815d17c23 */ /* 0x100fe20008010879 */
[----:B------:R-:W-:Y:S01]  /*5040*/  @!P3 FSEL R65, R65, -INF , !P4 ;  /* 0xff8000004141b808 */ /* 0x000fe20006000000 */
[----:B------:R-:W-:Y:S01]  /*5050*/  IMAD.WIDE.U32 R224, R224, -0x2daee0ad, RZ ;  /* 0xd2511f53e0e07825 */ /* 0x000fe200078e00ff */
[----:B------:R-:W-:Y:S01]  /*5060*/  @!P3 FSEL R66, R66, -INF , !P1 ;  /* 0xff8000004242b808 */ /* 0x000fe20004800000 */
[----:B------:R-:W-:Y:S01]  /*5070*/  UIADD3 UR5, UR11, 0x646e171e, URZ ;  /* 0x646e171e0b057890 */ /* 0x000fe2000fffe03f */
[----:B------:R-:W-:Y:S01]  /*5080*/  @!P3 FSEL R67, R67, -INF , !P6 ;  /* 0xff8000004343b808 */ /* 0x000fe20007000000 */
[----:B------:R-:W-:Y:S01]  /*5090*/  IMAD.WIDE.U32 R232, R214, -0x326172a9, RZ ;  /* 0xcd9e8d57d6e87825 */ /* 0x000fe200078e00ff */
[----:B------:R-:W-:Y:S01]  /*50a0*/  LOP3.LUT R215, R225, UR7, R230, 0x96, !PT ;  /* 0x00000007e1d77c12 */ /* 0x000fe2000f8e96e6 */
[----:B------:R-:W-:Y:S02]  /*50b0*/  MUFU.EX2 R244, R62 ;  /* 0x0000003e00f47308 */ /* 0x000fe40000000800 */
[----:B------:R-:W-:Y:S01]  /*50c0*/  FFMA.FTZ R64, R64, UR8, -R121 ;  /* 0x0000000840407c23 */ /* 0x000fe20008010879 */
[----:B------:R-:W-:Y:S01]  /*50d0*/  IMAD.WIDE.U32 R226, R201, -0x2daee0ad, RZ ;  /* 0xd2511f53c9e27825 */ /* 0x000fe200078e00ff */
[----:B------:R-:W-:Y:S02]  /*50e0*/  LOP3.LUT R208, R233, UR6, R202, 0x96, !PT ;  /* 0x00000006e9d07c12 */ /* 0x000fe4000f8e96ca */
[----:B------:R-:W-:Y:S01]  /*50f0*/  LOP3.LUT R214, R232, 0xffff, RZ, 0xc0, !PT ;  /* 0x0000ffffe8d67812 */ /* 0x000fe200078ec0ff */
[----:B------:R-:W-:Y:S01]  /*5100*/  IMAD.WIDE.U32 R234, R204, -0x326172a9, RZ ;  /* 0xcd9e8d57ccea7825 */ /* 0x000fe200078e00ff */
[----:B------:R-:W-:Y:S02]  /*5110*/  LOP3.LUT R219, R227, UR5, R220, 0x96, !PT ;  /* 0x00000005e3db7c12 */ /* 0x000fe4000f8e96dc */
[----:B------:R1:W-:Y:S01]  /*5120*/  MUFU.EX2 R201, R209 ;  /* 0x000000d100c97308 */ /* 0x0003e20000000800 */
[----:B------:R-:W-:Y:S01]  /*5130*/  LOP3.LUT R225, R226, 0xffff, RZ, 0xc0, !PT ;  /* 0x0000ffffe2e17812 */ /* 0x000fe200078ec0ff */
[--C-:B------:R-:W-:Y:S01]  /*5140*/  FFMA.FTZ R66, R66, UR8, -R120.reuse ;  /* 0x0000000842427c23 */ /* 0x100fe20008010878 */
[----:B------:R-:W-:Y:S01]  /*5150*/  LOP3.LUT R206, R232, 0xff, RZ, 0xc0, !PT ;  /* 0x000000ffe8ce7812 */ /* 0x000fe200078ec0ff */
[--C-:B------:R-:W-:Y:S01]  /*5160*/  FFMA.FTZ R202, R22, UR8, -R120.reuse ;  /* 0x0000000816ca7c23 */ /* 0x100fe20008010878 */
[----:B------:R-:W-:Y:S01]  /*5170*/  LOP3.LUT R227, R234, 0xff, RZ, 0xc0, !PT ;  /* 0x000000ffeae37812 */ /* 0x000fe200078ec0ff */
[----:B------:R-:W-:Y:S01]  /*5180*/  FFMA.FTZ R203, R23, UR8, -R120 ;  /* 0x0000000817cb7c23 */ /* 0x000fe20008010878 */
[--C-:B------:R-:W-:Y:S03]  /*5190*/  SHF.R.U32.HI R223, RZ, 0x18, R234.reuse ;  /* 0x00000018ffdf7819 */ /* 0x100fe600000116ea */
[----:B------:R-:W-:Y:S01]  /*51a0*/  MUFU.EX2 R245, R66 ;  /* 0x0000004200f57308 */ /* 0x000fe20000000800 */
[----:B------:R-:W-:Y:S01]  /*51b0*/  SHF.R.U32.HI R233, RZ, 0x10, R234 ;  /* 0x00000010ffe97819 */ /* 0x000fe200000116ea */
[----:B------:R-:W-:Y:S01]  /*51c0*/  FFMA.FTZ R204, R24, UR8, -R243 ;  /* 0x0000000818cc7c23 */ /* 0x000fe200080108f3 */
[----:B------:R-:W-:Y:S01]  /*51d0*/  LOP3.LUT R229, R235, UR6, R210, 0x96, !PT ;  /* 0x00000006ebe57c12 */ /* 0x000fe2000f8e96d2 */
[--C-:B------:R-:W-:Y:S01]  /*51e0*/  FFMA.FTZ R210, R27, UR8, -R122.reuse ;  /* 0x000000081bd27c23 */ /* 0x100fe2000801087a */
[----:B------:R-:W-:Y:S01]  /*51f0*/  LOP3.LUT R234, R234, 0xffff, RZ, 0xc0, !PT ;  /* 0x0000ffffeaea7812 */ /* 0x000fe200078ec0ff */
[--C-:B------:R-:W-:Y:S01]  /*5200*/  FFMA.FTZ R235, R26, UR8, -R122.reuse ;  /* 0x000000081aeb7c23 */ /* 0x100fe2000801087a */
[----:B------:R-:W-:Y:S01]  /*5210*/  ISETP.LE.U32.AND P0, PT, R206, UR9, PT ;  /* 0x00000009ce007c0c */ /* 0x000fe2000bf03070 */
[----:B------:R-:W-:Y:S01]  /*5220*/  FFMA.FTZ R58, R58, UR8, -R122 ;  /* 0x000000083a3a7c23 */ /* 0x000fe2000801087a */
[--C-:B------:R-:W-:Y:S01]  /*5230*/  SHF.R.U32.HI R207, RZ, 0x18, R232.reuse ;  /* 0x00000018ffcf7819 */ /* 0x100fe200000116e8 */
[----:B------:R2:W-:Y:S01]  /*5240*/  MUFU.EX2 R206, R235 ;  /* 0x000000eb00ce7308 */ /* 0x0005e20000000800 */
[----:B------:R-:W-:Y:S01]  /*5250*/  SHF.R.U32.HI R216, RZ, 0x10, R232 ;  /* 0x00000010ffd87819 */ /* 0x000fe200000116e8 */
[----:B------:R-:W-:Y:S01]  /*5260*/  IMAD.WIDE.U32 R230, R125, -0x2daee0ad, RZ ;  /* 0xd2511f537de67825 */ /* 0x000fe200078e00ff */
[----:B------:R-:W-:Y:S02]  /*5270*/  ISETP.LE.U32.AND P2, PT, R207, UR9, PT ;  /* 0x00000009cf007c0c */ /* 0x000fe4000bf43070 */
[----:B------:R-:W-:Y:S01]  /*5280*/  LOP3.LUT R207, R208, 0xffff, RZ, 0xc0, !PT ;  /* 0x0000ffffd0cf7812 */ /* 0x000fe200078ec0ff */
[----:B------:R-:W-:Y:S01]  /*5290*/  IMAD.WIDE.U32 R236, R205, -0x326172a9, RZ ;  /* 0xcd9e8d57cdec7825 */ /* 0x000fe200078e00ff */
[----:B-1----:R-:W-:Y:S03]  /*52a0*/  LOP3.LUT R209, R230, 0xff, RZ, 0xc0, !PT ;  /* 0x000000ffe6d17812 */ /* 0x002fe600078ec0ff */
[----:B------:R-:W-:Y:S01]  /*52b0*/  MUFU.EX2 R202, R202 ;  /* 0x000000ca00ca7308 */ /* 0x000fe20000000800 */
[----:B------:R-:W-:Y:S01]  /*52c0*/  SHF.R.U32.HI R232, RZ, 0x8, R207 ;  /* 0x00000008ffe87819 */ /* 0x000fe200000116cf */
[----:B---3--:R-:W-:Y:S01]  /*52d0*/  @!P0 FADD.FTZ R199, -R199, -RZ ;  /* 0x800000ffc7c78221 */ /* 0x008fe20000010100 */
[----:B------:R-:W-:Y:S01]  /*52e0*/  ISETP.LE.U32.AND P5, PT, R209, UR9, PT ;  /* 0x00000009d1007c0c */ /* 0x000fe2000bfa3070 */
[--C-:B------:R-:W-:Y:S01]  /*52f0*/  FFMA.FTZ R205, R25, UR8, -R243.reuse ;  /* 0x0000000819cd7c23 */ /* 0x100fe200080108f3 */
[----:B------:R-:W-:Y:S01]  /*5300*/  LOP3.LUT R209, R208, 0xff, RZ, 0xc0, !PT ;  /* 0x000000ffd0d17812 */ /* 0x000fe200078ec0ff */
[----:B------:R-:W-:Y:S01]  /*5310*/  IMAD.WIDE.U32 R240, R127, -0x2daee0ad, RZ ;  /* 0xd2511f537ff07825 */ /* 0x000fe200078e00ff */
[----:B------:R-:W-:Y:S03]  /*5320*/  LOP3.LUT R232, R232, 0xffff, RZ, 0xc0, !PT ;  /* 0x0000ffffe8e87812 */ /* 0x000fe600078ec0ff */
[----:B------:R1:W-:Y:S01]  /*5330*/  MUFU.EX2 R207, R210 ;  /* 0x000000d200cf7308 */ /* 0x0003e20000000800 */
[----:B------:R-:W-:Y:S01]  /*5340*/  ISETP.LE.U32.AND P4, PT, R209, UR9, PT ;  /* 0x00000009d1007c0c */ /* 0x000fe2000bf83070 */
[--C-:B--2---:R-:W-:Y:S01]  /*5350*/  FFMA.FTZ R235, R28, UR8, -R243.reuse ;  /* 0x000000081ceb7c23 */ /* 0x104fe200080108f3 */
[----:B------:R-:W-:Y:S01]  /*5360*/  ISETP.LE.U32.AND P1, PT, R232, UR9, PT ;  /* 0x00000009e8007c0c */ /* 0x000fe2000bf23070 */
[----:B------:R-:W-:Y:S01]  /*5370*/  @!P2 FADD.FTZ R197, -R197, -RZ ;  /* 0x800000ffc5c5a221 */ /* 0x000fe20000010100 */
[--C-:B------:R-:W-:Y:S02]  /*5380*/  SHF.R.U32.HI R209, RZ, 0x10, R208.reuse ;  /* 0x00000010ffd17819 */ /* 0x100fe400000116d0 */
[----:B------:R-:W-:Y:S03]  /*5390*/  SHF.R.U32.HI R232, RZ, 0x18, R208 ;  /* 0x00000018ffe87819 */ /* 0x000fe600000116d0 */
[----:B------:R-:W-:Y:S01]  /*53a0*/  MUFU.EX2 R203, R203 ;  /* 0x000000cb00cb7308 */ /* 0x000fe20000000800 */
[----:B------:R-:W-:Y:S02]  /*53b0*/  LOP3.LUT R211, R237, UR6, R212, 0x96, !PT ;  /* 0x00000006edd37c12 */ /* 0x000fe4000f8e96d4 */
[----:B------:R-:W-:Y:S02]  /*53c0*/  ISETP.LE.U32.AND P6, PT, R232, UR9, PT ;  /* 0x00000009e8007c0c */ /* 0x000fe4000bfc3070 */
[----:B------:R-:W-:Y:S01]  /*53d0*/  LOP3.LUT R232, R211, 0xff, RZ, 0xc0, !PT ;  /* 0x000000ffd3e87812 */ /* 0x000fe200078ec0ff */
[----:B------:R-:W-:Y:S01]  /*53e0*/  @!P4 FADD.FTZ R185, -R185, -RZ ;  /* 0x800000ffb9b9c221 */ /* 0x000fe20000010100 */
[----:B------:R-:W-:Y:S03]  /*53f0*/  LOP3.LUT R209, R209, 0xff, RZ, 0xc0, !PT ;  /* 0x000000ffd1d17812 */ /* 0x000fe600078ec0ff */
[----:B------:R2:W3:Y:S01]  /*5400*/  MUFU.EX2 R208, R235 ;  /* 0x000000eb00d07308 */ /* 0x0004e20000000800 */
[----:B-1----:R-:W-:Y:S01]  /*5410*/  LOP3.LUT R210, R211, 0xffff, RZ, 0xc0, !PT ;  /* 0x0000ffffd3d27812 */ /* 0x002fe200078ec0ff */
[----:B------:R-:W-:Y:S01]  /*5420*/  @!P1 FADD.FTZ R186, -R186, -RZ ;  /* 0x800000ffbaba9221 */ /* 0x000fe20000010100 */
[----:B------:R-:W-:Y:S02]  /*5430*/  ISETP.LE.U32.AND P4, PT, R232, UR9, PT ;  /* 0x00000009e8007c0c */ /* 0x000fe4000bf83070 */
[----:B------:R-:W-:Y:S02]  /*5440*/  ISETP.LE.U32.AND P3, PT, R209, UR9, PT ;  /* 0x00000009d1007c0c */ /* 0x000fe4000bf63070 */
[----:B------:R-:W-:Y:S01]  /*5450*/  SHF.R.U32.HI R210, RZ, 0x8, R210 ;  /* 0x00000008ffd27819 */ /* 0x000fe200000116d2 */
[----:B------:R-:W-:Y:S01]  /*5460*/  @!P6 FADD.FTZ R187, -R187, -RZ ;  /* 0x800000ffbbbbe221 */ /* 0x000fe20000010100 */
[----:B------:R-:W-:Y:S01]  /*5470*/  LOP3.LUT R212, R236, 0xffff, RZ, 0xc0, !PT ;  /* 0x0000ffffecd47812 */ /* 0x000fe200078ec0ff */
[----:B------:R-:W-:Y:S01]  /*5480*/  FFMA.FTZ R237, R29, UR8, -R243 ;  /* 0x000000081ded7c23 */ /* 0x000fe200080108f3 */
[----:B------:R-:W-:Y:S01]  /*5490*/  LOP3.LUT R232, R210, 0xffff, RZ, 0xc0, !PT ;  /* 0x0000ffffd2e87812 */ /* 0x000fe200078ec0ff */
[----:B------:R-:W-:Y:S01]  /*54a0*/  MUFU.EX2 R204, R204 ;  /* 0x000000cc00cc7308 */ /* 0x000fe20000000800 */
[----:B------:R-:W-:Y:S02]  /*54b0*/  LOP3.LUT R221, R231, UR5, R228, 0x96, !PT ;  /* 0x00000005e7dd7c12 */ /* 0x000fe4000f8e96e4 */
[----:B------:R-:W-:Y:S01]  /*54c0*/  LOP3.LUT R222, R230, 0xffff, RZ, 0xc0, !PT ;  /* 0x0000ffffe6de7812 */ /* 0x000fe200078ec0ff */
[----:B------:R-:W-:Y:S01]  /*54d0*/  @!P4 FADD.FTZ R188, -R188, -RZ ;  /* 0x800000ffbcbcc221 */ /* 0x000fe20000010100 */
[--C-:B--2---:R-:W-:Y:S01]  /*54e0*/  SHF.R.U32.HI R235, RZ, 0x10, R211.reuse ;  /* 0x00000010ffeb7819 */ /* 0x104fe200000116d3 */
[----:B------:R-:W-:Y:S01]  /*54f0*/  @!P3 FADD.FTZ R184, -R184, -RZ ;  /* 0x800000ffb8b8b221 */ /* 0x000fe20000010100 */
[----:B------:R-:W-:Y:S01]  /*5500*/  LOP3.LUT R231, R236, 0xff, RZ, 0xc0, !PT ;  /* 0x000000ffece77812 */ /* 0x000fe200078ec0ff */
[----:B---3--:R-:W-:Y:S01]  /*5510*/  @!P5 FADD.FTZ R208, -R208, -RZ ;  /* 0x800000ffd0d0d221 */ /* 0x008fe20000010100 */
[----:B------:R-:W-:Y:S01]  /*5520*/  LOP3.LUT R235, R235, 0xff, RZ, 0xc0, !PT ;  /* 0x000000ffebeb7812 */ /* 0x000fe200078ec0ff */
[----:B------:R1:W-:Y:S01]  /*5530*/  MUFU.EX2 R209, R237 ;  /* 0x000000ed00d17308 */ /* 0x0003e20000000800 */
[----:B------:R-:W-:Y:S02]  /*5540*/  ISETP.LE.U32.AND P1, PT, R232, UR9, PT ;  /* 0x00000009e8007c0c */ /* 0x000fe4000bf23070 */
[----:B------:R-:W-:Y:S02]  /*5550*/  SHF.R.U32.HI R232, RZ, 0x18, R211 ;  /* 0x00000018ffe87819 */ /* 0x000fe400000116d3 */
[----:B------:R-:W-:Y:S02]  /*5560*/  ISETP.LE.U32.AND P4, PT, R231, UR9, PT ;  /* 0x00000009e7007c0c */ /* 0x000fe4000bf83070 */
[----:B------:R-:W-:Y:S01]  /*5570*/  ISETP.LE.U32.AND P3, PT, R235, UR9, PT ;  /* 0x00000009eb007c0c */ /* 0x000fe2000bf63070 */
[--C-:B------:R-:W-:Y:S01]  /*5580*/  FFMA.FTZ R235, R33, UR8, -R121.reuse ;  /* 0x0000000821eb7c23 */ /* 0x100fe20008010879 */
[----:B------:R-:W-:Y:S01]  /*5590*/  ISETP.LE.U32.AND P6, PT, R232, UR9, PT ;  /* 0x00000009e8007c0c */ /* 0x000fe2000bfc3070 */
[----:B------:R-:W-:Y:S01]  /*55a0*/  FFMA.FTZ R232, R32, UR8, -R121 ;  /* 0x0000000820e87c23 */ /* 0x000fe20008010879 */
[--C-:B------:R-:W-:Y:S01]  /*55b0*/  SHF.R.U32.HI R217, RZ, 0x18, R230.reuse ;  /* 0x00000018ffd97819 */ /* 0x100fe200000116e6 */
[----:B------:R-:W-:Y:S01]  /*55c0*/  MUFU.EX2 R205, R205 ;  /* 0x000000cd00cd7308 */ /* 0x000fe20000000800 */
[----:B------:R-:W-:Y:S01]  /*55d0*/  SHF.R.U32.HI R125, RZ, 0x10, R230 ;  /* 0x00000010ff7d7819 */ /* 0x000fe200000116e6 */
[----:B------:R-:W-:Y:S01]  /*55e0*/  @!P1 FADD.FTZ R189, -R189, -RZ ;  /* 0x800000ffbdbd9221 */ /* 0x000fe20000010100 */
[----:B------:R-:W-:Y:S02]  /*55f0*/  SHF.R.U32.HI R230, RZ, 0x10, R236 ;  /* 0x00000010ffe67819 */ /* 0x000fe400000116ec */
[----:B------:R-:W-:Y:S01]  /*5600*/  SHF.R.U32.HI R212, RZ, 0x8, R212 ;  /* 0x00000008ffd47819 */ /* 0x000fe200000116d4 */
[----:B------:R-:W-:Y:S01]  /*5610*/  @!P4 FADD.FTZ R192, -R192, -RZ ;  /* 0x800000ffc0c0c221 */ /* 0x000fe20000010100 */
[----:B------:R-:W-:Y:S01]  /*5620*/  LOP3.LUT R230, R230, 0xff, RZ, 0xc0, !PT ;  /* 0x000000ffe6e67812 */ /* 0x000fe200078ec0ff */
[----:B------:R-:W-:Y:S01]  /*5630*/  @!P3 FADD.FTZ R190, -R190, -RZ ;  /* 0x800000ffbebeb221 */ /* 0x000fe20000010100 */
[----:B------:R-:W-:Y:S01]  /*5640*/  LOP3.LUT R231, R212, 0xffff, RZ, 0xc0, !PT ;  /* 0x0000ffffd4e77812 */ /* 0x000fe200078ec0ff */
[----:B-1----:R-:W-:Y:S01]  /*5650*/  FFMA.FTZ R237, R31, UR8, -R122 ;  /* 0x000000081fed7c23 */ /* 0x002fe2000801087a */
[----:B------:R-:W-:Y:S01]  /*5660*/  SHF.R.U32.HI R213, RZ, 0x18, R236 ;  /* 0x00000018ffd57819 */ /* 0x000fe200000116ec */
[----:B------:R-:W-:Y:S01]  /*5670*/  @!P6 FADD.FTZ R191, -R191, -RZ ;  /* 0x800000ffbfbfe221 */ /* 0x000fe20000010100 */
[----:B------:R-:W-:Y:S01]  /*5680*/  SHF.R.U32.HI R214, RZ, 0x8, R214 ;  /* 0x00000008ffd67819 */ /* 0x000fe200000116d6 */
[----:B------:R-:W-:Y:S01]  /*5690*/  FFMA.FTZ R236, R30, UR8, -R122 ;  /* 0x000000081eec7c23 */ /* 0x000fe2000801087a */
[----:B------:R-:W-:Y:S01]  /*56a0*/  ISETP.LE.U32.AND P4, PT, R217, UR9, PT ;  /* 0x00000009d9007c0c */ /* 0x000fe2000bf83070 */
[----:B------:R-:W-:Y:S01]  /*56b0*/  FFMA.FTZ R217, R34, UR8, -R120 ;  /* 0x0000000822d97c23 */ /* 0x000fe20008010878 */
[----:B------:R-:W-:Y:S01]  /*56c0*/  ISETP.LE.U32.AND P3, PT, R230, UR9, PT ;  /* 0x00000009e6007c0c */ /* 0x000fe2000bf63070 */
[----:B------:R1:W2:Y:S01]  /*56d0*/  MUFU.EX2 R211, R237 ;  /* 0x000000ed00d37308 */ /* 0x0002a20000000800 */
[----:B------:R-:W-:Y:S02]  /*56e0*/  ISETP.LE.U32.AND P1, PT, R231, UR9, PT ;  /* 0x00000009e7007c0c */ /* 0x000fe4000bf23070 */
[----:B------:R-:W-:Y:S02]  /*56f0*/  ISETP.LE.U32.AND P6, PT, R213, UR9, PT ;  /* 0x00000009d5007c0c */ /* 0x000fe4000bfc3070 */
[----:B------:R-:W-:Y:S02]  /*5700*/  LOP3.LUT R230, R214, 0xffff, RZ, 0xc0, !PT ;  /* 0x0000ffffd6e67812 */ /* 0x000fe400078ec0ff */
[----:B------:R-:W-:Y:S03]  /*5710*/  LOP3.LUT R216, R216, 0xff, RZ, 0xc0, !PT ;  /* 0x000000ffd8d87812 */ /* 0x000fe600078ec0ff */
[----:B------:R3:W-:Y:S01]  /*5720*/  MUFU.EX2 R213, R235 ;  /* 0x000000eb00d57308 */ /* 0x0007e20000000800 */
[--C-:B------:R-:W-:Y:S02]  /*5730*/  SHF.R.U32.HI R220, RZ, 0x18, R226.reuse ;  /* 0x00000018ffdc7819 */ /* 0x100fe400000116e2 */
[----:B------:R-:W-:Y:S01]  /*5740*/  LOP3.LUT R228, R226, 0xff, RZ, 0xc0, !PT ;  /* 0x000000ffe2e47812 */ /* 0x000fe200078ec0ff */
[----:B------:R-:W-:Y:S01]  /*5750*/  @!P3 FADD.FTZ R194, -R194, -RZ ;  /* 0x800000ffc2c2b221 */ /* 0x000fe20000010100 */
[----:B------:R-:W-:Y:S01]  /*5760*/  ISETP.LE.U32.AND P3, PT, R230, UR9, PT ;  /* 0x00000009e6007c0c */ /* 0x000fe2000bf63070 */
[----:B------:R-:W-:Y:S01]  /*5770*/  @!P1 FADD.FTZ R193, -R193, -RZ ;  /* 0x800000ffc1c19221 */ /* 0x000fe20000010100 */
[----:B------:R-:W-:Y:S03]  /*5780*/  ISETP.LE.U32.AND P1, PT, R216, UR9, PT ;  /* 0x00000009d8007c0c */ /* 0x000fe6000bf23070 */
[----:B------:R4:W-:Y:S01]  /*5790*/  MUFU.EX2 R214, R217 ;  /* 0x000000d900d67308 */ /* 0x0009e20000000800 */
[----:B------:R-:W-:Y:S01]  /*57a0*/  LOP3.LUT R216, R219, 0xffff, RZ, 0xc0, !PT ;  /* 0x0000ffffdbd87812 */ /* 0x000fe200078ec0ff */
[----:B------:R-:W-:Y:S01]  /*57b0*/  IMAD.WIDE.U32 R230, R215, -0x326172a9, RZ ;  /* 0xcd9e8d57d7e67825 */ /* 0x000fe200078e00ff */
[----:B------:R-:W-:Y:S02]  /*57c0*/  ISETP.LE.U32.AND P0, PT, R220, UR9, PT ;  /* 0x00000009dc007c0c */ /* 0x000fe4000bf03070 */
[----:B------:R-:W-:Y:S01]  /*57d0*/  SHF.R.U32.HI R220, RZ, 0x10, R219 ;  /* 0x00000010ffdc7819 */ /* 0x000fe200000116db */
[----:B-1----:R-:W-:Y:S01]  /*57e0*/  FFMA.FTZ R237, R36, UR8, -R121 ;  /* 0x0000000824ed7c23 */ /* 0x002fe20008010879 */
[----:B------:R-:W-:Y:S03]  /*57f0*/  SHF.R.U32.HI R127, RZ, 0x18, R221 ;  /* 0x00000018ff7f7819 */ /* 0x000fe600000116dd */
[----:B------:R1:W1:Y:S01]  /*5800*/  MUFU.EX2 R212, R232 ;  /* 0x000000e800d47308 */ /* 0x0002620000000800 */
[----:B------:R-:W-:Y:S01]  /*5810*/  LOP3.LUT R220, R220, 0xff, RZ, 0xc0, !PT ;  /* 0x000000ffdcdc7812 */ /* 0x000fe200078ec0ff */
[----:B------:R-:W-:Y:S01]  /*5820*/  FFMA.FTZ R121, R65, UR8, -R121 ;  /* 0x0000000841797c23 */ /* 0x000fe20008010879 */
[----:B------:R-:W-:Y:S01]  /*5830*/  SHF.R.U32.HI R226, RZ, 0x10, R226 ;  /* 0x00000010ffe27819 */ /* 0x000fe200000116e2 */
[----:B---3--:R-:W-:Y:S01]  /*5840*/  FFMA.FTZ R235, R35, UR8, -R120 ;  /* 0x0000000823eb7c23 */ /* 0x008fe20008010878 */
[----:B------:R-:W-:Y:S01]  /*5850*/  ISETP.LE.U32.AND P2, PT, R220, UR9, PT ;  /* 0x00000009dc007c0c */ /* 0x000fe2000bf43070 */
[----:B------:R-:W-:Y:S01]  /*5860*/  @!P3 FADD.FTZ R200, -R200, -RZ ;  /* 0x800000ffc8c8b221 */ /* 0x000fe20000010100 */
[----:B------:R-:W-:Y:S01]  /*5870*/  LOP3.LUT R126, R241, UR5, R126, 0x96, !PT ;  /* 0x00000005f17e7c12 */ /* 0x000fe2000f8e967e */
[----:B------:R-:W-:Y:S01]  /*5880*/  @!P1 FADD.FTZ R196, -R196, -RZ ;  /* 0x800000ffc4c49221 */ /* 0x000fe20000010100 */
[----:B----4-:R-:W-:Y:S01]  /*5890*/  SHF.R.U32.HI R217, RZ, 0x8, R216 ;  /* 0x00000008ffd97819 */ /* 0x010fe200000116d8 */
[----:B------:R-:W-:Y:S01]  /*58a0*/  @!P6 FADD.FTZ R195, -R195, -RZ ;  /* 0x800000ffc3c3e221 */ /* 0x000fe20000010100 */
[----:B------:R-:W-:Y:S01]  /*58b0*/  ISETP.LE.U32.AND P6, PT, R228, UR9, PT ;  /* 0x00000009e4007c0c */ /* 0x000fe2000bfc3070 */
[----:B--2---:R-:W-:Y:S01]  /*58c0*/  @!P4 FADD.FTZ R211, -R211, -RZ ;  /* 0x800000ffd3d3c221 */ /* 0x004fe20000010100 */
[----:B------:R-:W-:Y:S01]  /*58d0*/  LOP3.LUT R217, R217, 0xffff, RZ, 0xc0, !PT ;  /* 0x0000ffffd9d97812 */ /* 0x000fe200078ec0ff */
[----:B------:R-:W-:Y:S01]  /*58e0*/  FFMA.FTZ R220, R40, UR8, -R243 ;  /* 0x0000000828dc7c23 */ /* 0x000fe200080108f3 */
[----:B------:R-:W-:Y:S01]  /*58f0*/  LOP3.LUT R228, R230, 0xff, RZ, 0xc0, !PT ;  /* 0x000000ffe6e47812 */ /* 0x000fe200078ec0ff */
[----:B------:R2:W-:Y:S01]  /*5900*/  MUFU.EX2 R210, R236 ;  /* 0x000000ec00d27308 */ /* 0x0005e20000000800 */
[----:B-1----:R-:W-:Y:S01]  /*5910*/  LOP3.LUT R232, R231, UR6, R218, 0x96, !PT ;  /* 0x00000006e7e87c12 */ /* 0x002fe2000f8e96da */
[----:B------:R-:W-:Y:S01]  /*5920*/  @!P2 FADD.FTZ R202, -R202, -RZ ;  /* 0x800000ffcacaa221 */ /* 0x000fe20000010100 */
[----:B------:R-:W-:Y:S02]  /*5930*/  LOP3.LUT R218, R219, 0xff, RZ, 0xc0, !PT ;  /* 0x000000ffdbda7812 */ /* 0x000fe400078ec0ff */
[----:B------:R-:W-:Y:S02]  /*5940*/  ISETP.LE.U32.AND P1, PT, R217, UR9, PT ;  /* 0x00000009d9007c0c */ /* 0x000fe4000bf23070 */
[----:B------:R-:W-:Y:S03]  /*5950*/  ISETP.LE.U32.AND P3, PT, R218, UR9, PT ;  /* 0x00000009da007c0c */ /* 0x000fe6000bf63070 */
[----:B------:R1:W3:Y:S01]  /*5960*/  MUFU.EX2 R215, R235 ;  /* 0x000000eb00d77308 */ /* 0x0002e20000000800 */
[----:B------:R-:W-:Y:S01]  /*5970*/  SHF.R.U32.HI R219, RZ, 0x18, R219 ;  /* 0x00000018ffdb7819 */ /* 0x000fe200000116db */
[----:B------:R-:W-:Y:S01]  /*5980*/  FFMA.FTZ R218, R38, UR8, -R120 ;  /* 0x0000000826da7c23 */ /* 0x000fe20008010878 */
[----:B------:R-:W-:Y:S07]  /*5990*/  @!P6 FADD.FTZ R212, -R212, -RZ ;  /* 0x800000ffd4d4e221 */ /* 0x000fee0000010100 */
[----:B------:R4:W4:Y:S01]  /*59a0*/  MUFU.EX2 R216, R237 ;  /* 0x000000ed00d87308 */ /* 0x0009220000000800 */
[----:B--2---:R-:W-:Y:S01]  /*59b0*/  LOP3.LUT R236, R230, 0xffff, RZ, 0xc0, !PT ;  /* 0x0000ffffe6ec7812 */ /* 0x004fe200078ec0ff */
[----:B------:R-:W-:Y:S01]  /*59c0*/  @!P1 FADD.FTZ R201, -R201, -RZ ;  /* 0x800000ffc9c99221 */ /* 0x000fe20000010100 */
[----:B------:R-:W-:Y:S01]  /*59d0*/  LOP3.LUT R231, R221, 0xffff, RZ, 0xc0, !PT ;  /* 0x0000ffffdde77812 */ /* 0x000fe200078ec0ff */
[----:B------:R-:W-:Y:S01]  /*59e0*/  @!P3 FADD.FTZ R198, -R198, -RZ ;  /* 0x800000ffc6c6b221 */ /* 0x000fe20000010100 */
[----:B------:R-:W-:Y:S02]  /*59f0*/  ISETP.LE.U32.AND P3, PT, R219, UR9, PT ;  /* 0x00000009db007c0c */ /* 0x000fe4000bf63070 */
[----:B------:R-:W-:Y:S03]  /*5a00*/  SHF.R.U32.HI R231, RZ, 0x8, R231 ;  /* 0x00000008ffe77819 */ /* 0x000fe600000116e7 */
[----:B------:R2:W2:Y:S01]  /*5a10*/  MUFU.EX2 R217, R238 ;  /* 0x000000ee00d97308 */ /* 0x0004a20000000800 */
[----:B-1----:R-:W-:Y:S01]  /*5a20*/  SHF.R.U32.HI R235, RZ, 0x18, R230 ;  /* 0x00000018ffeb7819 */ /* 0x002fe200000116e6 */
[----:B---3--:R-:W-:Y:S01]  /*5a30*/  @!P0 FADD.FTZ R215, -R215, -RZ ;  /* 0x800000ffd7d78221 */ /* 0x008fe20000010100 */
[----:B------:R-:W-:Y:S02]  /*5a40*/  LOP3.LUT R231, R231, 0xffff, RZ, 0xc0, !PT ;  /* 0x0000ffffe7e77812 */ /* 0x000fe400078ec0ff */
[----:B------:R-:W-:Y:S02]  /*5a50*/  SHF.R.U32.HI R236, RZ, 0x8, R236 ;  /* 0x00000008ffec7819 */ /* 0x000fe400000116ec */
[----:B------:R-:W-:Y:S03]  /*5a60*/  ISETP.LE.U32.AND P2, PT, R231, UR9, PT ;  /* 0x00000009e7007c0c */ /* 0x000fe6000bf43070 */
[----:B------:R-:W-:Y:S01]  /*5a70*/  MUFU.EX2 R218, R218 ;  /* 0x000000da00da7308 */ /* 0x000fe20000000800 */
[----:B----4-:R-:W-:Y:S01]  /*5a80*/  SHF.R.U32.HI R237, RZ, 0x10, R230 ;  /* 0x00000010ffed7819 */ /* 0x010fe200000116e6 */
[----:B------:R-:W-:Y:S01]  /*5a90*/  @!P3 FADD.FTZ R203, -R203, -RZ ;  /* 0x800000ffcbcbb221 */ /* 0x000fe20000010100 */
[----:B------:R-:W-:Y:S02]  /*5aa0*/  LOP3.LUT R230, R221, 0xff, RZ, 0xc0, !PT ;  /* 0x000000ffdde67812 */ /* 0x000fe400078ec0ff */
[----:B------:R-:W-:Y:S02]  /*5ab0*/  LOP3.LUT R237, R237, 0xff, RZ, 0xc0, !PT ;  /* 0x000000ffeded7812 */ /* 0x000fe400078ec0ff */
[----:B------:R-:W-:Y:S03]  /*5ac0*/  ISETP.LE.U32.AND P1, PT, R230, UR9, PT ;  /* 0x00000009e6007c0c */ /* 0x000fe6000bf23070 */
[----:B------:R-:W-:Y:S01]  /*5ad0*/  MUFU.EX2 R220, R220 ;  /* 0x000000dc00dc7308 */ /* 0x000fe20000000800 */
[----:B------:R-:W-:Y:S01]  /*5ae0*/  SHF.R.U32.HI R230, RZ, 0x10, R221 ;  /* 0x00000010ffe67819 */ /* 0x000fe200000116dd */
[--C-:B--2---:R-:W-:Y:S01]  /*5af0*/  FFMA.FTZ R238, R39, UR8, -R120.reuse ;  /* 0x0000000827ee7c23 */ /* 0x104fe20008010878 */
[----:B------:R-:W-:Y:S01]  /*5b00*/  LOP3.LUT R236, R236, 0xffff, RZ, 0xc0, !PT ;  /* 0x0000ffffecec7812 */ /* 0x000fe200078ec0ff */
[----:B------:R-:W-:Y:S01]  /*5b10*/  FFMA.FTZ R120, R67, UR8, -R120 ;  /* 0x0000000843787c23 */ /* 0x000fe20008010878 */
[----:B------:R-:W-:Y:S01]  /*5b20*/  LOP3.LUT R230, R230, 0xff, RZ, 0xc0, !PT ;  /* 0x000000ffe6e67812 */ /* 0x000fe200078ec0ff */
[----:B------:R-:W-:Y:S01]  /*5b30*/  @!P2 FADD.FTZ R205, -R205, -RZ ;  /* 0x800000ffcdcda221 */ /* 0x000fe20000010100 */
[----:B------:R-:W-:Y:S03]  /*5b40*/  ISETP.LE.U32.AND P2, PT, R227, UR9, PT ;  /* 0x00000009e3007c0c */ /* 0x000fe6000bf43070 */
[----:B------:R1:W2:Y:S01]  /*5b50*/  MUFU.EX2 R219, R238 ;  /* 0x000000ee00db7308 */ /* 0x0002a20000000800 */
[----:B------:R-:W-:Y:S01]  /*5b60*/  ISETP.LE.U32.AND P3, PT, R230, UR9, PT ;  /* 0x00000009e6007c0c */ /* 0x000fe2000bf63070 */
[----:B------:R-:W-:Y:S01]  /*5b70*/  FFMA.FTZ R227, R43, UR8, -R122 ;  /* 0x000000082be37c23 */ /* 0x000fe2000801087a */
[----:B------:R-:W-:Y:S04]  /*5b80*/  IMAD.WIDE.U32 R230, R123, -0x2daee0ad, RZ ;  /* 0xd2511f537be67825 */ /* 0x000fe800078e00ff */
[----:B------:R-:W-:Y:S01]  /*5b90*/  @!P1 FADD.FTZ R204, -R204, -RZ ;  /* 0x800000ffcccc9221 */ /* 0x000fe20000010100 */
[----:B------:R-:W-:Y:S02]  /*5ba0*/  ISETP.LE.U32.AND P1, PT, R127, UR9, PT ;  /* 0x000000097f007c0c */ /* 0x000fe4000bf23070 */
[----:B------:R-:W-:Y:S01]  /*5bb0*/  SHF.R.U32.HI R127, RZ, 0x8, R222 ;  /* 0x00000008ff7f7819 */ /* 0x000fe200000116de */
[----:B------:R-:W-:Y:S01]  /*5bc0*/  MUFU.EX2 R246, R120 ;  /* 0x0000007800f67308 */ /* 0x000fe20000000800 */
[----:B------:R-:W-:Y:S01]  /*5bd0*/  LOP3.LUT R123, R231, UR5, R224, 0x96, !PT ;  /* 0x00000005e77b7c12 */ /* 0x000fe2000f8e96e0 */
[--C-:B------:R-:W-:Y:S01]  /*5be0*/  FFMA.FTZ R224, R44, UR8, -R243.reuse ;  /* 0x000000082ce07c23 */ /* 0x100fe200080108f3 */
[----:B------:R-:W-:Y:S02]  /*5bf0*/  LOP3.LUT R127, R127, 0xffff, RZ, 0xc0, !PT ;  /* 0x0000ffff7f7f7812 */ /* 0x000fe400078ec0ff */
[----:B------:R-:W-:Y:S01]  /*5c00*/  SHF.R.U32.HI R44, RZ, 0x10, R240 ;  /* 0x00000010ff2c7819 */ /* 0x000fe200000116f0 */
[----:B------:R-:W-:Y:S01]  /*5c10*/  @!P3 FADD.FTZ R206, -R206, -RZ ;  /* 0x800000ffceceb221 */ /* 0x000fe20000010100 */
[----:B------:R-:W-:Y:S03]  /*5c20*/  ISETP.LE.U32.AND P3, PT, R223, UR9, PT ;  /* 0x00000009df007c0c */ /* 0x000fe6000bf63070 */
[----:B------:R3:W-:Y:S01]  /*5c30*/  MUFU.EX2 R222, R239 ;  /* 0x000000ef00de7308 */ /* 0x0007e20000000800 */
[----:B------:R-:W-:Y:S01]  /*5c40*/  LOP3.LUT R44, R44, 0xff, RZ, 0xc0, !PT ;  /* 0x000000ff2c2c7812 */ /* 0x000fe200078ec0ff */
[----:B-1----:R-:W-:Y:S01]  /*5c50*/  FFMA.FTZ R238, R41, UR8, -R243 ;  /* 0x0000000829ee7c23 */ /* 0x002fe200080108f3 */
[----:B------:R-:W-:Y:S01]  /*5c60*/  @!P1 FADD.FTZ R207, -R207, -RZ ;  /* 0x800000ffcfcf9221 */ /* 0x000fe20000010100 */
[----:B------:R-:W-:Y:S02]  /*5c70*/  ISETP.LE.U32.AND P1, PT, R127, UR9, PT ;  /* 0x000000097f007c0c */ /* 0x000fe4000bf23070 */
[----:B------:R-:W-:Y:S02]  /*5c80*/  LOP3.LUT R127, R125, 0xff, RZ, 0xc0, !PT ;  /* 0x000000ff7d7f7812 */ /* 0x000fe400078ec0ff */
[C---:B------:R-:W-:Y:S02]  /*5c90*/  LOP3.LUT R125, R240.reuse, 0xffff, RZ, 0xc0, !PT ;  /* 0x0000fffff07d7812 */ /* 0x040fe400078ec0ff */
[----:B------:R1:W-:Y:S01]  /*5ca0*/  MUFU.EX2 R223, R227 ;  /* 0x000000e300df7308 */ /* 0x0003e20000000800 */
[----:B------:R-:W-:Y:S02]  /*5cb0*/  ISETP.LE.U32.AND P5, PT, R127, UR9, PT ;  /* 0x000000097f007c0c */ /* 0x000fe4000bfa3070 */
[--C-:B------:R-:W-:Y:S02]  /*5cc0*/  SHF.R.U32.HI R127, RZ, 0x18, R230.reuse ;  /* 0x00000018ff7f7819 */ /* 0x100fe400000116e6 */
[----:B------:R-:W-:Y:S02]  /*5cd0*/  SHF.R.U32.HI R241, RZ, 0x10, R230 ;  /* 0x00000010fff17819 */ /* 0x000fe400000116e6 */
[----:B------:R-:W-:Y:S03]  /*5ce0*/  SHF.R.U32.HI R125, RZ, 0x8, R125 ;  /* 0x00000008ff7d7819 */ /* 0x000fe6000001167d */
[----:B------:R4:W-:Y:S01]  /*5cf0*/  MUFU.EX2 R221, R238 ;  /* 0x000000ee00dd7308 */ /* 0x0009e20000000800 */
[----:B---3--:R-:W-:Y:S01]  /*5d00*/  LOP3.LUT R239, R240, 0xff, RZ, 0xc0, !PT ;  /* 0x000000fff0ef7812 */ /* 0x008fe200078ec0ff */
[----:B------:R-:W-:Y:S01]  /*5d10*/  @!P1 FADD.FTZ R209, -R209, -RZ ;  /* 0x800000ffd1d19221 */ /* 0x000fe20000010100 */
[----:B------:R-:W-:Y:S02]  /*5d20*/  LOP3.LUT R125, R125, 0xffff, RZ, 0xc0, !PT ;  /* 0x0000ffff7d7d7812 */ /* 0x000fe400078ec0ff */
[----:B------:R-:W-:Y:S01]  /*5d30*/  LOP3.LUT R241, R241, 0xff, RZ, 0xc0, !PT ;  /* 0x000000fff1f17812 */ /* 0x000fe200078ec0ff */
[----:B------:R-:W-:Y:S04]  /*5d40*/  @!P5 FADD.FTZ R210, -R210, -RZ ;  /* 0x800000ffd2d2d221 */ /* 0x000fe80000010100 */
[----:B------:R-:W3:Y:S01]  /*5d50*/  MUFU.EX2 R224, R224 ;  /* 0x000000e000e07308 */ /* 0x000ee20000000800 */
[----:B-1----:R-:W-:Y:S01]  /*5d60*/  SHF.R.U32.HI R227, RZ, 0x8, R225 ;  /* 0x00000008ffe37819 */ /* 0x002fe200000116e1 */
[--C-:B------:R-:W-:Y:S01]  /*5d70*/  FFMA.FTZ R225, R45, UR8, -R243.reuse ;  /* 0x000000082de17c23 */ /* 0x100fe200080108f3 */
[C---:B------:R-:W-:Y:S01]  /*5d80*/  LOP3.LUT R45, R230.reuse, 0xffff, RZ, 0xc0, !PT ;  /* 0x0000ffffe62d7812 */ /* 0x040fe200078ec0ff */
[----:B------:R-:W-:Y:S01]  /*5d90*/  FFMA.FTZ R243, R61, UR8, -R243 ;  /* 0x000000083df37c23 */ /* 0x000fe200080108f3 */
[----:B------:R-:W-:Y:S01]  /*5da0*/  LOP3.LUT R227, R227, 0xffff, RZ, 0xc0, !PT ;  /* 0x0000ffffe3e37812 */ /* 0x000fe200078ec0ff */
[--C-:B------:R-:W-:Y:S01]  /*5db0*/  FFMA.FTZ R231, R47, UR8, -R122.reuse ;  /* 0x000000082fe77c23 */ /* 0x100fe2000801087a */
[----:B------:R-:W-:Y:S01]  /*5dc0*/  LOP3.LUT R47, R229, 0xffff, RZ, 0xc0, !PT ;  /* 0x0000ffffe52f7812 */ /* 0x000fe200078ec0ff */
[----:B------:R-:W-:Y:S01]  /*5dd0*/  FFMA.FTZ R122, R63, UR8, -R122 ;  /* 0x000000083f7a7c23 */ /* 0x000fe2000801087a */
[----:B----4-:R-:W-:Y:S01]  /*5de0*/  SHF.R.U32.HI R238, RZ, 0x18, R240 ;  /* 0x00000018ffee7819 */ /* 0x010fe200000116f0 */
[----:B------:R-:W-:Y:S01]  /*5df0*/  MUFU.EX2 R225, R225 ;  /* 0x000000e100e17308 */ /* 0x000fe20000000800 */
[----:B------:R-:W-:Y:S02]  /*5e00*/  LOP3.LUT R240, R230, 0xff, RZ, 0xc0, !PT ;  /* 0x000000ffe6f07812 */ /* 0x000fe400078ec0ff */
[----:B------:R-:W-:Y:S02]  /*5e10*/  LOP3.LUT R230, R226, 0xff, RZ, 0xc0, !PT ;  /* 0x000000ffe2e67812 */ /* 0x000fe400078ec0ff */
[----:B------:R-:W-:Y:S02]  /*5e20*/  ISETP.LE.U32.AND P1, PT, R227, UR9, PT ;  /* 0x00000009e3007c0c */ /* 0x000fe4000bf23070 */
[----:B------:R-:W-:Y:S03]  /*5e30*/  ISETP.LE.U32.AND P5, PT, R230, UR9, PT ;  /* 0x00000009e6007c0c */ /* 0x000fe6000bfa3070 */
[----:B------:R-:W-:Y:S01]  /*5e40*/  MUFU.EX2 R247, R122 ;  /* 0x0000007a00f77308 */ /* 0x000fe20000000800 */
[----:B------:R-:W-:Y:S02]  /*5e50*/  LOP3.LUT R227, R229, 0xff, RZ, 0xc0, !PT ;  /* 0x000000ffe5e37812 */ /* 0x000fe400078ec0ff */
[----:B------:R-:W-:Y:S02]  /*5e60*/  SHF.R.U32.HI R47, RZ, 0x8, R47 ;  /* 0x00000008ff2f7819 */ /* 0x000fe4000001162f */
[----:B------:R-:W-:Y:S02]  /*5e70*/  ISETP.LE.U32.AND P4, PT, R227, UR9, PT ;  /* 0x00000009e3007c0c */ /* 0x000fe4000bf83070 */
[--C-:B------:R-:W-:Y:S03]  /*5e80*/  SHF.R.U32.HI R230, RZ, 0x18, R229.reuse ;  /* 0x00000018ffe67819 */ /* 0x100fe600000116e5 */
[----:B------:R1:W-:Y:S01]  /*5e90*/  MUFU.EX2 R226, R46 ;  /* 0x0000002e00e27308 */ /* 0x0003e20000000800 */
[----:B------:R-:W-:Y:S01]  /*5ea0*/  LOP3.LUT R47, R47, 0xffff, RZ, 0xc0, !PT ;  /* 0x0000ffff2f2f7812 */ /* 0x000fe200078ec0ff */
[----:B------:R-:W-:Y:S01]  /*5eb0*/  @!P1 FADD.FTZ R213, -R213, -RZ ;  /* 0x800000ffd5d59221 */ /* 0x000fe20000010100 */
[----:B------:R-:W-:Y:S01]  /*5ec0*/  SHF.R.U32.HI R229, RZ, 0x10, R229 ;  /* 0x00000010ffe57819 */ /* 0x000fe200000116e5 */
[----:B------:R-:W-:Y:S01]  /*5ed0*/  @!P5 FADD.FTZ R214, -R214, -RZ ;  /* 0x800000ffd6d6d221 */ /* 0x000fe20000010100 */
[----:B------:R-:W-:Y:S02]  /*5ee0*/  ISETP.LE.U32.AND P5, PT, R47, UR9, PT ;  /* 0x000000092f007c0c */ /* 0x000fe4000bfa3070 */
[----:B------:R-:W-:Y:S03]  /*5ef0*/  LOP3.LUT R47, R229, 0xff, RZ, 0xc0, !PT ;  /* 0x000000ffe52f7812 */ /* 0x000fe600078ec0ff */
[----:B------:R-:W-:Y:S01]  /*5f00*/  MUFU.EX2 R227, R231 ;  /* 0x000000e700e37308 */ /* 0x000fe20000000800 */
[----:B------:R-:W-:Y:S01]  /*5f10*/  ISETP.LE.U32.AND P6, PT, R230, UR9, PT ;  /* 0x00000009e6007c0c */ /* 0x000fe2000bfc3070 */
[----:B------:R-:W-:Y:S01]  /*5f20*/  @!P4 FADD.FTZ R216, -R216, -RZ ;  /* 0x800000ffd8d8c221 */ /* 0x000fe20000010100 */
[----:B------:R-:W-:Y:S02]  /*5f30*/  ISETP.LE.U32.AND P0, PT, R47, UR9, PT ;  /* 0x000000092f007c0c */ /* 0x000fe4000bf03070 */
[----:B------:R-:W-:Y:S02]  /*5f40*/  LOP3.LUT R47, R232, 0xff, RZ, 0xc0, !PT ;  /* 0x000000ffe82f7812 */ /* 0x000fe400078ec0ff */
[----:B------:R-:W-:Y:S03]  /*5f50*/  ISETP.LE.U32.AND P1, PT, R228, UR9, PT ;  /* 0x00000009e4007c0c */ /* 0x000fe6000bf23070 */
[----:B------:R-:W4:Y:S01]  /*5f60*/  MUFU.EX2 R231, R51 ;  /* 0x0000003300e77308 */ /* 0x000f220000000800 */
[----:B------:R-:W-:Y:S01]  /*5f70*/  ISETP.LE.U32.AND P4, PT, R47, UR9, PT ;  /* 0x000000092f007c0c */ /* 0x000fe2000bf83070 */
[----:B------:R-:W-:Y:S01]  /*5f80*/  @!P5 FADD.FTZ R217, -R217, -RZ ;  /* 0x800000ffd9d9d221 */ /* 0x000fe20000010100 */
[--C-:B------:R-:W-:Y:S02]  /*5f90*/  SHF.R.U32.HI R47, RZ, 0x10, R232.reuse ;  /* 0x00000010ff2f7819 */ /* 0x100fe400000116e8 */
[----:B-1----:R-:W-:Y:S01]  /*5fa0*/  LOP3.LUT R46, R232, 0xffff, RZ, 0xc0, !PT ;  /* 0x0000ffffe82e7812 */ /* 0x002fe200078ec0ff */
[----:B--2---:R-:W-:Y:S01]  /*5fb0*/  @!P6 FADD.FTZ R219, -R219, -RZ ;  /* 0x800000ffdbdbe221 */ /* 0x004fe20000010100 */
[----:B------:R-:W-:Y:S01]  /*5fc0*/  LOP3.LUT R47, R47, 0xff, RZ, 0xc0, !PT ;  /* 0x000000ff2f2f7812 */ /* 0x000fe200078ec0ff */
[----:B------:R-:W-:Y:S01]  /*5fd0*/  @!P0 FADD.FTZ R218, -R218, -RZ ;  /* 0x800000ffdada8221 */ /* 0x000fe20000010100 */
[----:B------:R-:W-:Y:S01]  /*5fe0*/  SHF.R.U32.HI R232, RZ, 0x18, R232 ;  /* 0x00000018ffe87819 */ /* 0x000fe200000116e8 */
[----:B------:R-:W1:Y:S01]  /*5ff0*/  MUFU.EX2 R228, R48 ;  /* 0x0000003000e47308 */ /* 0x000e620000000800 */
[----:B------:R-:W-:Y:S01]  /*6000*/  ISETP.LE.U32.AND P0, PT, R47, UR9, PT ;  /* 0x000000092f007c0c */ /* 0x000fe2000bf03070 */
[----:B---3--:R-:W-:Y:S01]  /*6010*/  @!P1 FADD.FTZ R224, -R224, -RZ ;  /* 0x800000ffe0e09221 */ /* 0x008fe20000010100 */
[----:B------:R-:W-:Y:S01]  /*6020*/  ISETP.LE.U32.AND P6, PT, R232, UR9, PT ;  /* 0x00000009e8007c0c */ /* 0x000fe2000bfc3070 */
[----:B------:R-:W-:Y:S01]  /*6030*/  @!P4 FADD.FTZ R220, -R220, -RZ ;  /* 0x800000ffdcdcc221 */ /* 0x000fe20000010100 */
[----:B------:R-:W-:Y:S02]  /*6040*/  SHF.R.U32.HI R46, RZ, 0x8, R46 ;  /* 0x00000008ff2e7819 */ /* 0x000fe4000001162e */
[----:B------:R-:W-:Y:S01]  /*6050*/  ISETP.LE.U32.AND P4, PT, R235, UR9, PT ;  /* 0x00000009eb007c0c */ /* 0x000fe2000bf83070 */
[----:B----4-:R-:W-:Y:S01]  /*6060*/  @!P3 FADD.FTZ R231, -R231, -RZ ;  /* 0x800000ffe7e7b221 */ /* 0x010fe20000010100 */
[----:B------:R-:W-:Y:S01]  /*6070*/  LOP3.LUT R46, R46, 0xffff, RZ, 0xc0, !PT ;  /* 0x0000ffff2e2e7812 */ /* 0x000fe200078ec0ff */
[----:B------:R-:W2:Y:S01]  /*6080*/  MUFU.EX2 R230, R50 ;  /* 0x0000003200e67308 */ /* 0x000ea20000000800 */
[----:B------:R-:W-:Y:S02]  /*6090*/  LOP3.LUT R47, R126, 0xff, RZ, 0xc0, !PT ;  /* 0x000000ff7e2f7812 */ /* 0x000fe400078ec0ff */
[----:B------:R-:W-:Y:S01]  /*60a0*/  ISETP.LE.U32.AND P5, PT, R46, UR9, PT ;  /* 0x000000092e007c0c */ /* 0x000fe2000bfa3070 */
[----:B------:R-:W-:Y:S01]  /*60b0*/  @!P0 FADD.FTZ R222, -R222, -RZ ;  /* 0x800000ffdede8221 */ /* 0x000fe20000010100 */
[----:B------:R-:W-:Y:S01]  /*60c0*/  ISETP.LE.U32.AND P0, PT, R237, UR9, PT ;  /* 0x00000009ed007c0c */ /* 0x000fe2000bf03070 */
[----:B------:R-:W-:Y:S01]  /*60d0*/  @!P6 FADD.FTZ R223, -R223, -RZ ;  /* 0x800000ffdfdfe221 */ /* 0x000fe20000010100 */
[----:B------:R-:W-:Y:S03]  /*60e0*/  LOP3.LUT R46, R233, 0xff, RZ, 0xc0, !PT ;  /* 0x000000ffe92e7812 */ /* 0x000fe600078ec0ff */
[----:B------:R-:W3:Y:S01]  /*60f0*/  MUFU.EX2 R235, R55 ;  /* 0x0000003700eb7308 */ /* 0x000ee20000000800 */
[----:B-1----:R-:W-:Y:S01]  /*6100*/  @!P2 FADD.FTZ R228, -R228, -RZ ;  /* 0x800000ffe4e4a221 */ /* 0x002fe20000010100 */
[----:B------:R-:W-:Y:S01]  /*6110*/  @!P4 FADD.FTZ R227, -R227, -RZ ;  /* 0x800000ffe3e3c221 */ /* 0x000fe20000010100 */
[----:B------:R-:W-:Y:S02]  /*6120*/  ISETP.LE.U32.AND P6, PT, R46, UR9, PT ;  /* 0x000000092e007c0c */ /* 0x000fe4000bfc3070 */
[----:B------:R-:W-:Y:S02]  /*6130*/  SHF.R.U32.HI R46, RZ, 0x8, R234 ;  /* 0x00000008ff2e7819 */ /* 0x000fe400000116ea */
[----:B------:R-:W-:Y:S03]  /*6140*/  ISETP.LE.U32.AND P4, PT, R47, UR9, PT ;  /* 0x000000092f007c0c */ /* 0x000fe6000bf83070 */
[----:B------:R-:W1:Y:S01]  /*6150*/  MUFU.EX2 R234, R54 ;  /* 0x0000003600ea7308 */ /* 0x000e620000000800 */
[----:B------:R-:W-:Y:S01]  /*6160*/  LOP3.LUT R46, R46, 0xffff, RZ, 0xc0, !PT ;  /* 0x0000ffff2e2e7812 */ /* 0x000fe200078ec0ff */
[----:B------:R-:W-:Y:S01]  /*6170*/  @!P0 FADD.FTZ R226, -R226, -RZ ;  /* 0x800000ffe2e28221 */ /* 0x000fe20000010100 */
[----:B------:R-:W-:Y:S01]  /*6180*/  LOP3.LUT R47, R126, 0xffff, RZ, 0xc0, !PT ;  /* 0x0000ffff7e2f7812 */ /* 0x000fe200078ec0ff */
[----:B------:R-:W-:Y:S01]  /*6190*/  @!P5 FADD.FTZ R221, -R221, -RZ ;  /* 0x800000ffddddd221 */ /* 0x000fe20000010100 */
[----:B------:R-:W-:Y:S02]  /*61a0*/  ISETP.LE.U32.AND P0, PT, R46, UR9, PT ;  /* 0x000000092e007c0c */ /* 0x000fe4000bf03070 */
[--C-:B------:R-:W-:Y:S03]  /*61b0*/  SHF.R.U32.HI R46, RZ, 0x18, R126.reuse ;  /* 0x00000018ff2e7819 */ /* 0x100fe6000001167e */
[----:B------:R4:W1:Y:S01]  /*61c0*/  MUFU.EX2 R233, R53 ;  /* 0x0000003500e97308 */ /* 0x0008620000000800 */
[----:B------:R-:W-:Y:S01]  /*61d0*/  SHF.R.U32.HI R126, RZ, 0x10, R126 ;  /* 0x00000010ff7e7819 */ /* 0x000fe2000001167e */
[----:B--2---:R-:W-:Y:S01]  /*61e0*/  @!P6 FADD.FTZ R230, -R230, -RZ ;  /* 0x800000ffe6e6e221 */ /* 0x004fe20000010100 */
[----:B------:R-:W-:Y:S02]  /*61f0*/  ISETP.LE.U32.AND P2, PT, R46, UR9, PT ;  /* 0x000000092e007c0c */ /* 0x000fe4000bf43070 */
[----:B------:R-:W-:Y:S02]  /*6200*/  LOP3.LUT R126, R126, 0xff, RZ, 0xc0, !PT ;  /* 0x000000ff7e7e7812 */ /* 0x000fe400078ec0ff */
[----:B------:R-:W-:Y:S03]  /*6210*/  SHF.R.U32.HI R47, RZ, 0x8, R47 ;  /* 0x00000008ff2f7819 */ /* 0x000fe6000001162f */
[----:B------:R-:W2:Y:S01]  /*6220*/  MUFU.EX2 R229, R49 ;  /* 0x0000003100e57308 */ /* 0x000ea20000000800 */
[----:B------:R-:W-:Y:S02]  /*6230*/  ISETP.LE.U32.AND P3, PT, R126, UR9, PT ;  /* 0x000000097e007c0c */ /* 0x000fe4000bf63070 */
[----:B------:R-:W-:Y:S02]  /*6240*/  LOP3.LUT R47, R47, 0xffff, RZ, 0xc0, !PT ;  /* 0x0000ffff2f2f7812 */ /* 0x000fe400078ec0ff */
[----:B------:R-:W-:Y:S02]  /*6250*/  ISETP.LE.U32.AND P5, PT, R236, UR9, PT ;  /* 0x00000009ec007c0c */ /* 0x000fe4000bfa3070 */
[----:B------:R-:W-:Y:S01]  /*6260*/  ISETP.LE.U32.AND P6, PT, R47, UR9, PT ;  /* 0x000000092f007c0c */ /* 0x000fe2000bfc3070 */
[----:B---3--:R-:W-:Y:S01]  /*6270*/  @!P2 FADD.FTZ R235, -R235, -RZ ;  /* 0x800000ffebeba221 */ /* 0x008fe20000010100 */
[----:B------:R-:W-:Y:S01]  /*6280*/  ISETP.LE.U32.AND P2, PT, R125, UR9, PT ;  /* 0x000000097d007c0c */ /* 0x000fe2000bf43070 */
[----:B------:R-:W-:Y:S01]  /*6290*/  MUFU.EX2 R237, R57 ;  /* 0x0000003900ed7308 */ /* 0x000fe20000000800 */
[----:B----4-:R-:W-:Y:S02]  /*62a0*/  F2FP.RELU.BF16.F32.PACK_AB R53, R186, R185 ;  /* 0x000000b9ba35723e */ /* 0x010fe400000018ff */
[----:B------:R-:W-:Y:S01]  /*62b0*/  F2FP.RELU.BF16.F32.PACK_AB R51, R187, R184 ;  /* 0x000000b8bb33723e */ /* 0x000fe200000018ff */
[----:B-1----:R-:W-:Y:S01]  /*62c0*/  @!P3 FADD.FTZ R234, -R234, -RZ ;  /* 0x800000ffeaeab221 */ /* 0x002fe20000010100 */
[----:B------:R-:W-:Y:S01]  /*62d0*/  ISETP.LE.U32.AND P3, PT, R240, UR9, PT ;  /* 0x00000009f0007c0c */ /* 0x000fe2000bf63070 */
[----:B------:R1:W-:Y:S01]  /*62e0*/  STS [R148+0x12000], R53 ;  /* 0x0120003594007388 */ /* 0x0003e20000000800 */
[----:B------:R-:W-:Y:S03]  /*62f0*/  SHF.R.U32.HI R47, RZ, 0x10, R123 ;  /* 0x00000010ff2f7819 */ /* 0x000fe6000001167b */
[----:B------:R-:W3:Y:S01]  /*6300*/  MUFU.EX2 R240, R121 ;  /* 0x0000007900f07308 */ /* 0x000ee20000000800 */
[----:B------:R-:W-:Y:S01]  /*6310*/  SHF.R.U32.HI R45, RZ, 0x8, R45 ;  /* 0x00000008ff2d7819 */ /* 0x000fe2000001162d */
[----:B------:R4:W-:Y:S01]  /*6320*/  STS [R148+0x12400], R51 ;  /* 0x0124003394007388 */ /* 0x0009e20000000800 */
[----:B------:R-:W-:Y:S01]  /*6330*/  LOP3.LUT R47, R47, 0xff, RZ, 0xc0, !PT ;  /* 0x000000ff2f2f7812 */ /* 0x000fe200078ec0ff */
[----:B------:R-:W-:Y:S01]  /*6340*/  @!P6 FADD.FTZ R233, -R233, -RZ ;  /* 0x800000ffe9e9e221 */ /* 0x000fe20000010100 */
[----:B------:R-:W-:Y:S01]  /*6350*/  LOP3.LUT R45, R45, 0xffff, RZ, 0xc0, !PT ;  /* 0x0000ffff2d2d7812 */ /* 0x000fe200078ec0ff */
[----:B------:R-:W-:Y:S01]  /*6360*/  @!P5 FADD.FTZ R225, -R225, -RZ ;  /* 0x800000ffe1e1d221 */ /* 0x000fe20000010100 */
[----:B------:R-:W-:Y:S03]  /*6370*/  ISETP.LE.U32.AND P6, PT, R47, UR9, PT ;  /* 0x000000092f007c0c */ /* 0x000fe6000bfc3070 */
[----:B------:R-:W4:Y:S01]  /*6380*/  MUFU.EX2 R232, R52 ;  /* 0x0000003400e87308 */ /* 0x000f220000000800 */
[----:B------:R-:W-:Y:S01]  /*6390*/  F2FP.RELU.BF16.F32.PACK_AB R47, R200, R199 ;  /* 0x000000c7c82f723e */ /* 0x000fe200000018ff */
[----:B--2---:R-:W-:Y:S01]  /*63a0*/  @!P0 FADD.FTZ R229, -R229, -RZ ;  /* 0x800000ffe5e58221 */ /* 0x004fe20000010100 */
[----:B------:R-:W-:Y:S01]  /*63b0*/  F2FP.RELU.BF16.F32.PACK_AB R49, R189, R188 ;  /* 0x000000bcbd31723e */ /* 0x000fe200000018ff */
[----:B------:R-:W-:Y:S01]  /*63c0*/  @!P3 FADD.FTZ R242, -R242, -RZ ;  /* 0x800000fff2f2b221 */ /* 0x000fe20000010100 */
[----:B------:R-:W-:Y:S01]  /*63d0*/  F2FP.RELU.BF16.F32.PACK_AB R55, R191, R190 ;  /* 0x000000bebf37723e */ /* 0x000fe200000018ff */
[----:B------:R2:W-:Y:S01]  /*63e0*/  STS [R154+0x12000], R47 ;  /* 0x0120002f9a007388 */ /* 0x0005e20000000800 */
[----:B------:R-:W-:Y:S03]  /*63f0*/  ISETP.LE.U32.AND P5, PT, R238, UR9, PT ;  /* 0x00000009ee007c0c */ /* 0x000fe6000bfa3070 */
[----:B------:R-:W-:Y:S01]  /*6400*/  MUFU.EX2 R236, R56 ;  /* 0x0000003800ec7308 */ /* 0x000fe20000000800 */
[----:B---3--:R-:W-:Y:S01]  /*6410*/  @!P2 FADD.FTZ R240, -R240, -RZ ;  /* 0x800000fff0f0a221 */ /* 0x008fe20000010100 */
[----:B------:R-:W-:Y:S02]  /*6420*/  ISETP.LE.U32.AND P2, PT, R45, UR9, PT ;  /* 0x000000092d007c0c */ /* 0x000fe4000bf43070 */
[----:B------:R-:W-:Y:S02]  /*6430*/  F2FP.RELU.BF16.F32.PACK_AB R45, R197, R196 ;  /* 0x000000c4c52d723e */ /* 0x000fe400000018ff */
[----:B------:R-:W-:Y:S02]  /*6440*/  F2FP.RELU.BF16.F32.PACK_AB R57, R193, R192 ;  /* 0x000000c0c139723e */ /* 0x000fe400000018ff */
[----:B-1----:R-:W-:Y:S01]  /*6450*/  F2FP.RELU.BF16.F32.PACK_AB R53, R195, R194 ;  /* 0x000000c2c335723e */ /* 0x002fe200000018ff */
[----:B------:R1:W-:Y:S01]  /*6460*/  STS [R154+0x12400], R45 ;  /* 0x0124002d9a007388 */ /* 0x0003e20000000800 */
[----:B------:R-:W3:Y:S01]  /*6470*/  MUFU.EX2 R238, R58 ;  /* 0x0000003a00ee7308 */ /* 0x000ee20000000800 */
[----:B------:R-:W-:Y:S01]  /*6480*/  LOP3.LUT R46, R123, 0xff, RZ, 0xc0, !PT ;  /* 0x000000ff7b2e7812 */ /* 0x000fe200078ec0ff */
[----:B----4-:R-:W-:Y:S01]  /*6490*/  @!P4 FADD.FTZ R232, -R232, -RZ ;  /* 0x800000ffe8e8c221 */ /* 0x010fe20000010100 */
[----:B------:R4:W-:Y:S01]  /*64a0*/  STS [R148+0x14000], R49 ;  /* 0x0140003194007388 */ /* 0x0009e20000000800 */
[----:B------:R-:W-:Y:S01]  /*64b0*/  F2FP.RELU.BF16.F32.PACK_AB R48, R203, R202 ;  /* 0x000000cacb30723e */ /* 0x000fe200000018ff */
[----:B------:R-:W-:Y:S01]  /*64c0*/  @!P5 FADD.FTZ R246, -R246, -RZ ;  /* 0x800000fff6f6d221 */ /* 0x000fe20000010100 */
[----:B------:R-:W-:Y:S01]  /*64d0*/  F2FP.RELU.BF16.F32.PACK_AB R50, R207, R206 ;  /* 0x000000cecf32723e */ /* 0x000fe200000018ff */
[----:B------:R-:W-:Y:S01]  /*64e0*/  STS [R148+0x14400], R55 ;  /* 0x0144003794007388 */ /* 0x000fe20000000800 */
[----:B------:R-:W-:Y:S02]  /*64f0*/  ISETP.LE.U32.AND P0, PT, R46, UR9, PT ;  /* 0x000000092e007c0c */ /* 0x000fe4000bf03070 */
[----:B------:R-:W4:Y:S01]  /*6500*/  MUFU.EX2 R243, R243 ;  /* 0x000000f300f37308 */ /* 0x000f220000000800 */
[----:B------:R-:W-:Y:S01]  /*6510*/  F2FP.RELU.BF16.F32.PACK_AB R51, R209, R208 ;  /* 0x000000d0d133723e */ /* 0x000fe200000018ff */
[----:B------:R4:W-:Y:S01]  /*6520*/  STS [R154+0x14000], R57 ;  /* 0x014000399a007388 */ /* 0x0009e20000000800 */
[----:B------:R-:W-:Y:S02]  /*6530*/  F2FP.RELU.BF16.F32.PACK_AB R52, R231, R230 ;  /* 0x000000e6e734723e */ /* 0x000fe400000018ff */
[----:B--2---:R-:W-:Y:S01]  /*6540*/  F2FP.RELU.BF16.F32.PACK_AB R47, R213, R212 ;  /* 0x000000d4d52f723e */ /* 0x004fe200000018ff */
[----:B------:R2:W-:Y:S01]  /*6550*/  STS [R154+0x14400], R53 ;  /* 0x014400359a007388 */ /* 0x0005e20000000800 */
[----:B------:R-:W-:Y:S01]  /*6560*/  LOP3.LUT R46, R123, 0xffff, RZ, 0xc0, !PT ;  /* 0x0000ffff7b2e7812 */ /* 0x000fe200078ec0ff */
[----:B---3--:R-:W-:Y:S01]  /*6570*/  @!P6 FADD.FTZ R238, -R238, -RZ ;  /* 0x800000ffeeeee221 */ /* 0x008fe20000010100 */
[----:B------:R-:W-:Y:S01]  /*6580*/  ISETP.LE.U32.AND P6, PT, R44, UR9, PT ;  /* 0x000000092c007c0c */ /* 0x000fe2000bfc3070 */
[----:B------:R3:W-:Y:S01]  /*6590*/  STS [R153+0x12400], R48 ;  /* 0x0124003099007388 */ /* 0x0007e20000000800 */
[----:B------:R-:W-:Y:S01]  /*65a0*/  SHF.R.U32.HI R46, RZ, 0x8, R46 ;  /* 0x00000008ff2e7819 */ /* 0x000fe2000001162e */
[----:B------:R-:W-:Y:S01]  /*65b0*/  @!P0 FADD.FTZ R236, -R236, -RZ ;  /* 0x800000ffecec8221 */ /* 0x000fe20000010100 */
[----:B------:R-:W-:Y:S02]  /*65c0*/  F2FP.RELU.BF16.F32.PACK_AB R44, R201, R198 ;  /* 0x000000c6c92c723e */ /* 0x000fe400000018ff */
[----:B------:R-:W-:Y:S02]  /*65d0*/  LOP3.LUT R46, R46, 0xffff, RZ, 0xc0, !PT ;  /* 0x0000ffff2e2e7812 */ /* 0x000fe400078ec0ff */
[----:B-1----:R-:W-:Y:S01]  /*65e0*/  F2FP.RELU.BF16.F32.PACK_AB R45, R215, R214 ;  /* 0x000000d6d72d723e */ /* 0x002fe200000018ff */
[----:B------:R-:W-:Y:S01]  /*65f0*/  STS [R153+0x12000], R44 ;  /* 0x0120002c99007388 */ /* 0x000fe20000000800 */
[----:B------:R-:W-:Y:S01]  /*6600*/  ISETP.LE.U32.AND P4, PT, R46, UR9, PT ;  /* 0x000000092e007c0c */ /* 0x000fe2000bf83070 */
[----:B----4-:R-:W-:Y:S01]  /*6610*/  @!P2 FADD.FTZ R243, -R243, -RZ ;  /* 0x800000fff3f3a221 */ /* 0x010fe20000010100 */
[----:B------:R-:W-:Y:S01]  /*6620*/  F2FP.RELU.BF16.F32.PACK_AB R46, R205, R204 ;  /* 0x000000cccd2e723e */ /* 0x000fe200000018ff */
[----:B------:R1:W-:Y:S01]  /*6630*/  STS [R160+0x12000], R47 ;  /* 0x0120002fa0007388 */ /* 0x0003e20000000800 */
[----:B------:R-:W-:Y:S01]  /*6640*/  ISETP.LE.U32.AND P1, PT, R239, UR9, PT ;  /* 0x00000009ef007c0c */ /* 0x000fe2000bf23070 */
[----:B------:R-:W-:Y:S01]  /*6650*/  @!P6 FADD.FTZ R245, -R245, -RZ ;  /* 0x800000fff5f5e221 */ /* 0x000fe20000010100 */
[----:B------:R-:W4:Y:S01]  /*6660*/  MUFU.EX2 R239, R64 ;  /* 0x0000004000ef7308 */ /* 0x000f220000000800 */
[----:B------:R1:W-:Y:S01]  /*6670*/  STS [R160+0x12400], R45 ;  /* 0x0124002da0007388 */ /* 0x0003e20000000800 */
[----:B------:R-:W-:Y:S02]  /*6680*/  F2FP.RELU.BF16.F32.PACK_AB R49, R211, R210 ;  /* 0x000000d2d331723e */ /* 0x000fe400000018ff */
[----:B------:R-:W-:Y:S01]  /*6690*/  F2FP.RELU.BF16.F32.PACK_AB R57, R219, R218 ;  /* 0x000000dadb39723e */ /* 0x000fe200000018ff */
[----:B------:R1:W-:Y:S01]  /*66a0*/  STS [R153+0x14000], R46 ;  /* 0x0140002e99007388 */ /* 0x0003e20000000800 */
[----:B--2---:R-:W-:Y:S01]  /*66b0*/  F2FP.RELU.BF16.F32.PACK_AB R53, R217, R216 ;  /* 0x000000d8d935723e */ /* 0x004fe200000018ff */
[----:B------:R-:W-:Y:S01]  /*66c0*/  @!P4 FADD.FTZ R237, -R237, -RZ ;  /* 0x800000ffededc221 */ /* 0x000fe20000010100 */
[----:B------:R-:W-:Y:S01]  /*66d0*/  SHF.R.U32.HI R123, RZ, 0x18, R123 ;  /* 0x00000018ff7b7819 */ /* 0x000fe2000001167b */
[----:B------:R-:W-:Y:S01]  /*66e0*/  STS [R153+0x14400], R50 ;  /* 0x0144003299007388 */ /* 0x000fe20000000800 */
[----:B------:R-:W-:Y:S02]  /*66f0*/  F2FP.RELU.BF16.F32.PACK_AB R54, R229, R228 ;  /* 0x000000e4e536723e */ /* 0x000fe400000018ff */
[----:B------:R-:W-:Y:S01]  /*6700*/  ISETP.LE.U32.AND P4, PT, R123, UR9, PT ;  /* 0x000000097b007c0c */ /* 0x000fe2000bf83070 */
[----:B------:R2:W-:Y:S01]  /*6710*/  STS [R160+0x14000], R51 ;  /* 0x01400033a0007388 */ /* 0x0005e20000000800 */
[----:B------:R-:W-:Y:S02]  /*6720*/  F2FP.RELU.BF16.F32.PACK_AB R55, R221, R220 ;  /* 0x000000dcdd37723e */ /* 0x000fe400000018ff */
[----:B------:R-:W-:Y:S01]  /*6730*/  ISETP.LE.U32.AND P0, PT, R127, UR9, PT ;  /* 0x000000097f007c0c */ /* 0x000fe2000bf03070 */
[----:B------:R-:W-:Y:S01]  /*6740*/  STS [R160+0x14400], R49 ;  /* 0x01440031a0007388 */ /* 0x000fe20000000800 */
[----:B----4-:R-:W-:Y:S01]  /*6750*/  @!P1 FADD.FTZ R239, -R239, -RZ ;  /* 0x800000ffefef9221 */ /* 0x010fe20000010100 */
[----:B------:R-:W-:Y:S02]  /*6760*/  ISETP.LE.U32.AND P1, PT, R241, UR9, PT ;  /* 0x00000009f1007c0c */ /* 0x000fe4000bf23070 */
[----:B------:R-:W-:Y:S01]  /*6770*/  STS [R152+0x12000], R53 ;  /* 0x0120003598007388 */ /* 0x000fe20000000800 */
[----:B------:R-:W4:Y:S01]  /*6780*/  MUFU.EX2 R241, R59 ;  /* 0x0000003b00f17308 */ /* 0x000f220000000800 */
[----:B---3--:R-:W-:Y:S02]  /*6790*/  F2FP.RELU.BF16.F32.PACK_AB R48, R225, R224 ;  /* 0x000000e0e130723e */ /* 0x008fe400000018ff */
[----:B------:R3:W-:Y:S01]  /*67a0*/  STS [R152+0x12400], R57 ;  /* 0x0124003998007388 */ /* 0x0007e20000000800 */
[----:B-1----:R-:W-:Y:S02]  /*67b0*/  F2FP.RELU.BF16.F32.PACK_AB R47, R233, R232 ;  /* 0x000000e8e92f723e */ /* 0x002fe400000018ff */
[----:B------:R-:W-:Y:S01]  /*67c0*/  F2FP.RELU.BF16.F32.PACK_AB R45, R235, R234 ;  /* 0x000000eaeb2d723e */ /* 0x000fe200000018ff */
[----:B------:R1:W-:Y:S01]  /*67d0*/  STS [R157+0x12400], R52 ;  /* 0x012400349d007388 */ /* 0x0003e20000000800 */
[----:B------:R-:W-:Y:S01]  /*67e0*/  F2FP.RELU.BF16.F32.PACK_AB R46, R227, R226 ;  /* 0x000000e2e32e723e */ /* 0x000fe200000018ff */
[----:B------:R-:W-:Y:S01]  /*67f0*/  @!P0 FADD.FTZ R247, -R247, -RZ ;  /* 0x800000fff7f78221 */ /* 0x000fe20000010100 */
[----:B------:R-:W-:Y:S01]  /*6800*/  F2FP.RELU.BF16.F32.PACK_AB R44, R240, R239 ;  /* 0x000000eff02c723e */ /* 0x000fe200000018ff */
[----:B------:R-:W-:Y:S01]  /*6810*/  STS [R157+0x12000], R54 ;  /* 0x012000369d007388 */ /* 0x000fe20000000800 */
[----:B------:R-:W-:Y:S01]  /*6820*/  @!P1 FADD.FTZ R244, -R244, -RZ ;  /* 0x800000fff4f49221 */ /* 0x000fe20000010100 */
[----:B------:R-:W-:Y:S02]  /*6830*/  F2FP.RELU.BF16.F32.PACK_AB R121, R237, R236 ;  /* 0x000000eced79723e */ /* 0x000fe400000018ff */
[----:B------:R-:W-:Y:S01]  /*6840*/  STS [R152+0x14000], R55 ;  /* 0x0140003798007388 */ /* 0x000fe20000000800 */
[----:B--2---:R-:W-:Y:S01]  /*6850*/  F2FP.RELU.BF16.F32.PACK_AB R51, R223, R222 ;  /* 0x000000dedf33723e */ /* 0x004fe200000018ff */
[----:B----4-:R-:W-:Y:S01]  /*6860*/  @!P4 FADD.FTZ R241, -R241, -RZ ;  /* 0x800000fff1f1c221 */ /* 0x010fe20000010100 */
[----:B------:R-:W-:Y:S02]  /*6870*/  F2FP.RELU.BF16.F32.PACK_AB R120, R243, R242 ;  /* 0x000000f2f378723e */ /* 0x000fe400000018ff */
[----:B------:R-:W-:Y:S01]  /*6880*/  F2FP.RELU.BF16.F32.PACK_AB R58, R247, R244 ;  /* 0x000000f4f73a723e */ /* 0x000fe200000018ff */
[----:B------:R-:W-:Y:S01]  /*6890*/  STS [R152+0x14400], R51 ;  /* 0x0144003398007388 */ /* 0x000fe20000000800 */
[----:B------:R-:W-:Y:S02]  /*68a0*/  F2FP.RELU.BF16.F32.PACK_AB R59, R241, R238 ;  /* 0x000000eef13b723e */ /* 0x000fe400000018ff */
[----:B------:R-:W-:Y:S01]  /*68b0*/  FSETP.GE.FTZ.AND P4, PT, R186, RZ, PT ;  /* 0x000000ffba00720b */ /* 0x000fe20003f96000 */
[----:B------:R-:W-:Y:S01]  /*68c0*/  STS [R157+0x14000], R48 ;  /* 0x014000309d007388 */ /* 0x000fe20000000800 */
[----:B------:R-:W-:Y:S01]  /*68d0*/  FSETP.GE.FTZ.AND P1, PT, R198, RZ, PT ;  /* 0x000000ffc600720b */ /* 0x000fe20003f36000 */
[----:B---3--:R-:W-:Y:S02]  /*68e0*/  IMAD.U32 R57, RZ, RZ, UR4 ;  /* 0x00000004ff397e24 */ /* 0x008fe4000f8e00ff */
[----:B------:R-:W-:Y:S01]  /*68f0*/  STS [R157+0x14400], R46 ;  /* 0x0144002e9d007388 */ /* 0x000fe20000000800 */
[----:B------:R-:W-:Y:S02]  /*6900*/  FSETP.GE.FTZ.AND P0, PT, R185, RZ, PT ;  /* 0x000000ffb900720b */ /* 0x000fe40003f16000 */
[----:B-1----:R-:W-:Y:S01]  /*6910*/  F2FP.RELU.BF16.F32.PACK_AB R52, R246, R245 ;  /* 0x000000f5f634723e */ /* 0x002fe200000018ff */
[----:B------:R-:W-:Y:S01]  /*6920*/  STS [R156+0x12000], R47 ;  /* 0x0120002f9c007388 */ /* 0x000fe20000000800 */
[----:B------:R-:W-:Y:S02]  /*6930*/  IADD3 R57, R0, 0x4000, R57 ;  /* 0x0000400000397810 */ /* 0x000fe40007ffe039 */
[----:B------:R-:W-:Y:S01]  /*6940*/  FSETP.GE.FTZ.AND P2, PT, R200, RZ, PT ;  /* 0x000000ffc800720b */ /* 0x000fe20003f56000 */
[----:B------:R-:W-:Y:S01]  /*6950*/  STS [R156+0x12400], R45 ;  /* 0x0124002d9c007388 */ /* 0x000fe20000000800 */
[----:B------:R-:W-:Y:S01]  /*6960*/  FSETP.GE.FTZ.AND P3, PT, R199, RZ, PT ;  /* 0x000000ffc700720b */ /* 0x000fe20003f76000 */
[----:B------:R-:W-:Y:S02]  /*6970*/  IMAD.IADD R56, R57, 0x1, R136 ;  /* 0x0000000139387824 */ /* 0x000fe400078e0288 */
[----:B------:R-:W-:Y:S04]  /*6980*/  STS [R155+0x12000], R44 ;  /* 0x0120002c9b007388 */ /* 0x000fe80000000800 */
[----:B------:R-:W-:Y:S04]  /*6990*/  STS [R155+0x12400], R52 ;  /* 0x012400349b007388 */ /* 0x000fe80000000800 */
[----:B------:R-:W-:Y:S04]  /*69a0*/  STS [R156+0x14000], R121 ;  /* 0x014000799c007388 */ /* 0x000fe80000000800 */
[----:B------:R-:W-:Y:S04]  /*69b0*/  STS [R156+0x14400], R59 ;  /* 0x0144003b9c007388 */ /* 0x000fe80000000800 */
[----:B------:R-:W-:Y:S04]  /*69c0*/  STS [R155+0x14000], R120 ;  /* 0x014000789b007388 */ /* 0x000fe80000000800 */
[----:B------:R-:W-:Y:S04]  /*69d0*/  STS [R155+0x14400], R58 ;  /* 0x0144003a9b007388 */ /* 0x000fe80000000800 */
[----:B------:R-:W-:Y:S08]  /*69e0*/  LDSM.16.M88.4 R64, [R0+UR4+0x4000] ;  /* 0x004000040040783b */ /* 0x000ff00008000200 */
[----:B------:R-:W1:Y:S08]  /*69f0*/  LDSM.16.M88.4 R44, [R138+UR4+0x8000] ;  /* 0x008000048a2c783b */ /* 0x000e700008000200 */
[----:B------:R-:W2:Y:S08]  /*6a00*/  LDSM.16.M88.4 R60, [R0+UR4+0x5000] ;  /* 0x00500004003c783b */ /* 0x000eb00008000200 */
[----:B------:R-:W3:Y:S08]  /*6a10*/  LDSM.16.M88.4 R48, [R138+UR4+0x8400] ;  /* 0x008400048a30783b */ /* 0x000ef00008000200 */
[----:B------:R-:W4:Y:S08]  /*6a20*/  LDSM.16.M88.4 R52, [R138+UR4+0x8800] ;  /* 0x008800048a34783b */ /* 0x000f300008000200 */
[----:B------:R-:W4:Y:S01]  /*6a30*/  LDSM.16.M88.4 R100, [R138+UR4+0x8c00] ;  /* 0x008c00048a64783b */ /* 0x000f220008000200 */
[-C--:B-1----:R-:W-:Y:S07]  /*6a40*/  HMMA.16816.F32.BF16 R4, R64, R44.reuse, RZ ;  /* 0x0000002c4004723c */ /* 0x082fee00000418ff */
[----:B------:R-:W-:Y:S01]  /*6a50*/  LDSM.16.M88.4 R104, [R56] ;  /* 0x000000003868783b */ /* 0x000fe20000000200 */
[C---:B--2---:R-:W-:Y:S07]  /*6a60*/  HMMA.16816.F32.BF16 R8, R60.reuse, R44, RZ ;  /* 0x0000002c3c08723c */ /* 0x044fee00000418ff */
[----:B------:R1:W-:Y:S01]  /*6a70*/  LDSM.16.M88.4 R112, [R56+0x1000] ;  /* 0x001000003870783b */ /* 0x0003e20000000200 */
[-C--:B------:R-:W-:Y:S07]  /*6a80*/  HMMA.16816.F32.BF16 R12, R60, R46.reuse, RZ ;  /* 0x0000002e3c0c723c */ /* 0x080fee00000418ff */
[----:B------:R-:W2:Y:S01]  /*6a90*/  LDSM.16.M88.4 R108, [R137+0x2000] ;  /* 0x00200000896c783b */ /* 0x000ea20000000200 */
[C---:B------:R-:W-:Y:S07]  /*6aa0*/  HMMA.16816.F32.BF16 R16, R64.reuse, R46, RZ ;  /* 0x0000002e4010723c */ /* 0x040fee00000418ff */
[----:B------:R-:W2:Y:S01]  /*6ab0*/  LDSM.16.M88.4 R116, [R137+0x2400] ;  /* 0x002400008974783b */ /* 0x000ea20000000200 */
[-C--:B---3--:R-:W-:Y:S06]  /*6ac0*/  HMMA.16816.F32.BF16 R20, R64, R48.reuse, RZ ;  /* 0x000000304014723c */ /* 0x088fec00000418ff */
[C---:B------:R-:W-:Y:S01]  /*6ad0*/  HMMA.16816.F32.BF16 R24, R60.reuse, R48, RZ ;  /* 0x000000303c18723c */ /* 0x040fe200000418ff */
[----:B------:R-:W3:Y:S05]  /*6ae0*/  LDSM.16.M88.4 R120, [R137+0x2800] ;  /* 0x002800008978783b */ /* 0x000eea0000000200 */
[-C--:B------:R-:W-:Y:S03]  /*6af0*/  HMMA.16816.F32.BF16 R28, R60, R50.reuse, RZ ;  /* 0x000000323c1c723c */ /* 0x080fe600000418ff */
[----:B------:R-:W3:Y:S03]  /*6b00*/  LDSM.16.M88.4 R124, [R137+0x2c00] ;  /* 0x002c0000897c783b */ /* 0x000ee60000000200 */
[C---:B------:R-:W-:Y:S06]  /*6b10*/  HMMA.16816.F32.BF16 R32, R64.reuse, R50, RZ ;  /* 0x000000324020723c */ /* 0x040fec00000418ff */
[-C--:B----4-:R-:W-:Y:S06]  /*6b20*/  HMMA.16816.F32.BF16 R36, R64, R52.reuse, RZ ;  /* 0x000000344024723c */ /* 0x090fec00000418ff */
[C---:B------:R-:W-:Y:S06]  /*6b30*/  HMMA.16816.F32.BF16 R40, R60.reuse, R52, RZ ;  /* 0x000000343c28723c */ /* 0x040fec00000418ff */
[-C--:B------:R-:W-:Y:S06]  /*6b40*/  HMMA.16816.F32.BF16 R44, R60, R54.reuse, RZ ;  /* 0x000000363c2c723c */ /* 0x080fec00000418ff */
[C---:B------:R-:W-:Y:S06]  /*6b50*/  HMMA.16816.F32.BF16 R48, R64.reuse, R54, RZ ;  /* 0x000000364030723c */ /* 0x040fec00000418ff */
[-C--:B------:R-:W-:Y:S06]  /*6b60*/  HMMA.16816.F32.BF16 R52, R64, R100.reuse, RZ ;  /* 0x000000644034723c */ /* 0x080fec00000418ff */
[C---:B-1----:R-:W-:Y:S06]  /*6b70*/  HMMA.16816.F32.BF16 R56, R60.reuse, R100, RZ ;  /* 0x000000643c38723c */ /* 0x042fec00000418ff */
[-C--:B------:R-:W-:Y:S06]  /*6b80*/  HMMA.16816.F32.BF16 R60, R60, R102.reuse, RZ ;  /* 0x000000663c3c723c */ /* 0x080fec00000418ff */
[----:B------:R-:W-:Y:S06]  /*6b90*/  HMMA.16816.F32.BF16 R64, R64, R102, RZ ;  /* 0x000000664040723c */ /* 0x000fec00000418ff */
[-C--:B--2---:R-:W-:Y:S06]  /*6ba0*/  HMMA.16816.F32.BF16 R4, R104, R108.reuse, R4 ;  /* 0x0000006c6804723c */ /* 0x084fec0000041804 */
[C---:B------:R-:W-:Y:S06]  /*6bb0*/  HMMA.16816.F32.BF16 R8, R112.reuse, R108, R8 ;  /* 0x0000006c7008723c */ /* 0x040fec0000041808 */
[-C--:B------:R-:W-:Y:S06]  /*6bc0*/  HMMA.16816.F32.BF16 R12, R112, R110.reuse, R12 ;  /* 0x0000006e700c723c */ /* 0x080fec000004180c */
[C---:B------:R-:W-:Y:S06]  /*6bd0*/  HMMA.16816.F32.BF16 R16, R104.reuse, R110, R16 ;  /* 0x0000006e6810723c */ /* 0x040fec0000041810 */
[-C--:B------:R-:W-:Y:S06]  /*6be0*/  HMMA.16816.F32.BF16 R20, R104, R116.reuse, R20 ;  /* 0x000000746814723c */ /* 0x080fec0000041814 */
[C---:B------:R-:W-:Y:S06]  /*6bf0*/  HMMA.16816.F32.BF16 R24, R112.reuse, R116, R24 ;  /* 0x000000747018723c */ /* 0x040fec0000041818 */
[-C--:B------:R-:W-:Y:S06]  /*6c00*/  HMMA.16816.F32.BF16 R28, R112, R118.reuse, R28 ;  /* 0x00000076701c723c */ /* 0x080fec000004181c */
[C---:B------:R-:W-:Y:S05]  /*6c10*/  HMMA.16816.F32.BF16 R32, R104.reuse, R118, R32 ;  /* 0x000000766820723c */ /* 0x040fea0000041820 */
[C---:B------:R-:W-:Y:S01]  /*6c20*/  FADD.FTZ R252, -R183.reuse, R17 ;  /* 0x00000011b7fc7221 */ /* 0x040fe20000010100 */
[-C--:B---3--:R-:W-:Y:S05]  /*6c30*/  HMMA.16816.F32.BF16 R36, R104, R120.reuse, R36 ;  /* 0x000000786824723c */ /* 0x088fea0000041824 */
[C---:B------:R-:W-:Y:S01]  /*6c40*/  FADD.FTZ R248, -R183.reuse, R20 ;  /* 0x00000014b7f87221 */ /* 0x040fe20000010100 */
[C---:B------:R-:W-:Y:S05]  /*6c50*/  HMMA.16816.F32.BF16 R40, R112.reuse, R120, R40 ;  /* 0x000000787028723c */ /* 0x040fea0000041828 */
[C---:B------:R-:W-:Y:S01]  /*6c60*/  FADD.FTZ R250, -R183.reuse, R16 ;  /* 0x00000010b7fa7221 */ /* 0x040fe20000010100 */
[-C--:B------:R-:W-:Y:S05]  /*6c70*/  HMMA.16816.F32.BF16 R44, R112, R122.reuse, R44 ;  /* 0x0000007a702c723c */ /* 0x080fea000004182c */
[-C--:B------:R-:W-:Y:S01]  /*6c80*/  FSEL R250, R250, R183.reuse, P3 ;  /* 0x000000b7fafa7208 */ /* 0x080fe20001800000 */
[C---:B------:R-:W-:Y:S04]  /*6c90*/  HMMA.16816.F32.BF16 R48, R104.reuse, R122, R48 ;  /* 0x0000007a6830723c */ /* 0x040fe80000041830 */
[----:B------:R-:W-:Y:S01]  /*6ca0*/  FSETP.GE.FTZ.AND P3, PT, R212, RZ, PT ;  /* 0x000000ffd400720b */ /* 0x000fe20003f76000 */
[C---:B------:R-:W-:Y:S01]  /*6cb0*/  FADD.FTZ R120, -R183.reuse, R4 ;  /* 0x00000004b7787221 */ /* 0x040fe20000010100 */
[-C--:B------:R-:W-:Y:S05]  /*6cc0*/  HMMA.16816.F32.BF16 R52, R104, R124.reuse, R52 ;  /* 0x0000007c6834723c */ /* 0x080fea0000041834 */
[-C--:B------:R-:W-:Y:S01]  /*6cd0*/  FSEL R123, R248, R183.reuse, P1 ;  /* 0x000000b7f87b7208 */ /* 0x080fe20000800000 */
[C---:B------:R-:W-:Y:S04]  /*6ce0*/  HMMA.16816.F32.BF16 R56, R112.reuse, R124, R56 ;  /* 0x0000007c7038723c */ /* 0x040fe80000041838 */
[----:B------:R-:W-:Y:S01]  /*6cf0*/  FSETP.GE.FTZ.AND P1, PT, R216, RZ, PT ;  /* 0x000000ffd800720b */ /* 0x000fe20003f36000 */
[----:B------:R-:W-:Y:S01]  /*6d00*/  FADD.FTZ R122, -R183, R5 ;  /* 0x00000005b77a7221 */ /* 0x000fe20000010100 */
[----:B------:R-:W-:Y:S01]  /*6d10*/  FSEL R120, R120, R183, P0 ;  /* 0x000000b778787208 */ /* 0x000fe20000000000 */
[-C--:B------:R-:W-:Y:S03]  /*6d20*/  HMMA.16816.F32.BF16 R60, R112, R126.reuse, R60 ;  /* 0x0000007e703c723c */ /* 0x080fe6000004183c */
[----:B------:R-:W-:Y:S01]  /*6d30*/  FSETP.GE.FTZ.AND P0, PT, R201, RZ, PT ;  /* 0x000000ffc900720b */ /* 0x000fe20003f16000 */
[----:B------:R-:W-:Y:S01]  /*6d40*/  FMUL.FTZ R123, R198, R123 ;  /* 0x0000007bc67b7220 */ /* 0x000fe20000410000 */
[-C--:B------:R-:W-:Y:S01]  /*6d50*/  FSEL R121, R122, R183.reuse, P4 ;  /* 0x000000b77a797208 */ /* 0x080fe20002000000 */
[----:B------:R-:W-:Y:S04]  /*6d60*/  HMMA.16816.F32.BF16 R64, R104, R126, R64 ;  /* 0x0000007e6840723c */ /* 0x000fe80000041840 */
[----:B------:R-:W-:Y:S01]  /*6d70*/  FSETP.GE.FTZ.AND P4, PT, R228, RZ, PT ;  /* 0x000000ffe400720b */ /* 0x000fe20003f96000 */
[C---:B------:R-:W-:Y:S01]  /*6d80*/  FADD.FTZ R122, -R183.reuse, R21 ;  /* 0x00000015b77a7221 */ /* 0x040fe20000010100 */
[-C--:B------:R-:W-:Y:S01]  /*6d90*/  FSEL R125, R252, R183.reuse, P2 ;  /* 0x000000b7fc7d7208 */ /* 0x080fe20001000000 */
[----:B------:R-:W-:Y:S01]  /*6da0*/  FADD.FTZ R198, -R183, R37 ;  /* 0x00000025b7c67221 */ /* 0x000fe20000010100 */
[----:B------:R-:W-:Y:S03]  /*6db0*/  FSETP.GE.FTZ.AND P2, PT, R213, RZ, PT ;  /* 0x000000ffd500720b */ /* 0x000fe60003f56000 */
[----:B------:R-:W-:Y:S01]  /*6dc0*/  FSEL R122, R122, R183, P0 ;  /* 0x000000b77a7a7208 */ /* 0x000fe20000000000 */
[----:B------:R-:W-:Y:S01]  /*6dd0*/  FMUL.FTZ R120, R185, R120 ;  /* 0x00000078b9787220 */ /* 0x000fe20000410000 */
[----:B------:R-:W-:Y:S01]  /*6de0*/  FSETP.GE.FTZ.AND P0, PT, R217, RZ, PT ;  /* 0x000000ffd900720b */ /* 0x000fe20003f16000 */
[----:B------:R-:W-:Y:S01]  /*6df0*/  FMUL.FTZ R121, R186, R121 ;  /* 0x00000079ba797220 */ /* 0x000fe20000410000 */
[C---:B------:R-:W-:Y:S01]  /*6e00*/  FADD.FTZ R186, -R183.reuse, R36 ;  /* 0x00000024b7ba7221 */ /* 0x040fe20000010100 */
[----:B------:R-:W-:Y:S01]  /*6e10*/  FADD.FTZ R126, -R183, R33 ;  /* 0x00000021b77e7221 */ /* 0x000fe20000010100 */
[----:B------:R-:W-:Y:S01]  /*6e20*/  FSEL R198, R198, R183, P0 ;  /* 0x000000b7c6c67208 */ /* 0x000fe20000000000 */
[----:B------:R-:W-:Y:S01]  /*6e30*/  FMUL.FTZ R200, R200, R125 ;  /* 0x0000007dc8c87220 */ /* 0x000fe20000410000 */
[----:B------:R-:W-:Y:S01]  /*6e40*/  F2FP.BF16.F32.PACK_AB R121, R121, R120 ;  /* 0x000000787979723e */ /* 0x000fe200000010ff */
[C---:B------:R-:W-:Y:S01]  /*6e50*/  FADD.FTZ R120, -R183.reuse, R32 ;  /* 0x00000020b7787221 */ /* 0x040fe20000010100 */
[----:B------:R-:W-:Y:S01]  /*6e60*/  FSETP.GE.FTZ.AND P0, PT, R240, RZ, PT ;  /* 0x000000fff000720b */ /* 0x000fe20003f16000 */
[C---:B------:R-:W-:Y:S01]  /*6e70*/  FADD.FTZ R48, -R183.reuse, R48 ;  /* 0x00000030b7307221 */ /* 0x040fe20000010100 */
[-C--:B------:R-:W-:Y:S01]  /*6e80*/  FSEL R127, R186, R183.reuse, P1 ;  /* 0x000000b7ba7f7208 */ /* 0x080fe20000800000 */
[----:B------:R-:W-:Y:S01]  /*6e90*/  FADD.FTZ R186, -R183, R53 ;  /* 0x00000035b7ba7221 */ /* 0x000fe20000010100 */
[----:B------:R-:W-:Y:S01]  /*6ea0*/  FSETP.GE.FTZ.AND P1, PT, R233, RZ, PT ;  /* 0x000000ffe900720b */ /* 0x000fe20003f36000 */
[C---:B------:R-:W-:Y:S01]  /*6eb0*/  FADD.FTZ R52, -R183.reuse, R52 ;  /* 0x00000034b7347221 */ /* 0x040fe20000010100 */
[-C--:B------:R-:W-:Y:S01]  /*6ec0*/  FSEL R125, R120, R183.reuse, P3 ;  /* 0x000000b7787d7208 */ /* 0x080fe20001800000 */
[C---:B------:R-:W-:Y:S01]  /*6ed0*/  FADD.FTZ R120, -R183.reuse, R49 ;  /* 0x00000031b7787221 */ /* 0x040fe20000010100 */
        /* <DEDUP_REMOVED lines=8> */
[----:B------:R-:W-:Y:S01]  /*6f60*/  FSETP.GE.FTZ.AND P1, PT, R239, RZ, PT ;  /* 0x000000ffef00720b */ /* 0x000fe20003f36000 */
[----:B------:R-:W-:Y:S01]  /*6f70*/  FMUL.FTZ R126, R213, R126 ;  /* 0x0000007ed57e7220 */ /* 0x000fe20000410000 */
[----:B------:R-:W-:Y:S01]  /*6f80*/  FSEL R49, R48, R183, P4 ;  /* 0x000000b730317208 */ /* 0x000fe20002000000 */
[----:B------:R-:W-:Y:S01]  /*6f90*/  FMUL.FTZ R127, R216, R127 ;  /* 0x0000007fd87f7220 */ /* 0x000fe20000410000 */
[-C--:B------:R-:W-:Y:S01]  /*6fa0*/  FSEL R120, R120, R183.reuse, P3 ;  /* 0x000000b778787208 */ /* 0x080fe20001800000 */
[----:B------:R-:W-:Y:S01]  /*6fb0*/  FMUL.FTZ R198, R217, R198 ;  /* 0x000000c6d9c67220 */ /* 0x000fe20000410000 */
        /* <DEDUP_REMOVED lines=11> */
[----:B------:R-:W-:Y:S01]  /*7070*/  FADD.FTZ R49, -R182, R6 ;  /* 0x00000006b6317221 */ /* 0x000fe20000010100 */
[----:B------:R-:W-:Y:S01]  /*7080*/  F2FP.BF16.F32.PACK_AB R199, R200, R199 ;  /* 0x000000c7c8c7723e */ /* 0x000fe200000010ff */
[----:B------:R-:W-:Y:S01]  /*7090*/  FADD.FTZ R65, -R182, R7 ;  /* 0x00000007b6417221 */ /* 0x000fe20000010100 */
[----:B------:R-:W-:Y:S01]  /*70a0*/  F2FP.BF16.F32.PACK_AB R122, R122, R123 ;  /* 0x0000007b7a7a723e */ /* 0x000fe200000010ff */
[----:B------:R-:W-:Y:S01]  /*70b0*/  FMUL.FTZ R64, R239, R64 ;  /* 0x00000040ef407220 */ /* 0x000fe20000410000 */
[----:B------:R-:W-:Y:S01]  /*70c0*/  F2FP.BF16.F32.PACK_AB R125, R126, R125 ;  /* 0x0000007d7e7d723e */ /* 0x000fe200000010ff */
[----:B------:R-:W-:Y:S01]  /*70d0*/  FMUL.FTZ R183, R240, R183 ;  /* 0x000000b7f0b77220 */ /* 0x000fe20000410000 */
[----:B------:R-:W-:Y:S02]  /*70e0*/  F2FP.BF16.F32.PACK_AB R127, R198, R127 ;  /* 0x0000007fc67f723e */ /* 0x000fe400000010ff */
[----:B------:R-:W-:Y:S02]  /*70f0*/  F2FP.BF16.F32.PACK_AB R53, R186, R53 ;  /* 0x00000035ba35723e */ /* 0x000fe400000010ff */
[-C--:B------:R-:W-:Y:S02]  /*7100*/  FSEL R49, R49, R182.reuse, P2 ;  /* 0x000000b631317208 */ /* 0x080fe40001000000 */
[----:B------:R-:W-:Y:S01]  /*7110*/  FSEL R48, R65, R182, P1 ;  /* 0x000000b641307208 */ /* 0x000fe20000800000 */
[----:B------:R-:W-:Y:S06]  /*7120*/  @!P0 BRA `(.L_x_449) ;  /* 0x00000000007c8947 */ /* 0x000fec0003800000 */
[----:B------:R-:W1:Y:S01]  /*7130*/  LDC R7, c[0x0][0x240] ;  /* 0x00009000ff077b82 */ /* 0x000e620000000800 */
[----:B------:R-:W-:Y:S01]  /*7140*/  ISETP.GE.AND P2, PT, R146, UR42, PT ;  /* 0x0000002a92007c0c */ /* 0x000fe2000bf46270 */
[----:B------:R-:W-:Y:S04]  /*7150*/  ULOP3.LUT UR5, UR10, 0x1, URZ, 0xc0, !UPT ;  /* 0x000000010a057892 */ /* 0x000fe8000f8ec03f */
[----:B------:R-:W-:Y:S04]  /*7160*/  UISETP.NE.U32.AND UP0, UPT, UR5, 0x1, UPT ;  /* 0x000000010500788c */ /* 0x000fe8000bf05070 */
[----:B------:R-:W-:Y:S04]  /*7170*/  USEL UR5, UR61, 0x2000, !UP0 ;  /* 0x000020003d057887 */ /* 0x000fe8000c000000 */
[----:B------:R-:W2:Y:S02]  /*7180*/  @!P2 LDC R5, c[0x0][0x244] ;  /* 0x00009100ff05ab82 */ /* 0x000ea40000000800 */
[----:B------:R-:W-:Y:S02]  /*7190*/  VIADD R171, R171, UR5 ;  /* 0x00000005abab7c36 */ /* 0x000fe40008000000 */
[----:B------:R-:W-:Y:S02]  /*71a0*/  VIADD R166, R166, UR5 ;  /* 0x00000005a6a67c36 */ /* 0x000fe40008000000 */
[----:B------:R-:W-:Y:S01]  /*71b0*/  VIADD R131, R131, UR5 ;  /* 0x0000000583837c36 */ /* 0x000fe20008000000 */
[----:B------:R3:W-:Y:S04]  /*71c0*/  @P2 STS [R171], RZ ;  /* 0x000000ffab002388 */ /* 0x0007e80000000800 */
[----:B------:R3:W-:Y:S04]  /*71d0*/  @P2 STS [R171+0x4], RZ ;  /* 0x000004ffab002388 */ /* 0x0007e80000000800 */
[----:B------:R3:W-:Y:S04]  /*71e0*/  @P2 STS [R171+0x8], RZ ;  /* 0x000008ffab002388 */ /* 0x0007e80000000800 */
[----:B------:R3:W-:Y:S01]  /*71f0*/  @P2 STS [R171+0xc], RZ ;  /* 0x00000cffab002388 */ /* 0x0007e20000000800 */
[----:B-1----:R-:W-:Y:S05]  /*7200*/  IMAD.U32 R17, R7, -0x80, RZ ;  /* 0xffffff8007117824 */ /* 0x002fea00078e00ff */
[C---:B------:R-:W-:Y:S04]  /*7210*/  LEA R176, P1, R17.reuse, R176, 0x1 ;  /* 0x000000b011b07211 */ /* 0x040fe800078208ff */
[----:B------:R-:W-:Y:S02]  /*7220*/  LEA.HI.X.SX32 R177, R17, R177, 0x1, P1 ;  /* 0x000000b111b17211 */ /* 0x000fe400008f0eff */
[C---:B------:R-:W-:Y:S03]  /*7230*/  @!P2 LEA R4, P1, R7.reuse, R176, 0x7 ;  /* 0x000000b00704a211 */ /* 0x040fe600078238ff */
        /* <DEDUP_REMOVED lines=14> */
.L_x_449:
[----:B------:R-:W-:Y:S01]  /*7320*/  STS [R148+0xa000], R121 ;  /* 0x00a0007994007388 */ /* 0x000fe20000000800 */
[C---:B------:R-:W-:Y:S01]  /*7330*/  FADD.FTZ R19, -R182.reuse, R19 ;  /* 0x00000013b6137221 */ /* 0x040fe20000010100 */
[----:B------:R-:W-:Y:S01]  /*7340*/  FSETP.GE.FTZ.AND P2, PT, R197, RZ, PT ;  /* 0x000000ffc500720b */ /* 0x000fe20003f56000 */
[----:B------:R-:W-:Y:S01]  /*7350*/  FADD.FTZ R7, -R182, R22 ;  /* 0x00000016b6077221 */ /* 0x000fe20000010100 */
[----:B------:R-:W-:Y:S01]  /*7360*/  FSETP.GE.FTZ.AND P1, PT, R202, RZ, PT ;  /* 0x000000ffca00720b */ /* 0x000fe20003f36000 */
[C---:B------:R-:W-:Y:S01]  /*7370*/  FADD.FTZ R23, -R182.reuse, R23 ;  /* 0x00000017b6177221 */ /* 0x040fe20000010100 */
[-C--:B---3--:R-:W-:Y:S01]  /*7380*/  FSEL R4, R19, R182.reuse, P2 ;  /* 0x000000b613047208 */ /* 0x088fe20001000000 */
[C---:B------:R-:W-:Y:S01]  /*7390*/  FADD.FTZ R17, -R182.reuse, R34 ;  /* 0x00000022b6117221 */ /* 0x040fe20000010100 */
[----:B------:R-:W-:Y:S01]  /*73a0*/  FSETP.GE.FTZ.AND P2, PT, R203, RZ, PT ;  /* 0x000000ffcb00720b */ /* 0x000fe20003f56000 */
[C---:B------:R-:W-:Y:S01]  /*73b0*/  FADD.FTZ R5, -R182.reuse, R18 ;  /* 0x00000012b6057221 */ /* 0x040fe20000010100 */
[-C--:B------:R-:W-:Y:S01]  /*73c0*/  FSEL R7, R7, R182.reuse, P1 ;  /* 0x000000b607077208 */ /* 0x080fe20000800000 */
[C---:B------:R-:W-:Y:S01]  /*73d0*/  FADD.FTZ R39, -R182.reuse, R39 ;  /* 0x00000027b6277221 */ /* 0x040fe20000010100 */
[----:B------:R-:W-:Y:S01]  /*73e0*/  FSEL R6, R23, R182, P2 ;  /* 0x000000b617067208 */ /* 0x000fe20001000000 */
[----:B------:R-:W-:Y:S01]  /*73f0*/  FADD.FTZ R35, -R182, R35 ;  /* 0x00000023b6237221 */ /* 0x000fe20000010100 */
[----:B------:R-:W-:Y:S01]  /*7400*/  FSETP.GE.FTZ.AND P1, PT, R214, RZ, PT ;  /* 0x000000ffd600720b */ /* 0x000fe20003f36000 */
[----:B------:R-:W-:Y:S01]  /*7410*/  FMUL.FTZ R7, R202, R7 ;  /* 0x00000007ca077220 */ /* 0x000fe20000410000 */
[----:B------:R-:W-:Y:S01]  /*7420*/  FSETP.GE.FTZ.AND P3, PT, R196, RZ, PT ;  /* 0x000000ffc400720b */ /* 0x000fe20003f76000 */
[----:B------:R-:W-:Y:S01]  /*7430*/  FMUL.FTZ R6, R203, R6 ;  /* 0x00000006cb067220 */ /* 0x000fe20000410000 */
[----:B------:R-:W-:Y:S01]  /*7440*/  FSEL R17, R17, R182, P1 ;  /* 0x000000b611117208 */ /* 0x000fe20000800000 */
        /* <DEDUP_REMOVED lines=8> */
[----:B------:R-:W-:Y:S01]  /*74d0*/  FMUL.FTZ R17, R214, R17 ;  /* 0x00000011d6117220 */ /* 0x000fe20000410000 */
[----:B------:R-:W-:Y:S01]  /*74e0*/  F2FP.BF16.F32.PACK_AB R6, R6, R7 ;  /* 0x000000070606723e */ /* 0x000fe200000010ff */
[----:B------:R-:W-:Y:S01]  /*74f0*/  FADD.FTZ R7, -R182, R50 ;  /* 0x00000032b6077221 */ /* 0x000fe20000010100 */
[----:B------:R-:W-:Y:S01]  /*7500*/  FSETP.GE.FTZ.AND P1, PT, R246, RZ, PT ;  /* 0x000000fff600720b */ /* 0x000fe20003f36000 */
[C---:B------:R-:W-:Y:S01]  /*7510*/  FADD.FTZ R21, -R182.reuse, R54 ;  /* 0x00000036b6157221 */ /* 0x040fe20000010100 */
[----:B------:R-:W-:Y:S01]  /*7520*/  FSEL R16, R35, R182, P3 ;  /* 0x000000b623107208 */ /* 0x000fe20001800000 */
[----:B------:R-:W-:Y:S01]  /*7530*/  FADD.FTZ R55, -R182, R55 ;  /* 0x00000037b6377221 */ /* 0x000fe20000010100 */
[----:B------:R-:W-:Y:S01]  /*7540*/  FSETP.GE.FTZ.AND P6, PT, R230, RZ, PT ;  /* 0x000000ffe600720b */ /* 0x000fe20003fd6000 */
[----:B------:R-:W-:Y:S01]  /*7550*/  FADD.FTZ R23, -R182, R66 ;  /* 0x00000042b6177221 */ /* 0x000fe20000010100 */
[----:B------:R-:W-:Y:S01]  /*7560*/  FSETP.GE.FTZ.AND P5, PT, R231, RZ, PT ;  /* 0x000000ffe700720b */ /* 0x000fe20003fb6000 */
[----:B------:R-:W-:Y:S01]  /*7570*/  FMUL.FTZ R16, R215, R16 ;  /* 0x00000010d7107220 */ /* 0x000fe20000410000 */
[----:B------:R-:W-:Y:S01]  /*7580*/  FSETP.GE.FTZ.AND P2, PT, R218, RZ, PT ;  /* 0x000000ffda00720b */ /* 0x000fe20003f56000 */
[----:B------:R-:W-:Y:S01]  /*7590*/  FMUL.FTZ R49, R184, R49 ;  /* 0x00000031b8317220 */ /* 0x000fe20000410000 */
[----:B------:R-:W-:Y:S01]  /*75a0*/  F2FP.BF16.F32.PACK_AB R5, R4, R5 ;  /* 0x000000050405723e */ /* 0x000fe200000010ff */
[----:B------:R-:W-:Y:S01]  /*75b0*/  FMUL.FTZ R48, R187, R48 ;  /* 0x00000030bb307220 */ /* 0x000fe20000410000 */
[-C--:B------:R-:W-:Y:S01]  /*75c0*/  FSEL R7, R7, R182.reuse, P6 ;  /* 0x000000b607077208 */ /* 0x080fe20003000000 */
[----:B-----5:R-:W-:Y:S01]  /*75d0*/  FADD.FTZ R8, -R181, R8 ;  /* 0x00000008b5087221 */ /* 0x020fe20000010100 */
[-C--:B------:R-:W-:Y:S01]  /*75e0*/  FSEL R4, R51, R182.reuse, P5 ;  /* 0x000000b633047208 */ /* 0x080fe20002800000 */
[----:B------:R-:W-:Y:S01]  /*75f0*/  FADD.FTZ R12, -R181, R12 ;  /* 0x0000000cb50c7221 */ /* 0x000fe20000010100 */
[----:B------:R-:W-:Y:S01]  /*7600*/  FSEL R19, R19, R182, P2 ;  /* 0x000000b613137208 */ /* 0x000fe20001000000 */
[----:B------:R-:W-:Y:S01]  /*7610*/  FMUL.FTZ R7, R230, R7 ;  /* 0x00000007e6077220 */ /* 0x000fe20000410000 */
[----:B------:R-:W-:Y:S01]  /*7620*/  FSETP.GE.FTZ.AND P4, PT, R234, RZ, PT ;  /* 0x000000ffea00720b */ /* 0x000fe20003f96000 */
[----:B------:R-:W-:Y:S01]  /*7630*/  FMUL.FTZ R4, R231, R4 ;  /* 0x00000004e7047220 */ /* 0x000fe20000410000 */
[----:B------:R-:W-:Y:S01]  /*7640*/  FSETP.GE.FTZ.AND P3, PT, R235, RZ, PT ;  /* 0x000000ffeb00720b */ /* 0x000fe20003f76000 */
[----:B------:R-:W-:Y:S01]  /*7650*/  FADD.FTZ R24, -R181, R24 ;  /* 0x00000018b5187221 */ /* 0x000fe20000010100 */
[----:B------:R-:W-:Y:S01]  /*7660*/  FSETP.GE.FTZ.AND P2, PT, R245, RZ, PT ;  /* 0x000000fff500720b */ /* 0x000fe20003f56000 */
[----:B------:R-:W-:Y:S01]  /*7670*/  FMUL.FTZ R19, R218, R19 ;  /* 0x00000013da137220 */ /* 0x000fe20000410000 */
[----:B------:R-:W-:Y:S01]  /*7680*/  F2FP.BF16.F32.PACK_AB R17, R16, R17 ;  /* 0x000000111011723e */ /* 0x000fe200000010ff */
[----:B------:R-:W-:Y:S01]  /*7690*/  FMUL.FTZ R18, R219, R18 ;  /* 0x00000012db127220 */ /* 0x000fe20000410000 */
[-C--:B------:R-:W-:Y:S01]  /*76a0*/  FSEL R21, R21, R182.reuse, P4 ;  /* 0x000000b615157208 */ /* 0x080fe20002000000 */
[----:B------:R-:W-:Y:S01]  /*76b0*/  FADD.FTZ R28, -R181, R28 ;  /* 0x0000001cb51c7221 */ /* 0x000fe20000010100 */
[-C--:B------:R-:W-:Y:S01]  /*76c0*/  FSEL R16, R55, R182.reuse, P3 ;  /* 0x000000b637107208 */ /* 0x080fe20001800000 */
[----:B------:R-:W-:Y:S01]  /*76d0*/  FADD.FTZ R40, -R181, R40 ;  /* 0x00000028b5287221 */ /* 0x000fe20000010100 */
[----:B------:R-:W-:Y:S01]  /*76e0*/  FSEL R20, R23, R182, P2 ;  /* 0x000000b617147208 */ /* 0x000fe20001000000 */
[----:B------:R-:W-:Y:S01]  /*76f0*/  @P1 FADD.FTZ R182, -R182, R67 ;  /* 0x00000043b6b61221 */ /* 0x000fe20000010100 */
[----:B------:R-:W-:Y:S01]  /*7700*/  F2FP.BF16.F32.PACK_AB R4, R4, R7 ;  /* 0x000000070404723e */ /* 0x000fe200000010ff */
[----:B------:R-:W-:Y:S01]  /*7710*/  FMUL.FTZ R21, R234, R21 ;  /* 0x00000015ea157220 */ /* 0x000fe20000410000 */
[----:B------:R-:W-:Y:S01]  /*7720*/  FSETP.GE.FTZ.AND P1, PT, R188, RZ, PT ;  /* 0x000000ffbc00720b */ /* 0x000fe20003f36000 */
[----:B------:R-:W-:Y:S01]  /*7730*/  FMUL.FTZ R20, R245, R20 ;  /* 0x00000014f5147220 */ /* 0x000fe20000410000 */
[----:B------:R-:W-:Y:S01]  /*7740*/  FMUL.FTZ R7, R246, R182 ;  /* 0x000000b6f6077220 */ /* 0x000fe20000410000 */
[----:B------:R-:W-:Y:S01]  /*7750*/  FMUL.FTZ R16, R235, R16 ;  /* 0x00000010eb107220 */ /* 0x000fe20000410000 */
[----:B------:R-:W-:Y:S01]  /*7760*/  F2FP.BF16.F32.PACK_AB R49, R48, R49 ;  /* 0x000000313031723e */ /* 0x000fe200000010ff */
[----:B------:R-:W-:Y:S01]  /*7770*/  FADD.FTZ R11, -R180, R11 ;  /* 0x0000000bb40b7221 */ /* 0x000fe20000010100 */
[----:B------:R-:W-:Y:S01]  /*7780*/  FSETP.GE.FTZ.AND P3, PT, R189, RZ, PT ;  /* 0x000000ffbd00720b */ /* 0x000fe20003f76000 */
[----:B------:R-:W-:Y:S01]  /*7790*/  FADD.FTZ R44, -R181, R44 ;  /* 0x0000002cb52c7221 */ /* 0x000fe20000010100 */
[----:B------:R-:W-:Y:S01]  /*77a0*/  F2FP.BF16.F32.PACK_AB R20, R7, R20 ;  /* 0x000000140714723e */ /* 0x000fe200000010ff */
[----:B------:R-:W-:Y:S01]  /*77b0*/  STS [R148+0xa400], R49 ;  /* 0x00a4003194007388 */ /* 0x000fe20000000800 */
[----:B------:R-:W-:Y:S01]  /*77c0*/  FSEL R7, R8, R181, P1 ;  /* 0x000000b508077208 */ /* 0x000fe20000800000 */
[C---:B------:R-:W-:Y:S01]  /*77d0*/  FADD.FTZ R8, -R181.reuse, R9 ;  /* 0x00000009b5087221 */ /* 0x040fe20000010100 */
[----:B------:R-:W-:Y:S01]  /*77e0*/  F2FP.BF16.F32.PACK_AB R21, R16, R21 ;  /* 0x000000151015723e */ /* 0x000fe200000010ff */
[----:B------:R1:W-:Y:S01]  /*77f0*/  STS [R154+0xa400], R5 ;  /* 0x00a400059a007388 */ /* 0x0003e20000000800 */
[----:B------:R-:W-:Y:S01]  /*7800*/  FADD.FTZ R16, -R181, R13 ;  /* 0x0000000db5107221 */ /* 0x000fe20000010100 */
[----:B------:R-:W-:Y:S01]  /*7810*/  FSETP.GE.FTZ.AND P2, PT, R192, RZ, PT ;  /* 0x000000ffc000720b */ /* 0x000fe20003f56000 */
[----:B------:R-:W-:Y:S01]  /*7820*/  FMUL.FTZ R7, R188, R7 ;  /* 0x00000007bc077220 */ /* 0x000fe20000410000 */
[----:B------:R-:W-:Y:S01]  /*7830*/  STS [R154+0xa000], R199 ;  /* 0x00a000c79a007388 */ /* 0x000fe20000000800 */
        /* <DEDUP_REMOVED lines=12> */
[----:B------:R-:W-:Y:S01]  /*7900*/  F2FP.BF16.F32.PACK_AB R7, R8, R7 ;  /* 0x000000070807723e */ /* 0x000fe200000010ff */
[C---:B------:R-:W-:Y:S01]  /*7910*/  FADD.FTZ R8, -R181.reuse, R25 ;  /* 0x00000019b5087221 */ /* 0x040fe20000010100 */
[----:B------:R-:W-:Y:S01]  /*7920*/  FSEL R13, R24, R181, P1 ;  /* 0x000000b5180d7208 */ /* 0x000fe20000800000 */
[C---:B------:R-:W-:Y:S01]  /*7930*/  FADD.FTZ R60, -R181.reuse, R60 ;  /* 0x0000003cb53c7221 */ /* 0x040fe20000010100 */
[----:B------:R-:W-:Y:S01]  /*7940*/  F2FP.BF16.F32.PACK_AB R9, R16, R9 ;  /* 0x000000091009723e */ /* 0x000fe200000010ff */
[----:B------:R2:W-:Y:S01]  /*7950*/  STS [R148+0xc000], R7 ;  /* 0x00c0000794007388 */ /* 0x0005e20000000800 */
[----:B------:R-:W-:Y:S01]  /*7960*/  FADD.FTZ R16, -R181, R41 ;  /* 0x00000029b5107221 */ /* 0x000fe20000010100 */
[----:B------:R-:W-:Y:S01]  /*7970*/  FSETP.GE.FTZ.AND P1, PT, R221, RZ, PT ;  /* 0x000000ffdd00720b */ /* 0x000fe20003f36000 */
[----:B------:R-:W-:Y:S01]  /*7980*/  FMUL.FTZ R13, R204, R13 ;  /* 0x0000000dcc0d7220 */ /* 0x000fe20000410000 */
[-C--:B------:R-:W-:Y:S01]  /*7990*/  FSEL R8, R8, R181.reuse, P5 ;  /* 0x000000b508087208 */ /* 0x080fe20002800000 */
[----:B------:R-:W-:Y:S01]  /*79a0*/  FADD.FTZ R15, -R180, R15 ;  /* 0x0000000fb40f7221 */ /* 0x000fe20000010100 */
[----:B------:R-:W-:Y:S01]  /*79b0*/  FSEL R16, R16, R181, P1 ;  /* 0x000000b510107208 */ /* 0x000fe20000800000 */
[----:B------:R-:W-:Y:S01]  /*79c0*/  FADD.FTZ R27, -R180, R27 ;  /* 0x0000001bb41b7221 */ /* 0x000fe20000010100 */
[----:B------:R-:W-:Y:S01]  /*79d0*/  FSETP.GE.FTZ.AND P1, PT, R243, RZ, PT ;  /* 0x000000fff300720b */ /* 0x000fe20003f36000 */
[----:B------:R-:W-:Y:S01]  /*79e0*/  FMUL.FTZ R8, R205, R8 ;  /* 0x00000008cd087220 */ /* 0x000fe20000410000 */
[----:B------:R-:W-:Y:S01]  /*79f0*/  F2FP.BF16.F32.PACK_AB R19, R18, R19 ;  /* 0x000000131213723e */ /* 0x000fe200000010ff */
[----:B------:R-:W-:Y:S01]  /*7a00*/  FADD.FTZ R18, -R181, R45 ;  /* 0x0000002db5127221 */ /* 0x000fe20000010100 */
[----:B------:R-:W-:Y:S01]  /*7a10*/  FSETP.GE.FTZ.AND P4, PT, R208, RZ, PT ;  /* 0x000000ffd000720b */ /* 0x000fe20003f96000 */
[C---:B------:R-:W-:Y:S01]  /*7a20*/  FADD.FTZ R31, -R180.reuse, R31 ;  /* 0x0000001fb41f7221 */ /* 0x040fe20000010100 */
[----:B------:R-:W-:Y:S01]  /*7a30*/  FSETP.GE.FTZ.AND P3, PT, R209, RZ, PT ;  /* 0x000000ffd100720b */ /* 0x000fe20003f76000 */
[----:B------:R-:W-:Y:S01]  /*7a40*/  FADD.FTZ R43, -R180, R43 ;  /* 0x0000002bb42b7221 */ /* 0x000fe20000010100 */
[----:B------:R-:W-:Y:S01]  /*7a50*/  FSETP.GE.FTZ.AND P2, PT, R220, RZ, PT ;  /* 0x000000ffdc00720b */ /* 0x000fe20003f56000 */
[----:B------:R-:W-:Y:S01]  /*7a60*/  FMUL.FTZ R16, R221, R16 ;  /* 0x00000010dd107220 */ /* 0x000fe20000410000 */
[----:B------:R-:W-:Y:S01]  /*7a70*/  FSETP.GE.FTZ.AND P6, PT, R224, RZ, PT ;  /* 0x000000ffe000720b */ /* 0x000fe20003fd6000 */
[C---:B------:R-:W-:Y:S01]  /*7a80*/  FADD.FTZ R47, -R180.reuse, R47 ;  /* 0x0000002fb42f7221 */ /* 0x040fe20000010100 */
[----:B------:R-:W-:Y:S01]  /*7a90*/  FSETP.GE.FTZ.AND P5, PT, R225, RZ, PT ;  /* 0x000000ffe100720b */ /* 0x000fe20003fb6000 */
[----:B------:R-:W-:Y:S01]  /*7aa0*/  FADD.FTZ R59, -R180, R59 ;  /* 0x0000003bb43b7221 */ /* 0x000fe20000010100 */
[----:B------:R-:W-:Y:S02]  /*7ab0*/  F2FP.BF16.F32.PACK_AB R8, R8, R13 ;  /* 0x0000000d0808723e */ /* 0x000fe400000010ff */
[-C--:B-1----:R-:W-:Y:S01]  /*7ac0*/  FSEL R5, R28, R181.reuse, P4 ;  /* 0x000000b51c057208 */ /* 0x082fe20002000000 */
[----:B--2---:R-:W-:Y:S01]  /*7ad0*/  FADD.FTZ R7, -R180, R30 ;  /* 0x0000001eb4077221 */ /* 0x004fe20000010100 */
[-C--:B------:R-:W-:Y:S02]  /*7ae0*/  FSEL R12, R12, R181.reuse, P3 ;  /* 0x000000b50c0c7208 */ /* 0x080fe40001800000 */
[----:B------:R-:W-:Y:S01]  /*7af0*/  FSEL R23, R40, R181, P2 ;  /* 0x000000b528177208 */ /* 0x000fe20001000000 */
        /* <DEDUP_REMOVED lines=14> */
[----:B------:R-:W-:Y:S01]  /*7be0*/  F2FP.BF16.F32.PACK_AB R18, R18, R13 ;  /* 0x0000000d1212723e */ /* 0x000fe200000010ff */
[----:B------:R-:W-:Y:S01]  /*7bf0*/  FADD.FTZ R13, -R180, R10 ;  /* 0x0000000ab40d7221 */ /* 0x000fe20000010100 */
[----:B------:R-:W-:Y:S01]  /*7c00*/  FSETP.GE.FTZ.AND P3, PT, R191, RZ, PT ;  /* 0x000000ffbf00720b */ /* 0x000fe20003f76000 */
[----:B------:R-:W-:Y:S01]  /*7c10*/  FMUL.FTZ R24, R243, R181 ;  /* 0x000000b5f3187220 */ /* 0x000fe20000410000 */
[----:B------:R-:W-:Y:S01]  /*7c20*/  FMUL.FTZ R29, R242, R29 ;  /* 0x0000001df21d7220 */ /* 0x000fe20000410000 */
[----:B------:R-:W-:Y:S01]  /*7c30*/  FSETP.GE.FTZ.AND P4, PT, R190, RZ, PT ;  /* 0x000000ffbe00720b */ /* 0x000fe20003f96000 */
[----:B------:R-:W-:Y:S01]  /*7c40*/  FMUL.FTZ R25, R236, R25 ;  /* 0x00000019ec197220 */ /* 0x000fe20000410000 */
[-C--:B------:R-:W-:Y:S01]  /*7c50*/  FSEL R10, R11, R180.reuse, P3 ;  /* 0x000000b40b0a7208 */ /* 0x080fe20001800000 */
[----:B------:R-:W-:Y:S01]  /*7c60*/  FADD.FTZ R11, -R180, R26 ;  /* 0x0000001ab40b7221 */ /* 0x000fe20000010100 */
[----:B------:R-:W-:Y:S01]  /*7c70*/  F2FP.BF16.F32.PACK_AB R28, R24, R29 ;  /* 0x0000001d181c723e */ /* 0x000fe200000010ff */
[----:B------:R-:W-:Y:S01]  /*7c80*/  FADD.FTZ R29, -R180, R14 ;  /* 0x0000000eb41d7221 */ /* 0x000fe20000010100 */
[----:B------:R-:W-:Y:S01]  /*7c90*/  FSEL R13, R13, R180, P4 ;  /* 0x000000b40d0d7208 */ /* 0x000fe20002000000 */
[----:B------:R-:W-:Y:S01]  /*7ca0*/  FMUL.FTZ R10, R191, R10 ;  /* 0x0000000abf0a7220 */ /* 0x000fe20000410000 */
[----:B------:R-:W-:Y:S01]  /*7cb0*/  FSETP.GE.FTZ.AND P2, PT, R194, RZ, PT ;  /* 0x000000ffc200720b */ /* 0x000fe20003f56000 */
[----:B------:R-:W-:Y:S01]  /*7cc0*/  FMUL.FTZ R22, R237, R22 ;  /* 0x00000016ed167220 */ /* 0x000fe20000410000 */
[----:B------:R-:W-:Y:S01]  /*7cd0*/  FSETP.GE.FTZ.AND P1, PT, R195, RZ, PT ;  /* 0x000000ffc300720b */ /* 0x000fe20003f36000 */
[----:B------:R-:W-:Y:S01]  /*7ce0*/  FMUL.FTZ R13, R190, R13 ;  /* 0x0000000dbe0d7220 */ /* 0x000fe20000410000 */
[----:B------:R-:W-:Y:S02]  /*7cf0*/  F2FP.BF16.F32.PACK_AB R5, R12, R5 ;  /* 0x000000050c05723e */ /* 0x000fe400000010ff */
[-C--:B------:R-:W-:Y:S02]  /*7d00*/  FSEL R29, R29, R180.reuse, P2 ;  /* 0x000000b41d1d7208 */ /* 0x080fe40001000000 */
[----:B------:R-:W-:Y:S01]  /*7d10*/  FSEL R12, R15, R180, P1 ;  /* 0x000000b40f0c7208 */ /* 0x000fe20000800000 */
[----:B------:R-:W-:Y:S01]  /*7d20*/  FADD.FTZ R15, -R180, R42 ;  /* 0x0000002ab40f7221 */ /* 0x000fe20000010100 */
[----:B------:R-:W-:Y:S01]  /*7d30*/  F2FP.BF16.F32.PACK_AB R13, R10, R13 ;  /* 0x0000000d0a0d723e */ /* 0x000fe200000010ff */
[----:B------:R-:W-:Y:S01]  /*7d40*/  FMUL.FTZ R29, R194, R29 ;  /* 0x0000001dc21d7220 */ /* 0x000fe20000410000 */
[----:B------:R-:W-:Y:S01]  /*7d50*/  FSETP.GE.FTZ.AND P2, PT, R206, RZ, PT ;  /* 0x000000ffce00720b */ /* 0x000fe20003f56000 */
[----:B------:R-:W-:Y:S01]  /*7d60*/  FMUL.FTZ R12, R195, R12 ;  /* 0x0000000cc30c7220 */ /* 0x000fe20000410000 */
[----:B------:R-:W-:Y:S01]  /*7d70*/  FSETP.GE.FTZ.AND P1, PT, R207, RZ, PT ;  /* 0x000000ffcf00720b */ /* 0x000fe20003f36000 */
[----:B------:R-:W-:Y:S01]  /*7d80*/  STS [R148+0xc400], R13 ;  /* 0x00c4000d94007388 */ /* 0x000fe20000000800 */
[-C--:B------:R-:W-:Y:S02]  /*7d90*/  FSEL R11, R11, R180.reuse, P2 ;  /* 0x000000b40b0b7208 */ /* 0x080fe40001000000 */
[----:B------:R-:W-:Y:S01]  /*7da0*/  F2FP.BF16.F32.PACK_AB R29, R12, R29 ;  /* 0x0000001d0c1d723e */ /* 0x000fe200000010ff */
[----:B------:R-:W-:Y:S01]  /*7db0*/  STS [R154+0xc000], R9 ;  /* 0x00c000099a007388 */ /* 0x000fe20000000800 */
[----:B------:R-:W-:Y:S01]  /*7dc0*/  FSEL R10, R27, R180, P1 ;  /* 0x000000b41b0a7208 */ /* 0x000fe20000800000 */
[----:B------:R-:W-:Y:S01]  /*7dd0*/  FMUL.FTZ R11, R206, R11 ;  /* 0x0000000bce0b7220 */ /* 0x000fe20000410000 */
[----:B------:R-:W-:Y:S01]  /*7de0*/  FSETP.GE.FTZ.AND P1, PT, R211, RZ, PT ;  /* 0x000000ffd300720b */ /* 0x000fe20003f36000 */
[----:B------:R-:W-:Y:S01]  /*7df0*/  STS [R154+0xc400], R29 ;  /* 0x00c4001d9a007388 */ /* 0x000fe20000000800 */
[----:B------:R-:W-:Y:S01]  /*7e00*/  FSETP.GE.FTZ.AND P2, PT, R210, RZ, PT ;  /* 0x000000ffd200720b */ /* 0x000fe20003f56000 */
[----:B------:R-:W-:Y:S01]  /*7e10*/  FMUL.FTZ R10, R207, R10 ;  /* 0x0000000acf0a7220 */ /* 0x000fe20000410000 */
[-C--:B------:R-:W-:Y:S01]  /*7e20*/  FSEL R12, R31, R180.reuse, P1 ;  /* 0x000000b41f0c7208 */ /* 0x080fe20000800000 */
[----:B------:R-:W-:Y:S01]  /*7e30*/  STS [R153+0xa000], R122 ;  /* 0x00a0007a99007388 */ /* 0x000fe20000000800 */
[----:B------:R-:W-:Y:S01]  /*7e40*/  FSEL R7, R7, R180, P2 ;  /* 0x000000b407077208 */ /* 0x000fe20001000000 */
[----:B------:R-:W-:Y:S01]  /*7e50*/  FADD.FTZ R27, -R180, R58 ;  /* 0x0000003ab41b7221 */ /* 0x000fe20000010100 */
[----:B------:R-:W-:Y:S01]  /*7e60*/  F2FP.BF16.F32.PACK_AB R10, R10, R11 ;  /* 0x0000000b0a0a723e */ /* 0x000fe200000010ff */
[----:B------:R-:W-:Y:S01]  /*7e70*/  STS [R153+0xa400], R6 ;  /* 0x00a4000699007388 */ /* 0x000fe20000000800 */
[----:B------:R-:W-:Y:S01]  /*7e80*/  FMUL.FTZ R12, R211, R12 ;  /* 0x0000000cd30c7220 */ /* 0x000fe20000410000 */
[----:B------:R-:W-:Y:S01]  /*7e90*/  FMUL.FTZ R7, R210, R7 ;  /* 0x00000007d2077220 */ /* 0x000fe20000410000 */
[----:B------:R-:W-:Y:S01]  /*7ea0*/  F2FP.BF16.F32.PACK_AB R23, R16, R23 ;  /* 0x000000171017723e */ /* 0x000fe200000010ff */
[----:B------:R-:W-:Y:S01]  /*7eb0*/  STS [R160+0xa000], R125 ;  /* 0x00a0007da0007388 */ /* 0x000fe20000000800 */
[----:B------:R-:W-:Y:S01]  /*7ec0*/  F2FP.BF16.F32.PACK_AB R25, R22, R25 ;  /* 0x000000191619723e */ /* 0x000fe200000010ff */
[----:B------:R-:W-:Y:S01]  /*7ed0*/  FADD.FTZ R11, -R180, R46 ;  /* 0x0000002eb40b7221 */ /* 0x000fe20000010100 */
[----:B------:R-:W-:Y:S01]  /*7ee0*/  F2FP.BF16.F32.PACK_AB R7, R12, R7 ;  /* 0x000000070c07723e */ /* 0x000fe200000010ff */
[----:B------:R-:W-:Y:S01]  /*7ef0*/  STS [R160+0xa400], R17 ;  /* 0x00a40011a0007388 */ /* 0x000fe20000000800 */
[----:B------:R-:W-:Y:S01]  /*7f00*/  FSETP.GE.FTZ.AND P2, PT, R222, RZ, PT ;  /* 0x000000ffde00720b */ /* 0x000fe20003f56000 */
[----:B------:R-:W-:Y:S01]  /*7f10*/  FADD.FTZ R31, -R180, R62 ;  /* 0x0000003eb41f7221 */ /* 0x000fe20000010100 */
[----:B------:R-:W-:Y:S01]  /*7f20*/  FSETP.GE.FTZ.AND P1, PT, R223, RZ, PT ;  /* 0x000000ffdf00720b */ /* 0x000fe20003f36000 */
[----:B------:R-:W-:Y:S01]  /*7f30*/  STS [R153+0xc000], R8 ;  /* 0x00c0000899007388 */ /* 0x000fe20000000800 */
[-C--:B------:R-:W-:Y:S02]  /*7f40*/  FSEL R15, R15, R180.reuse, P2 ;  /* 0x000000b40f0f7208 */ /* 0x080fe40001000000 */
        /* <DEDUP_REMOVED lines=8> */
[----:B------:R-:W-:Y:S01]  /*7fd0*/  FSEL R16, R47, R180, P5 ;  /* 0x000000b42f107208 */ /* 0x000fe20002800000 */
[----:B------:R-:W-:Y:S01]  /*7fe0*/  STS [R160+0xc400], R7 ;  /* 0x00c40007a0007388 */ /* 0x000fe20000000800 */
[----:B------:R-:W-:Y:S01]  /*7ff0*/  FSETP.GE.FTZ.AND P1, PT, R247, RZ, PT ;  /* 0x000000fff700720b */ /* 0x000fe20003f36000 */
[----:B------:R-:W-:Y:S01]  /*8000*/  FMUL.FTZ R11, R226, R11 ;  /* 0x0000000be20b7220 */ /* 0x000fe20000410000 */
[----:B------:R-:W-:Y:S01]  /*8010*/  F2FP.BF16.F32.PACK_AB R15, R14, R15 ;  /* 0x0000000f0e0f723e */ /* 0x000fe200000010ff */
[----:B------:R-:W-:Y:S01]  /*8020*/  STS [R152+0xa000], R127 ;  /* 0x00a0007f98007388 */ /* 0x000fe20000000800 */
[----:B------:R-:W-:Y:S01]  /*8030*/  FMUL.FTZ R16, R227, R16 ;  /* 0x00000010e3107220 */ /* 0x000fe20000410000 */
[----:B------:R-:W-:Y:S02]  /*8040*/  FSETP.GE.FTZ.AND P4, PT, R238, RZ, PT ;  /* 0x000000ffee00720b */ /* 0x000fe40003f96000 */
[----:B------:R-:W-:Y:S01]  /*8050*/  STS [R152+0xa400], R19 ;  /* 0x00a4001398007388 */ /* 0x000fe20000000800 */
[----:B------:R-:W-:Y:S02]  /*8060*/  FSETP.GE.FTZ.AND P3, PT, R241, RZ, PT ;  /* 0x000000fff100720b */ /* 0x000fe40003f76000 */
[----:B------:R-:W-:Y:S01]  /*8070*/  F2FP.BF16.F32.PACK_AB R16, R16, R11 ;  /* 0x0000000b1010723e */ /* 0x000fe200000010ff */
[----:B------:R-:W-:Y:S01]  /*8080*/  STS [R157+0xa000], R120 ;  /* 0x00a000789d007388 */ /* 0x000fe20000000800 */
[-C--:B------:R-:W-:Y:S02]  /*8090*/  FSEL R27, R27, R180.reuse, P4 ;  /* 0x000000b41b1b7208 */ /* 0x080fe40002000000 */
        /* <DEDUP_REMOVED lines=8> */
[----:B------:R-:W-:Y:S01]  /*8120*/  @P1 FADD.FTZ R180, -R180, R63 ;  /* 0x0000003fb4b41221 */ /* 0x000fe20000010100 */
[----:B------:R-:W-:Y:S01]  /*8130*/  STS [R152+0xc400], R15 ;  /* 0x00c4000f98007388 */ /* 0x000fe20000000800 */
[----:B------:R-:W-:Y:S01]  /*8140*/  LEA R52, R139, UR4, 0x1 ;  /* 0x000000048b347c11 */ /* 0x000fe2000f8e08ff */
[----:B------:R-:W-:Y:S01]  /*8150*/  FMUL.FTZ R31, R244, R31 ;  /* 0x0000001ff41f7220 */ /* 0x000fe20000410000 */
[----:B------:R-:W-:Y:S01]  /*8160*/  FMUL.FTZ R180, R247, R180 ;  /* 0x000000b4f7b47220 */ /* 0x000fe20000410000 */
[----:B------:R-:W-:Y:S01]  /*8170*/  STS [R157+0xc000], R18 ;  /* 0x00c000129d007388 */ /* 0x000fe20000000800 */
[----:B------:R-:W-:Y:S03]  /*8180*/  F2FP.BF16.F32.PACK_AB R33, R22, R27 ;  /* 0x0000001b1621723e */ /* 0x000fe600000010ff */
[----:B------:R-:W-:Y:S01]  /*8190*/  STS [R157+0xc400], R16 ;  /* 0x00c400109d007388 */ /* 0x000fe20000000800 */
[----:B------:R-:W-:Y:S03]  /*81a0*/  F2FP.BF16.F32.PACK_AB R180, R180, R31 ;  /* 0x0000001fb4b4723e */ /* 0x000fe600000010ff */
[----:B------:R1:W-:Y:S04]  /*81b0*/  STS [R156+0xa000], R53 ;  /* 0x00a000359c007388 */ /* 0x0003e80000000800 */
[----:B------:R-:W-:Y:S04]  /*81c0*/  STS [R156+0xa400], R21 ;  /* 0x00a400159c007388 */ /* 0x000fe80000000800 */
[----:B------:R-:W-:Y:S04]  /*81d0*/  STS [R155+0xa000], R64 ;  /* 0x00a000409b007388 */ /* 0x000fe80000000800 */
[----:B------:R-:W-:Y:S04]  /*81e0*/  STS [R155+0xa400], R20 ;  /* 0x00a400149b007388 */ /* 0x000fe80000000800 */
[----:B------:R-:W-:Y:S04]  /*81f0*/  STS [R156+0xc000], R25 ;  /* 0x00c000199c007388 */ /* 0x000fe80000000800 */
[----:B------:R-:W-:Y:S04]  /*8200*/  STS [R156+0xc400], R33 ;  /* 0x00c400219c007388 */ /* 0x000fe80000000800 */
[----:B------:R-:W-:Y:S01]  /*8210*/  STS [R155+0xc000], R28 ;  /* 0x00c0001c9b007388 */ /* 0x000fe20000000800 */
[----:B-1----:R-:W-:Y:S03]  /*8220*/  LEA R53, R144, UR4, 0x1 ;  /* 0x0000000490357c11 */ /* 0x002fe6000f8e08ff */
[----:B------:R-:W-:Y:S01]  /*8230*/  STS [R155+0xc400], R180 ;  /* 0x00c400b49b007388 */ /* 0x000fe20000000800 */
[----:B------:R-:W-:Y:S06]  /*8240*/  BAR.SYNC.DEFER_BLOCKING 0x0 ;  /* 0x0000000000007b1d */ /* 0x000fec0000010000 */
        /* <DEDUP_REMOVED lines=67> */
[----:B-1----:R-:W-:Y:S05]  /*8680*/  IMAD.U32 R9, R7, -0x80, RZ ;  /* 0xffffff8007097824 */ /* 0x002fea00078e00ff */
[C---:B------:R-:W-:Y:S04]  /*8690*/  LEA R174, P1, R9.reuse, R174, 0x1 ;  /* 0x000000ae09ae7211 */ /* 0x040fe800078208ff */
[----:B------:R-:W-:Y:S02]  /*86a0*/  LEA.HI.X.SX32 R175, R9, R175, 0x1, P1 ;  /* 0x000000af09af7211 */ /* 0x000fe400008f0eff */
[C---:B------:R-:W-:Y:S03]  /*86b0*/  @!P2 LEA R4, P1, R7.reuse, R174, 0x7 ;  /* 0x000000ae0704a211 */ /* 0x040fe600078238ff */
        /* <DEDUP_REMOVED lines=11> */
.L_x_450:
        /* <DEDUP_REMOVED lines=9> */
[----:B------:R-:W-:Y:S01]  /*8800*/  IMAD.U32 R57, RZ, RZ, UR32 ;  /* 0x00000020ff397e24 */ /* 0x000fe2000f8e00ff */
[----:B------:R-:W-:Y:S01]  /*8810*/  UISETP.NE.U32.AND UP0, UPT, UR5, 0x1, UPT ;  /* 0x000000010500788c */ /* 0x000fe2000bf05070 */
[----:B------:R-:W-:Y:S01]  /*8820*/  IMAD.U32 R109, RZ, RZ, UR37 ;  /* 0x00000025ff6d7e24 */ /* 0x000fe2000f8e00ff */
[----:B------:R-:W-:Y:S01]  /*8830*/  LDSM.16.M88.4 R24, [R133] ;  /* 0x000000008518783b */ /* 0x000fe20000000200 */
[----:B------:R-:W-:Y:S01]  /*8840*/  IMAD.U32 R105, RZ, RZ, UR36 ;  /* 0x00000024ff697e24 */ /* 0x000fe2000f8e00ff */
[----:B------:R-:W-:Y:S01]  /*8850*/  UISETP.GT.AND UP2, UPT, UR10, UR40, UPT ;  /* 0x000000280a00728c */ /* 0x000fe2000bf44270 */
[----:B------:R-:W-:Y:S01]  /*8860*/  IMAD.U32 R107, RZ, RZ, UR37 ;  /* 0x00000025ff6b7e24 */ /* 0x000fe2000f8e00ff */
[----:B------:R-:W3:Y:S01]  /*8870*/  LDSM.16.MT88.4 R28, [R52+0x6400] ;  /* 0x00640000341c783b */ /* 0x000ee20000004200 */
[----:B------:R-:W-:Y:S01]  /*8880*/  IMAD.U32 R101, RZ, RZ, UR35 ;  /* 0x00000023ff657e24 */ /* 0x000fe2000f8e00ff */
[----:B------:R-:W-:Y:S01]  /*8890*/  @UP3 UIADD3 UR6, UP1, UR16, -0x200, URZ ;  /* 0xfffffe0010063890 */ /* 0x000fe2000ff3e03f */
[----:B------:R-:W-:Y:S01]  /*88a0*/  IMAD.U32 R103, RZ, RZ, UR36 ;  /* 0x00000024ff677e24 */ /* 0x000fe2000f8e00ff */
[----:B------:R-:W4:Y:S01]  /*88b0*/  LDSM.16.M88.4 R32, [R129] ;  /* 0x000000008120783b */ /* 0x000f220000000200 */
[----:B------:R-:W-:Y:S01]  /*88c0*/  IMAD.U32 R65, RZ, RZ, UR34 ;  /* 0x00000022ff417e24 */ /* 0x000fe2000f8e00ff */
[----:B------:R-:W-:Y:S01]  /*88d0*/  @UP3 UIADD3.X UR5, UR17, -0x1, URZ, UP1, !UPT ;  /* 0xffffffff11053890 */ /* 0x000fe20008ffe43f */
[----:B------:R-:W-:Y:S01]  /*88e0*/  IMAD.U32 R67, RZ, RZ, UR35 ;  /* 0x00000023ff437e24 */ /* 0x000fe2000f8e00ff */
[----:B------:R-:W-:Y:S01]  /*88f0*/  LDSM.16.M88.4 R36, [R132] ;  /* 0x000000008424783b */ /* 0x000fe20000000200 */
[----:B------:R-:W-:Y:S01]  /*8900*/  IMAD.U32 R63, RZ, RZ, UR34 ;  /* 0x00000022ff3f7e24 */ /* 0x000fe2000f8e00ff */
[----:B------:R-:W-:Y:S01]  /*8910*/  UIADD3 UR10, UR10, -0x1, URZ ;  /* 0xffffffff0a0a7890 */ /* 0x000fe2000fffe03f */
[----:B------:R-:W-:Y:S01]  /*8920*/  IMAD.U32 R59, RZ, RZ, UR33 ;  /* 0x00000021ff3b7e24 */ /* 0x000fe2000f8e00ff */
[----:B------:R-:W4:Y:S01]  /*8930*/  LDSM.16.MT88.4 R40, [R52+0x6800] ;  /* 0x006800003428783b */ /* 0x000f220000004200 */
[----:B------:R-:W-:Y:S03]  /*8940*/  IMAD.U32 R55, RZ, RZ, UR32 ;  /* 0x00000020ff377e24 */ /* 0x000fe6000f8e00ff */
        /* <DEDUP_REMOVED lines=38> */
[----:B------:R-:W1:Y:S01]  /*8bb0*/  LDSM.16.M88.4 R32, [R128+0x6000] ;  /* 0x006000008020783b */ /* 0x000e620000000200 */
[----:B------:R-:W-:Y:S04]  /*8bc0*/  IMAD.U32 R41, RZ, RZ, UR29 ;  /* 0x0000001dff297e24 */ /* 0x000fe8000f8e00ff */
[----:B------:R-:W-:Y:S06]  /*8bd0*/  HMMA.16816.F32.BF16 R16, R36, R42, R16 ;  /* 0x0000002a2410723c */ /* 0x000fec0000041810 */
[-C--:B--2---:R-:W-:Y:S01]  /*8be0*/  HMMA.16816.F32.BF16 R4, R20, R48.reuse, R4 ;  /* 0x000000301404723c */ /* 0x084fe20000041804 */
[----:B------:R-:W-:Y:S04]  /*8bf0*/  IMAD.U32 R37, RZ, RZ, UR25 ;  /* 0x00000019ff257e24 */ /* 0x000fe8000f8e00ff */
[----:B------:R-:W-:Y:S01]  /*8c00*/  @P0 VIADD R36, R141, 0xffffff80 ;  /* 0xffffff808d240836 */ /* 0x000fe20000000000 */
[C---:B---3--:R-:W-:Y:S01]  /*8c10*/  HMMA.16816.F32.BF16 R8, R44.reuse, R48, R8 ;  /* 0x000000302c08723c */ /* 0x048fe20000041808 */
[----:B------:R-:W-:Y:S04]  /*8c20*/  IMAD.U32 R43, RZ, RZ, UR29 ;  /* 0x0000001dff2b7e24 */ /* 0x000fe8000f8e00ff */
[----:B------:R-:W-:Y:S01]  /*8c30*/  @P0 IMAD.WIDE R38, R36, R161, UR16 ;  /* 0x0000001024260e25 */ /* 0x000fe2000f8e02a1 */
[-C--:B------:R-:W-:Y:S01]  /*8c40*/  HMMA.16816.F32.BF16 R12, R44, R50.reuse, R12 ;  /* 0x000000322c0c723c */ /* 0x080fe2000004180c */
[----:B------:R-:W-:Y:S01]  /*8c50*/  @UP3 UMOV UR16, UR6 ;  /* 0x0000000600103c82 */ /* 0x000fe20008000000 */
[----:B------:R-:W-:Y:S02]  /*8c60*/  @UP3 UMOV UR17, UR5 ;  /* 0x0000000500113c82 */ /* 0x000fe40008000000 */
[----:B------:R-:W5:Y:S01]  /*8c70*/  @P0 LDG.E R169, desc[UR14][R38.64] ;  /* 0x0000000e26a90981 */ /* 0x000f62000c1e1900 */
[----:B------:R-:W-:Y:S01]  /*8c80*/  LEA R178, P1, R37, R178, 0x2 ;  /* 0x000000b225b27211 */ /* 0x000fe200078210ff */
[----:B------:R-:W-:Y:S01]  /*8c90*/  HMMA.16816.F32.BF16 R16, R20, R50, R16 ;  /* 0x000000321410723c */ /* 0x000fe20000041810 */
[----:B------:R-:W-:Y:S01]  /*8ca0*/  IMAD.U32 R47, RZ, RZ, UR30 ;  /* 0x0000001eff2f7e24 */ /* 0x000fe2000f8e00ff */
[----:B------:R-:W-:Y:S03]  /*8cb0*/  LDSM.16.MT88.4 R20, [R130] ;  /* 0x000000008214783b */ /* 0x000fe60000004200 */
[-C--:B------:R-:W-:Y:S01]  /*8cc0*/  LEA R56, P6, R113, R178.reuse, 0x2 ;  /* 0x000000b271387211 */ /* 0x080fe200078c10ff */
[-C--:B----4-:R-:W-:Y:S01]  /*8cd0*/  HMMA.16816.F32.BF16 R4, R24, R28.reuse, R4 ;  /* 0x0000001c1804723c */ /* 0x090fe20000041804 */
[----:B------:R-:W5:Y:S01]  /*8ce0*/  @P0 LDG.E R170, desc[UR14][R38.64+0x20] ;  /* 0x0000200e26aa0981 */ /* 0x000f62000c1e1900 */
[----:B------:R-:W-:Y:S03]  /*8cf0*/  IMAD.U32 R51, RZ, RZ, UR31 ;  /* 0x0000001fff337e24 */ /* 0x000fe6000f8e00ff */
[----:B------:R-:W5:Y:S01]  /*8d00*/  @P0 LDG.E R167, desc[UR14][R38.64+0x100] ;  /* 0x0001000e26a70981 */ /* 0x000f62000c1e1900 */
[C---:B-1----:R-:W-:Y:S01]  /*8d10*/  HMMA.16816.F32.BF16 R8, R32.reuse, R28, R8 ;  /* 0x0000001c2008723c */ /* 0x042fe20000041808 */
[----:B------:R-:W-:Y:S01]  /*8d20*/  IMAD.U32 R49, RZ, RZ, UR31 ;  /* 0x0000001fff317e24 */ /* 0x000fe2000f8e00ff */
[----:B------:R-:W-:Y:S01]  /*8d30*/  MOV R37, UR28 ;  /* 0x0000001c00257c02 */ /* 0x000fe20008000f00 */
[----:B------:R1:W5:Y:S02]  /*8d40*/  @P0 LDG.E R168, desc[UR14][R38.64+0x120] ;  /* 0x0001200e26a80981 */ /* 0x000364000c1e1900 */
[-C--:B------:R-:W-:Y:S01]  /*8d50*/  LEA R60, P0, R117, R178.reuse, 0x2 ;  /* 0x000000b2753c7211 */ /* 0x080fe200078010ff */
[-C--:B------:R-:W-:Y:S01]  /*8d60*/  HMMA.16816.F32.BF16 R12, R32, R30.reuse, R12 ;  /* 0x0000001e200c723c */ /* 0x080fe2000004180c */
[----:B------:R-:W-:Y:S04]  /*8d70*/  IMAD.U32 R29, RZ, RZ, UR25 ;  /* 0x00000019ff1d7e24 */ /* 0x000fe8000f8e00ff */
[-C--:B------:R-:W-:Y:S01]  /*8d80*/  LEA R50, P5, R109, R178.reuse, 0x2 ;  /* 0x000000b26d327211 */ /* 0x080fe200078a10ff */
[----:B------:R-:W-:Y:S01]  /*8d90*/  HMMA.16816.F32.BF16 R16, R24, R30, R16 ;  /* 0x0000001e1810723c */ /* 0x000fe20000041810 */
[----:B------:R-:W-:Y:S01]  /*8da0*/  MOV R35, UR27 ;  /* 0x0000001b00237c02 */ /* 0x000fe20008000f00 */
[----:B------:R-:W-:Y:S03]  /*8db0*/  IMAD.U32 R45, RZ, RZ, UR30 ;  /* 0x0000001eff2d7e24 */ /* 0x000fe6000f8e00ff */
[----:B------:R-:W-:Y:S01]  /*8dc0*/  LEA.HI.X.SX32 R179, R29, R179, 0x2, P1 ;  /* 0x000000b31db37211 */ /* 0x000fe200008f16ff */
[----:B------:R-:W-:Y:S01]  /*8dd0*/  IMAD.U32 R33, RZ, RZ, UR27 ;  /* 0x0000001bff217e24 */ /* 0x000fe2000f8e00ff */
[-C--:B------:R-:W-:Y:S01]  /*8de0*/  LEA R34, P1, R61, R178.reuse, 0x2 ;  /* 0x000000b23d227211 */ /* 0x080fe200078210ff */
[----:B------:R-:W-:Y:S02]  /*8df0*/  IMAD.U32 R31, RZ, RZ, UR26 ;  /* 0x0000001aff1f7e24 */ /* 0x000fe4000f8e00ff */
[----:B------:R-:W-:Y:S01]  /*8e00*/  REDG.E.ADD.F32.FTZ.RN.STRONG.GPU desc[UR14][R178.64], R4 ;  /* 0x00000004b20079a6 */ /* 0x000fe2000c10f38e */
[-C--:B------:R-:W-:Y:S01]  /*8e10*/  LEA.HI.X.SX32 R61, R115, R179.reuse, 0x2, P0 ;  /* 0x000000b3733d7211 */ /* 0x080fe200000f16ff */
[----:B------:R-:W-:Y:S01]  /*8e20*/  IMAD.U32 R27, RZ, RZ, UR24 ;  /* 0x00000018ff1b7e24 */ /* 0x000fe2000f8e00ff */
[-C--:B------:R-:W-:Y:S01]  /*8e30*/  LEA R30, P0, R57, R178.reuse, 0x2 ;  /* 0x000000b2391e7211 */ /* 0x080fe200078010ff */
[----:B------:R-:W-:Y:S01]  /*8e40*/  IMAD.U32 R29, RZ, RZ, UR26 ;  /* 0x0000001aff1d7e24 */ /* 0x000fe2000f8e00ff */
[-C--:B------:R-:W-:Y:S01]  /*8e50*/  LEA.HI.X.SX32 R57, R111, R179.reuse, 0x2, P6 ;  /* 0x000000b36f397211 */ /* 0x080fe200030f16ff */
[----:B------:R-:W-:Y:S01]  /*8e60*/  REDG.E.ADD.F32.FTZ.RN.STRONG.GPU desc[UR14][R60.64], R5 ;  /* 0x000000053c0079a6 */ /* 0x000fe2000c10f38e */
[-C--:B------:R-:W-:Y:S01]  /*8e70*/  LEA R48, P6, R51, R178.reuse, 0x2 ;  /* 0x000000b233307211 */ /* 0x080fe200078c10ff */
[----:B-1----:R-:W-:Y:S01]  /*8e80*/  IMAD.U32 R39, RZ, RZ, UR28 ;  /* 0x0000001cff277e24 */ /* 0x002fe2000f8e00ff */
[-C--:B------:R-:W-:Y:S01]  /*8e90*/  LEA R46, P4, R105, R178.reuse, 0x2 ;  /* 0x000000b2692e7211 */ /* 0x080fe200078810ff */
[----:B------:R-:W-:Y:S01]  /*8ea0*/  REDG.E.ADD.F32.FTZ.RN.STRONG.GPU desc[UR14][R56.64], R6 ;  /* 0x00000006380079a6 */ /* 0x000fe2000c10f38e */
[-C--:B------:R-:W-:Y:S01]  /*8eb0*/  LEA.HI.X.SX32 R51, R107, R179.reuse, 0x2, P5 ;  /* 0x000000b36b337211 */ /* 0x080fe200028f16ff */
[----:B------:R-:W-:Y:S01]  /*8ec0*/  IMAD.U32 R25, RZ, RZ, UR24 ;  /* 0x00000018ff197e24 */ /* 0x000fe2000f8e00ff */
[-C--:B------:R-:W-:Y:S02]  /*8ed0*/  LEA R44, P5, R47, R178.reuse, 0x2 ;  /* 0x000000b22f2c7211 */ /* 0x080fe400078a10ff */
[-C--:B------:R-:W-:Y:S01]  /*8ee0*/  LEA R42, P3, R101, R178.reuse, 0x2 ;  /* 0x000000b2652a7211 */ /* 0x080fe200078610ff */
[----:B------:R-:W-:Y:S01]  /*8ef0*/  REDG.E.ADD.F32.FTZ.RN.STRONG.GPU desc[UR14][R50.64], R7 ;  /* 0x00000007320079a6 */ /* 0x000fe2000c10f38e */
[-C--:B------:R-:W-:Y:S02]  /*8f00*/  LEA.HI.X.SX32 R47, R103, R179.reuse, 0x2, P4 ;  /* 0x000000b3672f7211 */ /* 0x080fe400020f16ff */
[-C--:B------:R-:W-:Y:S01]  /*8f10*/  LEA R40, P4, R43, R178.reuse, 0x2 ;  /* 0x000000b22b287211 */ /* 0x080fe200078810ff */
[----:B------:R-:W1:Y:S01]  /*8f20*/  LDSM.16.MT88.4 R4, [R135+0xa000] ;  /* 0x00a000008704783b */ /* 0x000e620000004200 */
        /* <DEDUP_REMOVED lines=13> */
[-C--:B------:R-:W-:Y:S01]  /*9000*/  LEA.HI.X.SX32 R45, R45, R179.reuse, 0x2, P5 ;  /* 0x000000b32d2d7211 */ /* 0x080fe200028f16ff */
[----:B------:R-:W-:Y:S01]  /*9010*/  REDG.E.ADD.F32.FTZ.RN.STRONG.GPU desc[UR14][R30.64], R16 ;  /* 0x000000101e0079a6 */ /* 0x000fe2000c10f38e */
[-C--:B------:R-:W-:Y:S02]  /*9020*/  LEA.HI.X.SX32 R41, R41, R179.reuse, 0x2, P4 ;  /* 0x000000b329297211 */ /* 0x080fe400020f16ff */
[-C--:B------:R-:W-:Y:S01]  /*9030*/  LEA.HI.X.SX32 R37, R37, R179.reuse, 0x2, P3 ;  /* 0x000000b325257211 */ /* 0x080fe200018f16ff */
[----:B------:R-:W-:Y:S01]  /*9040*/  REDG.E.ADD.F32.FTZ.RN.STRONG.GPU desc[UR14][R48.64], R17 ;  /* 0x00000011300079a6 */ /* 0x000fe2000c10f38e */
[-C--:B------:R-:W-:Y:S02]  /*9050*/  LEA.HI.X.SX32 R55, R33, R179.reuse, 0x2, P2 ;  /* 0x000000b321377211 */ /* 0x080fe400010f16ff */
[----:B------:R-:W-:Y:S01]  /*9060*/  LEA R62, P0, R27, R178, 0x2 ;  /* 0x000000b21b3e7211 */ /* 0x000fe200078010ff */
[----:B------:R-:W-:Y:S01]  /*9070*/  REDG.E.ADD.F32.FTZ.RN.STRONG.GPU desc[UR14][R44.64], R18 ;  /* 0x000000122c0079a6 */ /* 0x000fe2000c10f38e */
[-C--:B------:R-:W-:Y:S02]  /*9080*/  LEA.HI.X.SX32 R59, R29, R179.reuse, 0x2, P1 ;  /* 0x000000b31d3b7211 */ /* 0x080fe400008f16ff */
[----:B------:R-:W-:Y:S01]  /*9090*/  LEA.HI.X.SX32 R63, R25, R179, 0x2, P0 ;  /* 0x000000b3193f7211 */ /* 0x000fe200000f16ff */
[----:B------:R-:W-:Y:S01]  /*90a0*/  REDG.E.ADD.F32.FTZ.RN.STRONG.GPU desc[UR14][R40.64], R19 ;  /* 0x00000013280079a6 */ /* 0x000fe2000c10f38e */
[----:B------:R-:W-:Y:S01]  /*90b0*/  PLOP3.LUT P1, PT, PT, PT, UP0, 0x80, 0x0 ;  /* 0x000000000000781c */ /* 0x000fe20003f2f008 */
[----:B------:R-:W-:Y:S01]  /*90c0*/  @UP3 UIADD3 UR22, UP0, UR22, -0x200, URZ ;  /* 0xfffffe0016163890 */ /* 0x000fe2000ff1e03f */
[----:B------:R-:W-:Y:S01]  /*90d0*/  PLOP3.LUT P0, PT, PT, PT, UP2, 0x80, 0x0 ;  /* 0x000000000000781c */ /* 0x000fe20003f0f028 */
[----:B------:R-:W-:Y:S02]  /*90e0*/  REDG.E.ADD.F32.FTZ.RN.STRONG.GPU desc[UR14][R36.64], R12 ;  /* 0x0000000c240079a6 */ /* 0x000fe4000c10f38e */
[----:B------:R-:W-:Y:S01]  /*90f0*/  @UP3 UIADD3.X UR21, UR21, -0x1, URZ, UP0, !UPT ;  /* 0xffffffff15153890 */ /* 0x000fe200087fe43f */
[-C--:B-1----:R-:W-:Y:S01]  /*9100*/  HMMA.16816.F32.BF16 R84, R4, R20.reuse, R84 ;  /* 0x000000140454723c */ /* 0x082fe20000041854 */
[----:B------:R-:W-:Y:S04]  /*9110*/  REDG.E.ADD.F32.FTZ.RN.STRONG.GPU desc[UR14][R54.64], R13 ;  /* 0x0000000d360079a6 */ /* 0x000fe8000c10f38e */
[----:B------:R-:W-:Y:S04]  /*9120*/  REDG.E.ADD.F32.FTZ.RN.STRONG.GPU desc[UR14][R58.64], R14 ;  /* 0x0000000e3a0079a6 */ /* 0x000fe8000c10f38e */
[----:B------:R-:W-:Y:S04]  /*9130*/  REDG.E.ADD.F32.FTZ.RN.STRONG.GPU desc[UR14][R62.64], R15 ;  /* 0x0000000f3e0079a6 */ /* 0x000fe8000c10f38e */
[----:B------:R-:W1:Y:S04]  /*9140*/  LDSM.16.MT88.4 R8, [R135+0xe000] ;  /* 0x00e000008708783b */ /* 0x000e680000004200 */
[----:B------:R-:W-:Y:S04]  /*9150*/  LDSM.16.MT88.4 R24, [R135+0xa800] ;  /* 0x00a800008718783b */ /* 0x000fe80000004200 */
[----:B------:R-:W2:Y:S04]  /*9160*/  LDSM.16.MT88.4 R28, [R130+0x400] ;  /* 0x00040000821c783b */ /* 0x000ea80000004200 */
[----:B------:R-:W3:Y:S04]  /*9170*/  LDSM.16.MT88.4 R32, [R135+0xe800] ;  /* 0x00e800008720783b */ /* 0x000ee80000004200 */
[----:B------:R-:W-:Y:S04]  /*9180*/  LDSM.16.MT88.4 R12, [R130+0x800] ;  /* 0x00080000820c783b */ /* 0x000fe80000004200 */
[----:B------:R-:W-:Y:S01]  /*9190*/  LDSM.16.MT88.4 R16, [R135+0xb800] ;  /* 0x00b800008710783b */ /* 0x000fe20000004200 */
[C---:B-1----:R-:W-:Y:S06]  /*91a0*/  HMMA.16816.F32.BF16 R88, R8.reuse, R20, R88 ;  /* 0x000000140858723c */ /* 0x042fec0000041858 */
[-C--:B------:R-:W-:Y:S01]  /*91b0*/  HMMA.16816.F32.BF16 R92, R8, R22.reuse, R92 ;  /* 0x00000016085c723c */ /* 0x080fe2000004185c */
[----:B------:R-:W1:Y:S05]  /*91c0*/  LDSM.16.MT88.4 R8, [R135+0xb000] ;  /* 0x00b000008708783b */ /* 0x000e6a0000004200 */
[----:B------:R-:W-:Y:S01]  /*91d0*/  HMMA.16816.F32.BF16 R96, R4, R22, R96 ;  /* 0x000000160460723c */ /* 0x000fe20000041860 */
[----:B------:R-:W4:Y:S04]  /*91e0*/  LDSM.16.MT88.4 R4, [R135+0xf000] ;  /* 0x00f000008704783b */ /* 0x000f280000004200 */
[----:B------:R-:W4:Y:S01]  /*91f0*/  LDSM.16.MT88.4 R20, [R130+0xc00] ;  /* 0x000c00008214783b */ /* 0x000f220000004200 */
[-C--:B--2---:R-:W-:Y:S06]  /*9200*/  HMMA.16816.F32.BF16 R84, R24, R28.reuse, R84 ;  /* 0x0000001c1854723c */ /* 0x084fec0000041854 */
[C---:B---3--:R-:W-:Y:S06]  /*9210*/  HMMA.16816.F32.BF16 R88, R32.reuse, R28, R88 ;  /* 0x0000001c2058723c */ /* 0x048fec0000041858 */
[-C--:B------:R-:W-:Y:S06]  /*9220*/  HMMA.16816.F32.BF16 R92, R32, R30.reuse, R92 ;  /* 0x0000001e205c723c */ /* 0x080fec000004185c */
[----:B------:R-:W-:Y:S01]  /*9230*/  HMMA.16816.F32.BF16 R96, R24, R30, R96 ;  /* 0x0000001e1860723c */ /* 0x000fe20000041860 */
[----:B------:R-:W2:Y:S04]  /*9240*/  LDSM.16.MT88.4 R24, [R135+0xf800] ;  /* 0x00f800008718783b */ /* 0x000ea80000004200 */
[----:B------:R-:W-:Y:S01]  /*9250*/  LDSM.16.MT88.4 R28, [R130+0x1000] ;  /* 0x00100000821c783b */ /* 0x000fe20000004200 */
[-C--:B-1----:R-:W-:Y:S06]  /*9260*/  HMMA.16816.F32.BF16 R84, R8, R12.reuse, R84 ;  /* 0x0000000c0854723c */ /* 0x082fec0000041854 */
[C---:B----4-:R-:W-:Y:S06]  /*9270*/  HMMA.16816.F32.BF16 R88, R4.reuse, R12, R88 ;  /* 0x0000000c0458723c */ /* 0x050fec0000041858 */
[-C--:B------:R-:W-:Y:S01]  /*9280*/  HMMA.16816.F32.BF16 R92, R4, R14.reuse, R92 ;  /* 0x0000000e045c723c */ /* 0x080fe2000004185c */
[----:B------:R-:W1:Y:S05]  /*9290*/  LDSM.16.MT88.4 R4, [R135+0xc000] ;  /* 0x00c000008704783b */ /* 0x000e6a0000004200 */
[----:B------:R-:W-:Y:S01]  /*92a0*/  HMMA.16816.F32.BF16 R96, R8, R14, R96 ;  /* 0x0000000e0860723c */ /* 0x000fe20000041860 */
[----:B------:R-:W3:Y:S04]  /*92b0*/  LDSM.16.MT88.4 R8, [R135+0x10000] ;  /* 0x010000008708783b */ /* 0x000ee80000004200 */
[----:B------:R-:W-:Y:S01]  /*92c0*/  LDSM.16.MT88.4 R12, [R135+0xc800] ;  /* 0x00c80000870c783b */ /* 0x000fe20000004200 */
[-C--:B------:R-:W-:Y:S06]  /*92d0*/  HMMA.16816.F32.BF16 R84, R16, R20.reuse, R84 ;  /* 0x000000141054723c */ /* 0x080fec0000041854 */
[C---:B--2---:R-:W-:Y:S06]  /*92e0*/  HMMA.16816.F32.BF16 R88, R24.reuse, R20, R88 ;  /* 0x000000141858723c */ /* 0x044fec0000041858 */
[-C--:B------:R-:W-:Y:S01]  /*92f0*/  HMMA.16816.F32.BF16 R92, R24, R22.reuse, R92 ;  /* 0x00000016185c723c */ /* 0x080fe2000004185c */
[----:B------:R-:W2:Y:S05]  /*9300*/  LDSM.16.MT88.4 R24, [R130+0x1400] ;  /* 0x001400008218783b */ /* 0x000eaa0000004200 */
[----:B------:R-:W-:Y:S01]  /*9310*/  HMMA.16816.F32.BF16 R96, R16, R22, R96 ;  /* 0x000000161060723c */ /* 0x000fe20000041860 */
[----:B------:R-:W4:Y:S04]  /*9320*/  LDSM.16.MT88.4 R16, [R135+0x10800] ;  /* 0x010800008710783b */ /* 0x000f280000004200 */
[----:B------:R-:W-:Y:S01]  /*9330*/  LDSM.16.MT88.4 R20, [R130+0x1800] ;  /* 0x001800008214783b */ /* 0x000fe20000004200 */
[-C--:B-1----:R-:W-:Y:S06]  /*9340*/  HMMA.16816.F32.BF16 R84, R4, R28.reuse, R84 ;  /* 0x0000001c0454723c */ /* 0x082fec0000041854 */
[C---:B---3--:R-:W-:Y:S06]  /*9350*/  HMMA.16816.F32.BF16 R88, R8.reuse, R28, R88 ;  /* 0x0000001c0858723c */ /* 0x048fec0000041858 */
[-C--:B------:R-:W-:Y:S01]  /*9360*/  HMMA.16816.F32.BF16 R92, R8, R30.reuse, R92 ;  /* 0x0000001e085c723c */ /* 0x080fe2000004185c */
[----:B------:R-:W1:Y:S05]  /*9370*/  LDSM.16.MT88.4 R8, [R135+0xd000] ;  /* 0x00d000008708783b */ /* 0x000e6a0000004200 */
[----:B------:R-:W-:Y:S01]  /*9380*/  HMMA.16816.F32.BF16 R96, R4, R30, R96 ;  /* 0x0000001e0460723c */ /* 0x000fe20000041860 */
[----:B------:R-:W3:Y:S04]  /*9390*/  LDSM.16.MT88.4 R4, [R135+0x11000] ;  /* 0x011000008704783b */ /* 0x000ee80000004200 */
[----:B------:R-:W-:Y:S01]  /*93a0*/  LDSM.16.MT88.4 R28, [R130+0x1c00] ;  /* 0x001c0000821c783b */ /* 0x000fe20000004200 */
[-C--:B--2---:R-:W-:Y:S06]  /*93b0*/  HMMA.16816.F32.BF16 R84, R12, R24.reuse, R84 ;  /* 0x000000180c54723c */ /* 0x084fec0000041854 */
[C---:B----4-:R-:W-:Y:S06]  /*93c0*/  HMMA.16816.F32.BF16 R88, R16.reuse, R24, R88 ;  /* 0x000000181058723c */ /* 0x050fec0000041858 */
[-C--:B------:R-:W-:Y:S01]  /*93d0*/  HMMA.16816.F32.BF16 R92, R16, R26.reuse, R92 ;  /* 0x0000001a105c723c */ /* 0x080fe2000004185c */
[----:B------:R-:W2:Y:S05]  /*93e0*/  LDSM.16.MT88.4 R16, [R135+0xd800] ;  /* 0x00d800008710783b */ /* 0x000eaa0000004200 */
[----:B------:R-:W-:Y:S01]  /*93f0*/  HMMA.16816.F32.BF16 R96, R12, R26, R96 ;  /* 0x0000001a0c60723c */ /* 0x000fe20000041860 */
[----:B------:R-:W4:Y:S05]  /*9400*/  LDSM.16.MT88.4 R12, [R135+0x11800] ;  /* 0x01180000870c783b */ /* 0x000f2a0000004200 */
[-C--:B-1----:R-:W-:Y:S06]  /*9410*/  HMMA.16816.F32.BF16 R84, R8, R20.reuse, R84 ;  /* 0x000000140854723c */ /* 0x082fec0000041854 */
[C---:B---3--:R-:W-:Y:S06]  /*9420*/  HMMA.16816.F32.BF16 R88, R4.reuse, R20, R88 ;  /* 0x000000140458723c */ /* 0x048fec0000041858 */
[-C--:B------:R-:W-:Y:S06]  /*9430*/  HMMA.16816.F32.BF16 R92, R4, R22.reuse, R92 ;  /* 0x00000016045c723c */ /* 0x080fec000004185c */
[----:B------:R-:W-:Y:S05]  /*9440*/  HMMA.16816.F32.BF16 R96, R8, R22, R96 ;  /* 0x000000160860723c */ /* 0x000fea0000041860 */
[C---:B------:R-:W-:Y:S01]  /*9450*/  VIADD R4, R130.reuse, 0xffffe000 ;  /* 0xffffe00082047836 */ /* 0x040fe20000000000 */
[-C--:B--2---:R-:W-:Y:S05]  /*9460*/  HMMA.16816.F32.BF16 R84, R16, R28.reuse, R84 ;  /* 0x0000001c1054723c */ /* 0x084fea0000041854 */
        /* <DEDUP_REMOVED lines=50> */
[----:B------:R1:W-:Y:S01]  /*9790*/  STS [R159], R84 ;  /* 0x000000549f007388 */ /* 0x0003e20000000800 */
[----:B------:R-:W-:Y:S01]  /*97a0*/  F2FP.BF16.F32.PACK_AB R90, R91, R90 ;  /* 0x0000005a5b5a723e */ /* 0x000fe200000010ff */
[----:B------:R-:W-:Y:S01]  /*97b0*/  @UP0 UIADD3 UR5, UR41, UR43, URZ ;  /* 0x0000002b29050290 */ /* 0x000fe2000fffe03f */
[----:B------:R-:W-:Y:S01]  /*97c0*/  F2FP.BF16.F32.PACK_AB R93, R93, R92 ;  /* 0x0000005c5d5d723e */ /* 0x000fe200000010ff */
[----:B------:R1:W-:Y:S01]  /*97d0*/  STS [R159+0x200], R86 ;  /* 0x000200569f007388 */ /* 0x0003e20000000800 */
[----:B------:R-:W-:Y:S01]  /*97e0*/  F2FP.BF16.F32.PACK_AB R95, R95, R94 ;  /* 0x0000005e5f5f723e */ /* 0x000fe200000010ff */
[----:B------:R-:W-:Y:S01]  /*97f0*/  @UP0 ULDC.64 UR6, c[0x0][0x450] ;  /* 0x0001140000060ab9 */ /* 0x000fe20000000a00 */
[----:B------:R-:W-:Y:S01]  /*9800*/  F2FP.BF16.F32.PACK_AB R68, R69, R68 ;  /* 0x000000444544723e */ /* 0x000fe200000010ff */
[----:B------:R1:W-:Y:S01]  /*9810*/  STS [R158], R97 ;  /* 0x000000619e007388 */ /* 0x0003e20000000800 */
[----:B------:R-:W-:Y:S01]  /*9820*/  F2FP.BF16.F32.PACK_AB R70, R71, R70 ;  /* 0x000000464746723e */ /* 0x000fe200000010ff */
[----:B------:R-:W-:Y:S01]  /*9830*/  @UP0 UIMAD.WIDE.U32 UR8, UR5, UR6, URZ ;  /* 0x00000006050802a5 */ /* 0x000fe2000f8e003f */
[----:B------:R-:W-:Y:S01]  /*9840*/  F2FP.BF16.F32.PACK_AB R81, R81, R80 ;  /* 0x000000505151723e */ /* 0x000fe200000010ff */
[----:B------:R1:W-:Y:S01]  /*9850*/  STS [R158+0x200], R99 ;  /* 0x000200639e007388 */ /* 0x0003e20000000800 */
[----:B------:R-:W-:Y:S01]  /*9860*/  F2FP.BF16.F32.PACK_AB R83, R83, R82 ;  /* 0x000000525353723e */ /* 0x000fe200000010ff */
[----:B------:R-:W-:Y:S01]  /*9870*/  @UP0 UIMAD UR5, UR5, UR7, URZ ;  /* 0x00000007050502a4 */ /* 0x000fe2000f8e023f */
[----:B------:R-:W-:Y:S01]  /*9880*/  F2FP.BF16.F32.PACK_AB R72, R73, R72 ;  /* 0x000000484948723e */ /* 0x000fe200000010ff */
[----:B------:R1:W-:Y:S01]  /*9890*/  STS [R159+0x1000], R88 ;  /* 0x001000589f007388 */ /* 0x0003e20000000800 */
[----:B------:R-:W-:Y:S01]  /*98a0*/  F2FP.BF16.F32.PACK_AB R74, R75, R74 ;  /* 0x0000004a4b4a723e */ /* 0x000fe200000010ff */
[----:B------:R-:W-:Y:S01]  /*98b0*/  @UP0 UIADD3 UR21, UR9, UR5, URZ ;  /* 0x0000000509150290 */ /* 0x000fe2000fffe03f */
[----:B------:R-:W-:Y:S01]  /*98c0*/  F2FP.BF16.F32.PACK_AB R77, R77, R76 ;  /* 0x0000004c4d4d723e */ /* 0x000fe200000010ff */
[----:B------:R1:W-:Y:S01]  /*98d0*/  STS [R159+0x1200], R90 ;  /* 0x0012005a9f007388 */ /* 0x0003e20000000800 */
[----:B------:R-:W-:Y:S01]  /*98e0*/  F2FP.BF16.F32.PACK_AB R79, R79, R78 ;  /* 0x0000004e4f4f723e */ /* 0x000fe200000010ff */
[----:B------:R-:W-:Y:S01]  /*98f0*/  @UP0 UMOV UR19, UR8 ;  /* 0x0000000800130c82 */ /* 0x000fe20008000000 */
[----:B------:R-:W-:Y:S01]  /*9900*/  PLOP3.LUT P0, PT, PT, PT, UP0, 0x80, 0x0 ;  /* 0x000000000000781c */ /* 0x000fe20003f0f008 */
        /* <DEDUP_REMOVED lines=8> */
[----:B------:R-:W2:Y:S03]  /*9990*/  S2R R0, SR_TID.X ;  /* 0x0000000000007919 */ /* 0x000ea60000002100 */
        /* <DEDUP_REMOVED lines=16> */
.L_x_452:
        /* <DEDUP_REMOVED lines=21> */
.L_x_453:
[----:B------:R-:W-:Y:S01]  /*9bf0*/  BAR.SYNC.DEFER_BLOCKING 0x0 ;  /* 0x0000000000007b1d */ /* 0x000fe20000010000 */
[----:B------:R-:W-:Y:S01]  /*9c00*/  USHF.R.S32.HI UR10, URZ, 0x1f, UR5 ;  /* 0x0000001f3f0a7899 */ /* 0x000fe20008011405 */
[----:B--2---:R-:W-:Y:S01]  /*9c10*/  SHF.R.S32.HI R5, RZ, 0x1f, R0 ;  /* 0x0000001fff057819 */ /* 0x004fe20000011400 */
        /* <DEDUP_REMOVED lines=17> */
[----:B------:R-:W-:Y:S01]  /*9d30*/  IADD3 R6, P0, R6, UR19, RZ ;  /* 0x0000001306067c10 */ /* 0x000fe2000ff1e0ff */
[----:B------:R-:W-:Y:S01]  /*9d40*/  IMAD.U32 R22, RZ, RZ, UR16 ;  /* 0x00000010ff167e24 */ /* 0x000fe2000f8e00ff */
[----:B------:R-:W-:Y:S01]  /*9d50*/  ISETP.GE.OR P1, PT, R0, UR12, P2 ;  /* 0x0000000c00007c0c */ /* 0x000fe20009726670 */
[----:B------:R2:W3:Y:S01]  /*9d60*/  LDS.128 R12, [R53+0x7000] ;  /* 0x00700000350c7984 */ /* 0x0004e20000000c00 */
[----:B------:R-:W-:Y:S01]  /*9d70*/  ISETP.GE.OR P2, PT, R16, UR12, P2 ;  /* 0x0000000c10007c0c */ /* 0x000fe20009746670 */
[----:B------:R-:W-:Y:S01]  /*9d80*/  UIMAD UR17, UR57, UR17, UR13 ;  /* 0x00000011391172a4 */ /* 0x000fe2000f8e020d */
[----:B------:R-:W-:Y:S01]  /*9d90*/  IADD3.X R7, R7, UR21, R4, P0, !PT ;  /* 0x0000001507077c10 */ /* 0x000fe200087fe404 */
[----:B------:R2:W4:Y:S01]  /*9da0*/  LDS.128 R8, [R53+0x9000] ;  /* 0x0090000035087984 */ /* 0x0005220000000c00 */
[----:B------:R-:W-:Y:S01]  /*9db0*/  SHF.R.S32.HI R0, RZ, 0x1f, R16 ;  /* 0x0000001fff007819 */ /* 0x000fe20000011410 */
[----:B------:R-:W-:-:S04]  /*9dc0*/  IMAD.WIDE.U32 R22, R22, UR57, R6 ;  /* 0x0000003916167c25 */ /* 0x000fc8000f8e0006 */
[----:B------:R-:W-:-:S04]  /*9dd0*/  VIADD R19, R23, UR17 ;  /* 0x0000001117137c36 */ /* 0x000fc80008000000 */
[----:B------:R-:W-:Y:S05]  /*9de0*/  @P2 BRA `(.L_x_455) ;  /* 0x0000000000282947 */ /* 0x000fea0003800000 */
[----:B------:R-:W1:Y:S01]  /*9df0*/  LDS.128 R4, [R53+0x6000] ;  /* 0x0060000035047984 */ /* 0x000e620000000c00 */
        /* <DEDUP_REMOVED lines=8> */
[----:B-1----:R1:W-:Y:S02]  /*9e80*/  STG.E.128 desc[UR14][R26.64], R4 ;  /* 0x000000041a007986 */ /* 0x0023e4000c101d0e */
.L_x_455:
[----:B------:R-:W-:Y:S05]  /*9e90*/  BSYNC B0 ;  /* 0x0000000000007941 */ /* 0x000fea0003800000 */
.L_x_454:
[----:B------:R-:W-:Y:S04]  /*9ea0*/  BSSY B0, `(.L_x_456) ;  /* 0x000000d000007945 */ /* 0x000fe80003800000 */
[----:B------:R-:W-:Y:S05]  /*9eb0*/  @P1 BRA `(.L_x_457) ;  /* 0x00000000002c1947 */ /* 0x000fea0003800000 */
[----:B-1----:R-:W-:Y:S01]  /*9ec0*/  IADD3 R5, P0, R16, 0x40, RZ ;  /* 0x0000004010057810 */ /* 0x002fe20007f1e0ff */
        /* <DEDUP_REMOVED lines=9> */
[----:B---3--:R1:W-:Y:S02]  /*9f60*/  STG.E.128 desc[UR14][R18.64], R12 ;  /* 0x0000000c12007986 */ /* 0x0083e4000c101d0e */
.L_x_457:
[----:B------:R-:W-:Y:S05]  /*9f70*/  BSYNC B0 ;  /* 0x0000000000007941 */ /* 0x000fea0003800000 */
.L_x_456:
[----:B-1----:R1:W1:Y:S01]  /*9f80*/  LDS.128 R4, [R53+0x8000] ;  /* 0x0080000035047984 */ /* 0x0022620000000c00 */
[----:B---3--:R-:W-:Y:S01]  /*9f90*/  IMAD.U32 R13, RZ, RZ, UR8 ;  /* 0x00000008ff0d7e24 */ /* 0x008fe2000f8e00ff */
        /* <DEDUP_REMOVED lines=24> */
.L_x_459:
[----:B------:R-:W-:Y:S05]  /*a120*/  BSYNC B0 ;  /* 0x0000000000007941 */ /* 0x000fea0003800000 */
.L_x_458:
[----:B------:R-:W-:Y:S05]  /*a130*/  @P1 BRA `(.L_x_432) ;  /* 0x00000000002c1947 */ /* 0x000fea0003800000 */
[----:B------:R-:W-:Y:S01]  /*a140*/  IADD3 R16, P0, R16, 0x40, RZ ;  /* 0x0000004010107810 */ /* 0x000fe20007f1e0ff */
[----:B------:R-:W-:Y:S01]  /*a150*/  ULDC.64 UR6, c[0x0][0x3f8] ;  /* 0x0000fe0000067ab9 */ /* 0x000fe20000000a00 */
[----:B------:R-:W-:Y:S02]  /*a160*/  MOV R12, R18 ;  /* 0x00000012000c7202 */ /* 0x000fe40000000f00 */
[----:B-1-3--:R-:W-:-:S03]  /*a170*/  IADD3.X R5, RZ, R0, RZ, P0, !PT ;  /* 0x00000000ff057210 */ /* 0x00afc600007fe4ff */
[----:B------:R-:W-:-:S04]  /*a180*/  IMAD.WIDE.U32 R6, R16, UR8, R12 ;  /* 0x0000000810067c25 */ /* 0x000fc8000f8e000c */
[----:B------:R-:W-:Y:S01]  /*a190*/  IMAD R5, R5, UR8, RZ ;  /* 0x0000000805057c24 */ /* 0x000fe2000f8e02ff */
[----:B------:R-:W-:-:S03]  /*a1a0*/  LEA R4, P0, R6, UR6, 0x1 ;  /* 0x0000000606047c11 */ /* 0x000fc6000f8008ff */
[----:B------:R-:W-:-:S05]  /*a1b0*/  IMAD R5, R16, UR9, R5 ;  /* 0x0000000910057c24 */ /* 0x000fca000f8e0205 */
[----:B------:R-:W-:-:S04]  /*a1c0*/  IADD3 R5, R5, R7, RZ ;  /* 0x0000000705057210 */ /* 0x000fc80007ffe0ff */
[----:B------:R-:W-:-:S05]  /*a1d0*/  LEA.HI.X R5, R6, UR7, R5, 0x1, P0 ;  /* 0x0000000706057c11 */ /* 0x000fca00080f0c05 */
[----:B----4-:R1:W-:Y:S02]  /*a1e0*/  STG.E.128 desc[UR14][R4.64], R8 ;  /* 0x0000000804007986 */ /* 0x0103e4000c101d0e */
.L_x_432:
[----:B------:R-:W-:Y:S05]  /*a1f0*/  BSYNC B1 ;  /* 0x0000000000017941 */ /* 0x000fea0003800000 */
.L_x_418:
        /* <DEDUP_REMOVED lines=11> */
.L_x_460:
[----:B------:R-:W-:Y:S05]  /*a2b0*/  EXIT ;  /* 0x000000000000794d */ /* 0x000fea0003800000 */
.L_x_462:
        /* <DEDUP_REMOVED lines=12> */
.L_x_704:


//--------------------- .text._ZN5flash44flash_bwd_dq_dk_dv_loop_seqk_parallel_kernelI23Flash_bwd_kernel_traitsILi32ELi128ELi128ELi8ELi4ELi4ELi4ELb0ELb0EN7cutlass10bfloat16_tE19Flash_kernel_traitsILi32ELi128ELi128ELi8ES3_EELb0ELb1ELb0ELb0ELb0ELb0ELb1EEEvNS_16Flash_bwd_paramsE --------------------------
	.section	.text._ZN5flash44flash_bwd_dq_dk_dv_loop_seqk_parallel_kernelI23Flash_bwd_kernel_traitsILi32ELi128ELi128ELi8ELi4ELi4ELi4ELb0ELb0EN7cutlass10bfloat16_tE19Flash_kernel_traitsILi32ELi128ELi128ELi8ES3_EELb0ELb1ELb0ELb0ELb0ELb0ELb1EEEvNS_16Flash_bwd_paramsE,"ax",@progbits
	.align	128
        .global         _ZN5flash44flash_bwd_dq_dk_dv_loop_seqk_parallel_kernelI23Flash_bwd_kernel_traitsILi32ELi128ELi128ELi8ELi4ELi4ELi4ELb0ELb0EN7cutlass10bfloat16_tE19Flash_kernel_traitsILi32ELi128ELi128ELi8ES3_EELb0ELb1ELb0ELb0ELb0ELb0ELb1EEEvNS_16Flash_bwd_paramsE
        .type           _ZN5flash44flash_bwd_dq_dk_dv_loop_seqk_parallel_kernelI23Flash_bwd_kernel_traitsILi32ELi128ELi128ELi8ELi4ELi4ELi4ELb0ELb0EN7cutlass10bfloat16_tE19Flash_kernel_traitsILi32ELi128ELi128ELi8ES3_EELb0ELb1ELb0ELb0ELb0ELb0ELb1EEEvNS_16Flash_bwd_paramsE,@function
        .size           _ZN5flash44flash_bwd_dq_dk_dv_loop_seqk_parallel_kernelI23Flash_bwd_kernel_traitsILi32ELi128ELi128ELi8ELi4ELi4ELi4ELb0ELb0EN7cutlass10bfloat16_tE19Flash_kernel_traitsILi32ELi128ELi128ELi8ES3_EELb0ELb1ELb0ELb0ELb0ELb0ELb1EEEvNS_16Flash_bwd_paramsE,(.L_x_705 - _ZN5flash44flash_bwd_dq_dk_dv_loop_seqk_parallel_kernelI23Flash_bwd_kernel_traitsILi32ELi128ELi128ELi8ELi4ELi4ELi4ELb0ELb0EN7cutlass10bfloat16_tE19Flash_kernel_traitsILi32ELi128ELi128ELi8ES3_EELb0ELb1ELb0ELb0ELb0ELb0ELb1EEEvNS_16Flash_bwd_paramsE)
        .other          _ZN5flash44flash_bwd_dq_dk_dv_loop_seqk_parallel_kernelI23Flash_bwd_kernel_traitsILi32ELi128ELi128ELi8ELi4ELi4ELi4ELb0ELb0EN7cutlass10bfloat16_tE19Flash_kernel_traitsILi32ELi128ELi128ELi8ES3_EELb0ELb1ELb0ELb0ELb0ELb0ELb1EEEvNS_16Flash_bwd_paramsE,@"STO_CUDA_ENTRY STV_DEFAULT"
_ZN5flash44flash_bwd_dq_dk_dv_loop_seqk_parallel_kernelI23Flash_bwd_kernel_traitsILi32ELi128ELi128ELi8ELi4ELi4ELi4ELb0ELb0EN7cutlass10bfloat16_tE19Flash_kernel_traitsILi32ELi128ELi128ELi8ES3_EELb0ELb1ELb0ELb0ELb0ELb0ELb1EEEvNS_16Flash_bwd_paramsE:
.text._ZN5flash44flash_bwd_dq_dk_dv_loop_seqk_parallel_kernelI23Flash_bwd_kernel_traitsILi32ELi128ELi128ELi8ELi4ELi4ELi4ELb0ELb0EN7cutlass10bfloat16_tE19Flash_kernel_traitsILi32ELi128ELi128ELi8ES3_EELb0ELb1ELb0ELb0ELb0ELb0ELb1EEEvNS_16Flash_bwd_paramsE:
        /* <DEDUP_REMOVED lines=12> */
[----:B------:R-:W2:Y:S01]  /*00c0*/  S2UR UR57, SR_CTAID.Z ;  /* 0x00000000003979c3 */ /* 0x000ea20000002700 */
[----:B------:R-:W-:Y:S01]  /*00d0*/  UMOV UR5, 0x400 ;  /* 0x0000040000057882 */ /* 0x000fe20000000000 */
[----:B------:R-:W-:Y:S01]  /*00e0*/  IMAD.MOV.U32 R211, RZ, RZ, -0x10 ;  /* 0xfffffff0ffd37424 */ /* 0x000fe200078e00ff */
[----:B------:R-:W-:Y:S01]  /*00f0*/  ULDC.64 UR8, c[0x0][0x208] ;  /* 0x0000820000087ab9 */ /* 0x000fe20000000a00 */
[----:B------:R-:W-:Y:S01]  /*0100*/  IMAD.MOV.U32 R123, RZ, RZ, 0x20 ;  /* 0x00000020ff7b7424 */ /* 0x000fe200078e00ff */
[----:B------:R-:W-:Y:S01]  /*0110*/  UMOV UR60, 0xffffe000 ;  /* 0xffffe000003c7882 */ /* 0x000fe20000000000 */
[----:B------:R-:W-:Y:S02]  /*0120*/  IMAD.MOV.U32 R120, RZ, RZ, 0x40 ;  /* 0x00000040ff787424 */ /* 0x000fe400078e00ff */
[----:B------:R-:W-:Y:S08]  /*0130*/  S2UR UR47, SR_CTAID.Y ;  /* 0x00000000002f79c3 */ /* 0x000ff00000002600 */
[----:B------:R-:W3:Y:S01]  /*0140*/  S2UR UR4, SR_CgaCtaId ;  /* 0x00000000000479c3 */ /* 0x000ee20000008800 */
[----:B--2---:R-:W-:Y:S01]  /*0150*/  USHF.R.S32.HI UR6, URZ, 0x1f, UR57 ;  /* 0x0000001f3f067899 */ /* 0x004fe20008011439 */
[----:B-1----:R-:W-:-:S04]  /*0160*/  SHF.R.S32.HI R10, RZ, 0x1f, R20 ;  /* 0x0000001fff0a7819 */ /* 0x002fc80000011414 */
[CC--:B------:R-:W-:Y:S02]  /*0170*/  LEA.HI R8, R10.reuse, R20.reuse, RZ, 0x5 ;  /* 0x000000140a087211 */ /* 0x0c0fe400078f28ff */
[-C--:B------:R-:W-:Y:S02]  /*0180*/  LEA.HI R11, R10, R20.reuse, RZ, 0x4 ;  /* 0x000000140a0b7211 */ /* 0x080fe400078f20ff */
[----:B------:R-:W-:Y:S01]  /*0190*/  LOP3.LUT R0, R8, 0xffffffe0, RZ, 0xc0, !PT ;  /* 0xffffffe008007812 */ /* 0x000fe200078ec0ff */
[----:B---3--:R-:W-:Y:S01]  /*01a0*/  ULEA UR4, UR4, UR5, 0x18 ;  /* 0x0000000504047291 */ /* 0x008fe2000f8ec03f */
[----:B------:R-:W-:Y:S01]  /*01b0*/  SHF.R.S32.HI R7, RZ, 0x4, R11 ;  /* 0x00000004ff077819 */ /* 0x000fe2000001140b */
[----:B------:R-:W-:Y:S01]  /*01c0*/  USHF.L.U32 UR5, UR47, 0x7, URZ ;  /* 0x000000072f057899 */ /* 0x000fe2000800063f */
        /* <DEDUP_REMOVED lines=110> */
[----:B------:R-:W-:Y:S01]  /*08b0*/  @P4 VIADD R210, R215, 0xffffffc0 ;  /* 0xffffffc0d7d24836 */ /* 0x000fe20000000000 */
        /* <DEDUP_REMOVED lines=16> */
[----:B------:R-:W-:Y:S01]  /*09c0*/  IMAD.IADD R8, R8, 0x1, R12 ;  /* 0x0000000108087824 */ /* 0x000fe200078e020c */
[----:B------:R-:W-:Y:S01]  /*09d0*/  SEL R120, R120, 0xffffffc0, !P2 ;  /* 0xffffffc078787807 */ /* 0x000fe20005000000 */
[----:B------:R-:W-:Y:S01]  /*09e0*/  IMAD R129, R129, 0x200, R0 ;  /* 0x0000020081817824 */ /* 0x000fe200078e0200 */
[----:B------:R-:W-:Y:S01]  /*09f0*/  LEA R116, R116, UR4, 0x1 ;  /* 0x0000000474747c11 */ /* 0x000fe2000f8e08ff */
[----:B------:R-:W-:Y:S01]  /*0a00*/  IMAD.IADD R119, R11, 0x1, R119 ;  /* 0x000000010b777824 */ /* 0x000fe200078e0277 */
[----:B------:R-:W-:Y:S01]  /*0a10*/  LOP3.LUT P0, RZ, R14, 0x2, RZ, 0xc0, !PT ;  /* 0x000000020eff7812 */ /* 0x000fe2000780c0ff */
[----:B------:R-:W-:-:S02]  /*0a20*/  IMAD.IADD R214, R216, 0x1, R212 ;  /* 0x00000001d8d67824 */ /* 0x000fc400078e02d4 */
[C---:B------:R-:W-:Y:S01]  /*0a30*/  IMAD.IADD R213, R212.reuse, 0x1, R210 ;  /* 0x00000001d4d57824 */ /* 0x040fe200078e02d2 */
        /* <DEDUP_REMOVED lines=11> */
[----:B------:R-:W-:Y:S01]  /*0af0*/  UIADD3 UR6, UR4, 0x6000, URZ ;  /* 0x0000600004067890 */ /* 0x000fe2000fffe03f */
[----:B------:R-:W-:Y:S01]  /*0b00*/  IMAD.U32 R0, RZ, RZ, UR5 ;  /* 0x00000005ff007e24 */ /* 0x000fe2000f8e00ff */
[----:B------:R-:W-:Y:S01]  /*0b10*/  USHF.R.S32.HI UR5, URZ, 0x1f, UR57 ;  /* 0x0000001f3f057899 */ /* 0x000fe20008011439 */
[----:B------:R-:W-:-:S03]  /*0b20*/  LEA R2, R3, UR4, 0x1 ;  /* 0x0000000403027c11 */ /* 0x000fc6000f8e08ff */
[----:B------:R-:W-:Y:S02]  /*0b30*/  LEA R4, R8, UR6, 0x1 ;  /* 0x0000000608047c11 */ /* 0x000fe4000f8e08ff */
[----:B------:R-:W-:Y:S01]  /*0b40*/  IMAD.U32 R0, RZ, RZ, UR5 ;  /* 0x00000005ff007e24 */ /* 0x000fe2000f8e00ff */
[----:B------:R-:W-:Y:S02]  /*0b50*/  UIADD3 UR5, UR4, 0xa000, URZ ;  /* 0x0000a00004057890 */ /* 0x000fe4000fffe03f */
[C---:B------:R-:W-:Y:S01]  /*0b60*/  VIADD R0, R4.reuse, 0x20 ;  /* 0x0000002004007836 */ /* 0x040fe20000000000 */
[----:B------:R1:W-:Y:S01]  /*0b70*/  STL [R1+0x48], R4 ;  /* 0x0000480401007387 */ /* 0x0003e20000100800 */
[----:B------:R-:W-:Y:S02]  /*0b80*/  @P3 VIADD R0, R4, 0xffffffe0 ;  /* 0xffffffe004003836 */ /* 0x000fe40000000000 */
[----:B------:R-:W-:-:S03]  /*0b90*/  LEA R119, R119, UR5, 0x1 ;  /* 0x0000000577777c11 */ /* 0x000fc6000f8e08ff */
[----:B------:R1:W-:Y:S02]  /*0ba0*/  STL [R1+0x4c], R0 ;  /* 0x00004c0001007387 */ /* 0x0003e40000100800 */
[C---:B------:R-:W-:Y:S02]  /*0bb0*/  VIADD R125, R119.reuse, 0x20 ;  /* 0x00000020777d7836 */ /* 0x040fe40000000000 */
[C---:B------:R-:W-:Y:S02]  /*0bc0*/  @P1 VIADD R125, R119.reuse, 0xffffffe0 ;  /* 0xffffffe0777d1836 */ /* 0x040fe40000000000 */
[----:B------:R-:W-:Y:S02]  /*0bd0*/  IMAD.IADD R121, R119, 0x1, R120 ;  /* 0x0000000177797824 */ /* 0x000fe400078e0278 */
[----:B------:R-:W-:Y:S02]  /*0be0*/  IMAD.IADD R120, R120, 0x1, R125 ;  /* 0x0000000178787824 */ /* 0x000fe400078e027d */
[----:B------:R-:W-:-:S02]  /*0bf0*/  VIADD R128, R125, 0x2000 ;  /* 0x000020007d807836 */ /* 0x000fc40000000000 */
[C---:B------:R-:W-:Y:S02]  /*0c00*/  VIADD R127, R125.reuse, 0x4000 ;  /* 0x000040007d7f7836 */ /* 0x040fe40000000000 */
[----:B------:R-:W-:-:S07]  /*0c10*/  VIADD R126, R125, 0x6000 ;  /* 0x000060007d7e7836 */ /* 0x000fce0000000000 */
.L_x_507:
        /* <DEDUP_REMOVED lines=67> */
.L_x_463:
        /* <DEDUP_REMOVED lines=21> */
[----:B------:R-:W-:Y:S01]  /*11a0*/  ULDC.U8 UR23, c[0x0][0x480] ;  /* 0x0001200000177ab9 */ /* 0x000fe20000000000 */
[----:B------:R-:W-:Y:S01]  /*11b0*/  ULDC.U8 UR22, c[0x0][0x3d8] ;  /* 0x0000f60000167ab9 */ /* 0x000fe20000000000 */
[----:B------:R-:W-:Y:S01]  /*11c0*/  UIMAD.WIDE.U32 UR14, UR11, UR30, URZ ;  /* 0x0000001e0b0e72a5 */ /* 0x000fe2000f8e003f */
[----:B-1----:R-:W-:Y:S01]  /*11d0*/  IABS R6, R7 ;  /* 0x0000000700067213 */ /* 0x002fe20000000000 */
[----:B------:R-:W-:Y:S01]  /*11e0*/  USHF.R.S32.HI UR44, URZ, 0x1f, UR59 ;  /* 0x0000001f3f2c7899 */ /* 0x000fe2000801143b */
[----:B------:R-:W-:Y:S01]  /*11f0*/  ISETP.NE.AND P3, PT, R7, RZ, PT ;  /* 0x000000ff0700720c */ /* 0x000fe20003f65270 */
[----:B------:R-:W-:Y:S01]  /*1200*/  UISETP.NE.AND UP4, UPT, UR23, URZ, UPT ;  /* 0x0000003f1700728c */ /* 0x000fe2000bf85270 */
[----:B------:R-:W1:Y:S01]  /*1210*/  I2F.RP R4, R6 ;  /* 0x0000000600047306 */ /* 0x000e620000209400 */
[----:B------:R-:W-:-:S02]  /*1220*/  UISETP.NE.AND UP3, UPT, UR22, URZ, UPT ;  /* 0x0000003f1600728c */ /* 0x000fc4000bf65270 */
[----:B------:R-:W-:Y:S02]  /*1230*/  USEL UR56, UR18, UR14, !UP1 ;  /* 0x0000000e12387287 */ /* 0x000fe4000c800000 */
[----:B--2---:R-:W-:Y:S01]  /*1240*/  UIMAD.WIDE.U32 UR26, UR5, UR12, URZ ;  /* 0x0000000c051a72a5 */ /* 0x004fe2000f8e003f */
[----:B------:R-:W-:Y:S01]  /*1250*/  @UP0 ULDC.64 UR22, c[0x0][0x248] ;  /* 0x0000920000160ab9 */ /* 0x000fe20000000a00 */
[----:B------:R-:W-:Y:S02]  /*1260*/  UIADD3 UR49, UR19, UR28, URZ ;  /* 0x0000001c13317290 */ /* 0x000fe4000fffe03f */
[----:B------:R-:W-:Y:S02]  /*1270*/  UIMAD UR50, UR5, UR13, UR27 ;  /* 0x0000000d053272a4 */ /* 0x000fe4000f8e021b */
[----:B------:R-:W-:Y:S01]  /*1280*/  @!UP1 UIMAD UR5, UR58, UR6, URZ ;  /* 0x000000063a0592a4 */ /* 0x000fe2000f8e023f */
[----:B------:R-:W-:Y:S01]  /*1290*/  @UP1 ULDC.64 UR12, c[0x0][0x420] ;  /* 0x00010800000c1ab9 */ /* 0x000fe20000000a00 */
[----:B-1----:R-:W1:Y:S02]  /*12a0*/  MUFU.RCP R4, R4 ;  /* 0x0000000400047308 */ /* 0x002e640000001000 */
[----:B------:R-:W-:-:S02]  /*12b0*/  @!UP1 UIMAD UR33, UR47, UR7, UR5 ;  /* 0x000000072f2192a4 */ /* 0x000fc4000f8e0205 */
[----:B------:R-:W-:Y:S02]  /*12c0*/  @UP0 UIADD3 UR5, UR36, UR39, URZ ;  /* 0x0000002724050290 */ /* 0x000fe4000fffe03f */
[----:B------:R-:W-:Y:S02]  /*12d0*/  @UP1 UIMAD.WIDE.U32 UR42, UR11, UR12, URZ ;  /* 0x0000000c0b2a12a5 */ /* 0x000fe4000f8e003f */
[----:B------:R-:W-:Y:S02]  /*12e0*/  UIADD3 UR16, UR38, 0x7f, URZ ;  /* 0x0000007f26107890 */ /* 0x000fe4000fffe03f */
[----:B------:R-:W-:Y:S02]  /*12f0*/  @UP0 UIMAD.WIDE.U32 UR18, UR5, UR22, URZ ;  /* 0x00000016051202a5 */ /* 0x000fe4000f8e003f */
[----:B------:R-:W-:Y:S02]  /*1300*/  @UP0 UIMAD UR28, UR5, UR23, URZ ;  /* 0x00000017051c02a4 */ /* 0x000fe4000f8e023f */
[----:B------:R-:W-:Y:S01]  /*1310*/  UIMAD UR5, UR44, UR47, URZ ;  /* 0x0000002f2c0572a4 */ /* 0x000fe2000f8e023f */
[----:B------:R-:W-:Y:S01]  /*1320*/  ULDC UR24, c[0x0][0x2dc] ;  /* 0x0000b70000187ab9 */ /* 0x000fe20000000800 */
[----:B------:R-:W-:Y:S01]  /*1330*/  ULDC UR61, c[0x0][0x270] ;  /* 0x00009c00003d7ab9 */ /* 0x000fe20000000800 */
[----:B-1----:R-:W-:Y:S01]  /*1340*/  VIADD R4, R4, 0xffffffe ;  /* 0x0ffffffe04047836 */ /* 0x002fe20000000000 */
[----:B------:R-:W-:-:S02]  /*1350*/  @UP1 UIMAD UR51, UR11, UR13, UR43 ;  /* 0x0000000d0b3312a4 */ /* 0x000fc4000f8e022b */
[----:B------:R-:W-:Y:S01]  /*1360*/  @!UP1 UIMAD.WIDE.U32 UR40, UR47, UR6, URZ ;  /* 0x000000062f2892a5 */ /* 0x000fe2000f8e003f */
[----:B------:R-:W1:Y:S01]  /*1370*/  F2I.FTZ.U32.TRUNC.NTZ R5, R4 ;  /* 0x0000000400057305 */ /* 0x000e62000021f000 */
[----:B------:R-:W-:Y:S02]  /*1380*/  USHF.R.S32.HI UR20, URZ, 0x1f, UR16 ;  /* 0x0000001f3f147899 */ /* 0x000fe40008011410 */
[----:B------:R-:W-:Y:S02]  /*1390*/  UIMAD.WIDE UR6, UR24, UR61, URZ ;  /* 0x0000003d180672a5 */ /* 0x000fe4000f8e023f */
[----:B------:R-:W-:Y:S02]  /*13a0*/  UIMAD.WIDE.U32 UR12, UR47, UR59, URZ ;  /* 0x0000003b2f0c72a5 */ /* 0x000fe4000f8e003f */
[----:B------:R-:W-:Y:S02]  /*13b0*/  UIMAD UR5, UR58, UR59, UR5 ;  /* 0x0000003b3a0572a4 */ /* 0x000fe4000f8e0205 */
[----:B------:R-:W-:-:S02]  /*13c0*/  UIMAD UR27, UR11, UR31, URZ ;  /* 0x0000001f0b1b72a4 */ /* 0x000fc4000f8e023f */
[----:B------:R-:W-:Y:S02]  /*13d0*/  ULEA.HI UR20, UR20, UR16, URZ, 0x7 ;  /* 0x0000001014147291 */ /* 0x000fe4000f8f383f */
[----:B------:R-:W-:Y:S01]  /*13e0*/  UIMAD UR16, UR7, UR12, URZ ;  /* 0x0000000c071072a4 */ /* 0x000fe2000f8e023f */
[--C-:B-1----:R-:W-:Y:S01]  /*13f0*/  IMAD.MOV R0, RZ, RZ, -R5.reuse ;  /* 0x000000ffff007224 */ /* 0x102fe200078e0a05 */
[----:B------:R-:W-:Y:S01]  /*1400*/  UIADD3 UR5, UR13, UR5, URZ ;  /* 0x000000050d057290 */ /* 0x000fe2000fffe03f */
[----:B------:R-:W-:Y:S01]  /*1410*/  IMAD.MOV.U32 R4, RZ, RZ, RZ ;  /* 0x000000ffff047224 */ /* 0x000fe200078e00ff */
[----:B------:R-:W-:Y:S01]  /*1420*/  @UP1 UIADD3 UR49, UR15, UR27, URZ ;  /* 0x0000001b0f311290 */ /* 0x000fe2000fffe03f */
[----:B------:R-:W-:Y:S01]  /*1430*/  IMAD R0, R0, R6, RZ ;  /* 0x0000000600007224 */ /* 0x000fe200078e02ff */
[----:B------:R-:W-:Y:S02]  /*1440*/  UIMAD.WIDE.U32 UR14, UR6, UR12, URZ ;  /* 0x0000000c060e72a5 */ /* 0x000fe4000f8e003f */
[----:B------:R-:W-:Y:S01]  /*1450*/  UIMAD UR5, UR6, UR5, UR16 ;  /* 0x00000005060572a4 */ /* 0x000fe2000f8e0210 */
[----:B------:R-:W-:Y:S01]  /*1460*/  IMAD.HI.U32 R0, R5, R0, R4 ;  /* 0x0000000005007227 */ /* 0x000fe200078e0004 */
[----:B------:R-:W-:-:S02]  /*1470*/  ULOP3.LUT UR16, UR20, 0xffffff80, URZ, 0xc0, !UPT ;  /* 0xffffff8014107892 */ /* 0x000fc4000f8ec03f */
[----:B------:R-:W-:Y:S02]  /*1480*/  UIADD3 UR46, UR15, UR5, URZ ;  /* 0x000000050f2e7290 */ /* 0x000fe4000fffe03f */
[----:B------:R-:W-:Y:S01]  /*1490*/  USHF.L.U64.HI UR17, UR47, 0x7, UR58 ;  /* 0x000000072f117899 */ /* 0x000fe2000801023a */
[----:B------:R-:W-:Y:S01]  /*14a0*/  IMAD.HI.U32 R0, R0, R3, RZ ;  /* 0x0000000300007227 */ /* 0x000fe200078e00ff */
[----:B------:R-:W-:Y:S02]  /*14b0*/  UIMAD.WIDE.U32 UR12, UR6, UR11, URZ ;  /* 0x0000000b060c72a5 */ /* 0x000fe4000f8e003f */
[----:B------:R-:W-:Y:S02]  /*14c0*/  UIMAD UR5, UR7, UR11, URZ ;  /* 0x0000000b070572a4 */ /* 0x000fe4000f8e023f */
[----:B------:R-:W-:Y:S01]  /*14d0*/  IADD3 R4, -R0, RZ, RZ ;  /* 0x000000ff00047210 */ /* 0x000fe20007ffe1ff */
[----:B------:R-:W-:Y:S02]  /*14e0*/  UIADD3 UR16, UR16, -0x80, URZ ;  /* 0xffffff8010107890 */ /* 0x000fe4000fffe03f */
[----:B------:R-:W-:-:S02]  /*14f0*/  USEL UR32, UR17, URZ, UP2 ;  /* 0x0000003f11207287 */ /* 0x000fc40009000000 */
[C---:B------:R-:W-:Y:S01]  /*1500*/  IMAD R3, R6.reuse, R4, R3 ;  /* 0x0000000406037224 */ /* 0x040fe200078e0203 */
[----:B------:R-:W-:Y:S02]  /*1510*/  @UP1 UIADD3 UR46, UR13, UR5, URZ ;  /* 0x000000050d2e1290 */ /* 0x000fe4000fffe03f */
[----:B------:R-:W-:Y:S02]  /*1520*/  USHF.R.S32.HI UR17, URZ, 0x1f, UR16 ;  /* 0x0000001f3f117899 */ /* 0x000fe40008011410 */
[----:B------:R-:W-:Y:S01]  /*1530*/  ISETP.GT.U32.AND P1, PT, R6, R3, PT ;  /* 0x000000030600720c */ /* 0x000fe20003f24070 */
[----:B------:R-:W-:Y:S02]  /*1540*/  UIADD3 UR5, UP2, UR16, UR29, URZ ;  /* 0x0000001d10057290 */ /* 0x000fe4000ff5e03f */
[----:B------:R-:W-:Y:S02]  /*1550*/  USEL UR55, UR14, UR12, !UP1 ;  /* 0x0000000c0e377287 */ /* 0x000fe4000c800000 */
[----:B------:R-:W-:-:S02]  /*1560*/  UIADD3.X UR14, UR17, UR32, URZ, UP2, !UPT ;  /* 0x00000020110e7290 */ /* 0x000fc400097fe43f */
[----:B------:R-:W-:Y:S02]  /*1570*/  UIMAD UR7, UR7, UR5, URZ ;  /* 0x00000005070772a4 */ /* 0x000fe4000f8e023f */
[----:B------:R-:W-:Y:S01]  /*1580*/  @UP0 UIADD3 UR21, UR36, UR39, URZ ;  /* 0x0000002724150290 */ /* 0x000fe2000fffe03f */
[----:B------:R-:W-:Y:S01]  /*1590*/  ULDC UR15, c[0x0][0x2c4] ;  /* 0x0000b100000f7ab9 */ /* 0x000fe20000000800 */
[----:B------:R-:W-:Y:S02]  /*15a0*/  UIMAD UR48, UR57, UR24, URZ ;  /* 0x00000018393072a4 */ /* 0x000fe4000f8e023f */
        /* <DEDUP_REMOVED lines=8> */
[----:B------:R-:W-:-:S02]  /*1630*/  @UP0 UIMAD.WIDE.U32 UR12, UR21, UR24, URZ ;  /* 0x00000018150c02a5 */ /* 0x000fc4000f8e003f */
[----:B------:R-:W-:Y:S01]  /*1640*/  @!UP1 UIADD3 UR51, UR41, UR33, URZ ;  /* 0x0000002129339290 */ /* 0x000fe2000fffe03f */
[----:B------:R-:W-:Y:S01]  /*1650*/  ISETP.GE.AND P2, PT, R3, RZ, PT ;  /* 0x000000ff0300720c */ /* 0x000fe20003f46270 */
[----:B------:R-:W-:Y:S02]  /*1660*/  UIMAD.WIDE.U32 UR32, UR6, UR5, URZ ;  /* 0x00000005062072a5 */ /* 0x000fe4000f8e003f */
[----:B------:R-:W-:Y:S02]  /*1670*/  @UP3 USEL UR7, UR7, UR11, !UP1 ;  /* 0x0000000b07073287 */ /* 0x000fe4000c800000 */
[----:B------:R-:W-:Y:S02]  /*1680*/  @UP0 UIMAD UR21, UR21, UR25, URZ ;  /* 0x00000019151502a4 */ /* 0x000fe4000f8e023f */
[----:B------:R-:W-:Y:S01]  /*1690*/  @P0 IADD3 R0, R0, 0x1, RZ ;  /* 0x0000000100000810 */ /* 0x000fe20007ffe0ff */
[----:B------:R-:W-:Y:S01]  /*16a0*/  @!UP3 UIMAD UR6, UR47, UR61, UR57 ;  /* 0x0000003d2f06b2a4 */ /* 0x000fe2000f8e0239 */
[----:B------:R-:W-:Y:S01]  /*16b0*/  PLOP3.LUT P0, PT, PT, PT, UP3, 0x80, 0x0 ;  /* 0x000000000000781c */ /* 0x000fe20003f0f038 */
[----:B------:R-:W-:Y:S01]  /*16c0*/  @UP3 ULDC UR5, c[0x0][0x2e4] ;  /* 0x0000b90000053ab9 */ /* 0x000fe20000000800 */
[----:B------:R-:W-:Y:S01]  /*16d0*/  USEL UR54, UR26, URZ, UP4 ;  /* 0x0000003f1a367287 */ /* 0x000fe2000a000000 */
[----:B------:R-:W-:Y:S01]  /*16e0*/  IMAD.MOV.U32 R10, RZ, RZ, R0 ;  /* 0x000000ffff0a7224 */ /* 0x000fe200078e0000 */
[----:B------:R-:W-:-:S02]  /*16f0*/  @UP3 UIMAD UR44, UR57, UR5, UR7 ;  /* 0x00000005392c32a4 */ /* 0x000fc4000f8e0207 */
[----:B------:R-:W-:Y:S02]  /*1700*/  USEL UR52, UR50, URZ, UP4 ;  /* 0x0000003f32347287 */ /* 0x000fe4000a000000 */
[----:B------:R-:W-:Y:S01]  /*1710*/  @UP0 UIADD3 UR27, UR19, UR28, URZ ;  /* 0x0000001c131b0290 */ /* 0x000fe2000fffe03f */
[----:B------:R-:W-:Y:S01]  /*1720*/  @!P2 IADD3 R10, -R10, RZ, RZ ;  /* 0x000000ff0a0aa210 */ /* 0x000fe20007ffe1ff */
[----:B------:R-:W-:Y:S01]  /*1730*/  USHF.R.S32.HI UR37, URZ, 0x1f, UR34 ;  /* 0x0000001f3f257899 */ /* 0x000fe20008011422 */
[----:B------:R-:W-:Y:S01]  /*1740*/  @!P3 LOP3.LUT R10, RZ, R7, RZ, 0x33, !PT ;  /* 0x00000007ff0ab212 */ /* 0x000fe200078e33ff */
[----:B------:R-:W-:Y:S02]  /*1750*/  USHF.R.S32.HI UR53, URZ, 0x1f, UR48 ;  /* 0x0000001f3f357899 */ /* 0x000fe40008011430 */
[----:B------:R-:W-:Y:S02]  /*1760*/  USHF.R.S32.HI UR45, URZ, 0x7, UR20 ;  /* 0x000000073f2d7899 */ /* 0x000fe40008011414 */
[----:B------:R-:W-:-:S02]  /*1770*/  @UP0 UIADD3 UR29, UR13, UR21, URZ ;  /* 0x000000150d1d0290 */ /* 0x000fc4000fffe03f */
[----:B------:R-:W-:Y:S02]  /*1780*/  @!UP3 UIMAD UR44, UR6, UR15, URZ ;  /* 0x0000000f062cb2a4 */ /* 0x000fe4000f8e023f */
[----:B------:R-:W-:Y:S01]  /*1790*/  UIADD3 UR50, UR33, UR14, URZ ;  /* 0x0000000e21327290 */ /* 0x000fe2000fffe03f */
        /* <DEDUP_REMOVED lines=15> */
.L_x_465:
        /* <DEDUP_REMOVED lines=13> */
.L_x_466:
        /* <DEDUP_REMOVED lines=11> */
.L_x_467:
[----:B------:R-:W-:-:S04]  /*1a10*/  UIMAD UR5, UR47, UR61, UR57 ;  /* 0x0000003d2f0572a4 */ /* 0x000fc8000f8e0239 */
[----:B------:R-:W-:-:S12]  /*1a20*/  UIMAD UR5, UR5, UR59, URZ ;  /* 0x0000003b050572a4 */ /* 0x000fd8000f8e023f */
.L_x_468:
[----:B------:R-:W2:Y:S01]  /*1a30*/  LDL.64 R6, [R1+0x10] ;  /* 0x0000100001067983 */ /* 0x000ea20000100a00 */
[----:B------:R-:W1:Y:S01]  /*1a40*/  LDC.64 R8, c[0x0][0x420] ;  /* 0x00010800ff087b82 */ /* 0x000e620000000a00 */
[----:B------:R-:W-:Y:S02]  /*1a50*/  ULDC UR7, c[0x0][0x2dc] ;  /* 0x0000b70000077ab9 */ /* 0x000fe40000000800 */
[----:B------:R3:W2:Y:S01]  /*1a60*/  LDL.64 R22, [R1+0x10] ;  /* 0x0000100001167983 */ /* 0x0006a20000100a00 */
[----:B------:R-:W-:Y:S01]  /*1a70*/  UIMAD UR19, UR7, UR61, URZ ;  /* 0x0000003d071372a4 */ /* 0x000fe2000f8e023f */
[----:B------:R-:W-:Y:S01]  /*1a80*/  BSSY B1, `(.L_x_464) ;  /* 0x0000864000017945 */ /* 0x000fe20003800000 */
[----:B------:R-:W-:Y:S01]  /*1a90*/  UIADD3 UR33, UR16, UR5, URZ ;  /* 0x0000000510217290 */ /* 0x000fe2000fffe03f */
[----:B------:R-:W4:Y:S01]  /*1aa0*/  S2R R4, SR_TID.X ;  /* 0x0000000000047919 */ /* 0x000f220000002100 */
        /* <DEDUP_REMOVED lines=10> */
[----:B-1----:R-:W-:-:S03]  /*1b50*/  IMAD R12, R8, UR17, RZ ;  /* 0x00000011080c7c24 */ /* 0x002fc6000f8e02ff */
[----:B------:R-:W-:Y:S01]  /*1b60*/  UIMAD UR13, UR57, UR13, UR11 ;  /* 0x0000000d390d72a4 */ /* 0x000fe2000f8e020b */
        /* <DEDUP_REMOVED lines=24> */
[----:B------:R-:W-:Y:S01]  /*1cf0*/  USHF.R.S32.HI UR17, URZ, 0x7, UR17 ;  /* 0x000000073f117899 */ /* 0x000fe20008011411 */
[----:B------:R-:W-:Y:S01]  /*1d00*/  STL [R1+0x14], R23 ;  /* 0x0000141701007387 */ /* 0x000fe20000100800 */
[----:B------:R-:W-:Y:S01]  /*1d10*/  UIADD3.X UR6, UR52, UR6, UR46, UP2, UP1 ;  /* 0x0000000634067290 */ /* 0x000fe200097e242e */
[C---:B------:R-:W-:Y:S01]  /*1d20*/  IADD3 R0, P0, R11.reuse, UR7, RZ ;  /* 0x000000070b007c10 */ /* 0x040fe2000ff1e0ff */
[----:B------:R-:W-:Y:S01]  /*1d30*/  UIMAD UR7, UR40, UR14, URZ ;  /* 0x0000000e280772a4 */ /* 0x000fe2000f8e023f */
[----:B------:R-:W-:Y:S01]  /*1d40*/  IADD3 R6, P2, R6, UR56, RZ ;  /* 0x0000003806067c10 */ /* 0x000fe2000ff5e0ff */
[----:B------:R-:W-:Y:S01]  /*1d50*/  IMAD.WIDE.U32 R4, R8, UR16, R4 ;  /* 0x0000001008047c25 */ /* 0x000fe2000f8e0004 */
[----:B------:R-:W-:Y:S01]  /*1d60*/  UISETP.LT.AND UP1, UPT, URZ, UR17, UPT ;  /* 0x000000113f00728c */ /* 0x000fe2000bf21270 */
[----:B------:R-:W-:Y:S01]  /*1d70*/  LEA.HI.X.SX32 R11, R11, UR6, 0x1, P0 ;  /* 0x000000060b0b7c11 */ /* 0x000fe200080f0eff */
[----:B------:R-:W-:Y:S01]  /*1d80*/  UIMAD UR11, UR57, UR15, UR7 ;  /* 0x0000000f390b72a4 */ /* 0x000fe2000f8e0207 */
[C---:B------:R-:W-:Y:S01]  /*1d90*/  LEA R14, P0, R0.reuse, UR20, 0x2 ;  /* 0x00000014000e7c11 */ /* 0x040fe2000f8010ff */
[----:B------:R-:W-:Y:S01]  /*1da0*/  IMAD.IADD R5, R5, 0x1, R12 ;  /* 0x0000000105057824 */ /* 0x000fe200078e020c */
[----:B------:R-:W-:Y:S01]  /*1db0*/  IADD3.X R7, R7, UR49, R13, P2, !PT ;  /* 0x0000003107077c10 */ /* 0x000fe200097fe40d */
[----:B------:R-:W-:Y:S01]  /*1dc0*/  USEL UR17, URZ, UR17, !UP1 ;  /* 0x000000113f117287 */ /* 0x000fe2000c800000 */
[----:B------:R-:W-:Y:S01]  /*1dd0*/  LEA.HI.X R0, R0, UR21, R11, 0x2, P0 ;  /* 0x0000001500007c11 */ /* 0x000fe200080f140b */
[----:B------:R-:W-:Y:S01]  /*1de0*/  IMAD.U32 R11, RZ, RZ, UR14 ;  /* 0x0000000eff0b7e24 */ /* 0x000fe2000f8e00ff */
[----:B------:R-:W-:Y:S01]  /*1df0*/  STL [R1+0x4], R14 ;  /* 0x0000040e01007387 */ /* 0x000fe20000100800 */
[----:B------:R-:W-:Y:S01]  /*1e00*/  ULDC.64 UR6, c[0x0][0x210] ;  /* 0x0000840000067ab9 */ /* 0x000fe20000000a00 */
[----:B------:R-:W-:Y:S01]  /*1e10*/  UISETP.GT.AND UP1, UPT, UR45, UR17, UPT ;  /* 0x000000112d00728c */ /* 0x000fe2000bf24270 */
[----:B------:R-:W-:Y:S01]  /*1e20*/  IMAD.WIDE.U32 R6, R11, UR57, R6 ;  /* 0x000000390b067c25 */ /* 0x000fe2000f8e0006 */
[----:B------:R1:W-:Y:S01]  /*1e30*/  STL [R1], R0 ;  /* 0x0000000001007387 */ /* 0x0003e20000100800 */
[----:B------:R-:W-:-:S02]  /*1e40*/  UIADD3 UR14, UR16, UR44, URZ ;  /* 0x0000002c100e7290 */ /* 0x000fc4000fffe03f */
[----:B------:R-:W-:Y:S01]  /*1e50*/  VIADD R7, R7, UR11 ;  /* 0x0000000b07077c36 */ /* 0x000fe20008000000 */
[C---:B------:R-:W-:Y:S01]  /*1e60*/  LEA R230, P0, R6.reuse, UR6, 0x1 ;  /* 0x0000000606e67c11 */ /* 0x040fe2000f8008ff */
[----:B------:R-:W-:Y:S01]  /*1e70*/  ULDC.64 UR40, c[0x0][0x2b0] ;  /* 0x0000ac0000287ab9 */ /* 0x000fe20000000a00 */
[----:B------:R-:W-:Y:S01]  /*1e80*/  ULDC.64 UR20, c[0x0][0x478] ;  /* 0x00011e0000147ab9 */ /* 0x000fe20000000a00 */
[----:B------:R-:W-:Y:S01]  /*1e90*/  UIMAD.WIDE UR14, UR14, 0x4, UR40 ;  /* 0x000000040e0e78a5 */ /* 0x000fe2000f8e0228 */
[----:B------:R-:W-:Y:S01]  /*1ea0*/  LEA.HI.X R231, R6, UR7, R7, 0x1, P0 ;  /* 0x0000000706e77c11 */ /* 0x000fe200080f0c07 */
[----:B------:R-:W-:Y:S01]  /*1eb0*/  UIMAD.WIDE UR20, UR33, 0x4, UR20 ;  /* 0x00000004211478a5 */ /* 0x000fe2000f8e0214 */
[----:B------:R-:W-:Y:S01]  /*1ec0*/  PLOP3.LUT P0, PT, PT, PT, UP1, 0x80, 0x0 ;  /* 0x000000000000781c */ /* 0x000fe20003f0f018 */
[----:B------:R-:W-:Y:S01]  /*1ed0*/  UIADD3 UR7, UR45, -0x1, URZ ;  /* 0xffffffff2d077890 */ /* 0x000fe2000fffe03f */
[----:B-1----:R-:W-:-:S04]  /*1ee0*/  IMAD.U32 R0, RZ, RZ, UR12 ;  /* 0x0000000cff007e24 */ /* 0x002fc8000f8e00ff */
[----:B------:R-:W-:-:S04]  /*1ef0*/  IMAD.WIDE.U32 R4, R0, UR57, R4 ;  /* 0x0000003900047c25 */ /* 0x000fc8000f8e0004 */
[----:B------:R-:W-:Y:S01]  /*1f00*/  VIADD R5, R5, UR13 ;  /* 0x0000000d05057c36 */ /* 0x000fe20008000000 */
[----:B------:R-:W-:Y:S01]  /*1f10*/  ULDC.64 UR12, c[0x0][0x3e0] ;  /* 0x0000f800000c7ab9 */ /* 0x000fe20000000a00 */
[-C--:B------:R-:W-:Y:S02]  /*1f20*/  IMAD R0, R20, R8.reuse, RZ ;  /* 0x0000000814007224 */ /* 0x080fe400078e02ff */
[----:B------:R-:W-:-:S04]  /*1f30*/  IMAD.WIDE.U32 R4, R3, R8, R4 ;  /* 0x0000000803047225 */ /* 0x000fc800078e0004 */
[----:B------:R-:W-:Y:S01]  /*1f40*/  IMAD R0, R3, R9, R0 ;  /* 0x0000000903007224 */ /* 0x000fe200078e0200 */
[----:B------:R-:W-:Y:S01]  /*1f50*/  LEA R228, P2, R4, UR12, 0x1 ;  /* 0x0000000c04e47c11 */ /* 0x000fe2000f8408ff */
[----:B------:R-:W-:Y:S01]  /*1f60*/  UMOV UR12, UR15 ;  /* 0x0000000f000c7c82 */ /* 0x000fe20008000000 */
[----:B------:R-:W-:Y:S01]  /*1f70*/  UMOV UR15, UR20 ;  /* 0x00000014000f7c82 */ /* 0x000fe20008000000 */
[----:B------:R-:W-:-:S05]  /*1f80*/  IMAD.IADD R0, R5, 0x1, R0 ;  /* 0x0000000105007824 */ /* 0x000fca00078e0200 */
[----:B------:R-:W-:Y:S01]  /*1f90*/  LEA.HI.X R229, R4, UR13, R0, 0x1, P2 ;  /* 0x0000000d04e57c11 */ /* 0x000fe200090f0c00 */
        /* <DEDUP_REMOVED lines=22> */
.L_x_470:
        /* <DEDUP_REMOVED lines=19> */
.L_x_471:
        /* <DEDUP_REMOVED lines=32> */
.L_x_473:
[----:B------:R-:W-:Y:S05]  /*2430*/  BSYNC B0 ;  /* 0x0000000000007941 */ /* 0x000fea0003800000 */
.L_x_472:
        /* <DEDUP_REMOVED lines=14> */
.L_x_475:
[----:B------:R-:W-:Y:S05]  /*2520*/  BSYNC B0 ;  /* 0x0000000000007941 */ /* 0x000fea0003800000 */
.L_x_474:
        /* <DEDUP_REMOVED lines=26> */
.L_x_477:
[----:B------:R-:W-:Y:S05]  /*26d0*/  BSYNC B0 ;  /* 0x0000000000007941 */ /* 0x000fea0003800000 */
.L_x_476:
        /* <DEDUP_REMOVED lines=14> */
.L_x_469:
[----:B------:R-:W2:Y:S01]  /*27c0*/  LDL R5, [R1+0x3c] ;  /* 0x00003c0001057983 */ /* 0x000ea20000100800 */
[----:B------:R-:W-:Y:S01]  /*27d0*/  PLOP3.LUT P1, PT, PT, PT, UP4, 0x80, 0x0 ;  /* 0x000000000000781c */ /* 0x000fe20003f2f048 */
[----:B------:R-:W-:Y:S01]  /*27e0*/  UIMAD UR5, UR7, -0x80, UR38 ;  /* 0xffffff80070578a4 */ /* 0x000fe2000f8e0226 */
[----:B------:R-:W-:Y:S01]  /*27f0*/  VIADD R19, R3, 0x40 ;  /* 0x0000004003137836 */ /* 0x000fe20000000000 */
[----:B------:R-:W-:Y:S01]  /*2800*/  ULEA.HI UR6, UR7, UR7, URZ, 0x1 ;  /* 0x0000000707067291 */ /* 0x000fe2000f8f083f */
[----:B------:R-:W-:Y:S01]  /*2810*/  BSSY B0, `(.L_x_479) ;  /* 0x000001a000007945 */ /* 0x000fe20003800000 */
[----:B------:R-:W-:-:S08]  /*2820*/  IMAD.U32 R6, RZ, RZ, UR22 ;  /* 0x00000016ff067e24 */ /* 0x000fd0000f8e00ff */
[----:B------:R-:W-:Y:S01]  /*2830*/  @P1 BAR.SYNC.DEFER_BLOCKING 0x0 ;  /* 0x0000000000001b1d */ /* 0x000fe20000010000 */
[----:B------:R-:W-:Y:S01]  /*2840*/  ISETP.GE.AND P3, PT, R3, UR5, PT ;  /* 0x0000000503007c0c */ /* 0x000fe2000bf66270 */
[----:B------:R-:W-:Y:S01]  /*2850*/  ULOP3.LUT UR6, UR6, 0xfffffffe, URZ, 0xc0, !UPT ;  /* 0xfffffffe06067892 */ /* 0x000fe2000f8ec03f */
[----:B------:R-:W-:-:S03]  /*2860*/  ISETP.GE.AND P2, PT, R19, UR5, PT ;  /* 0x0000000513007c0c */ /* 0x000fc6000bf46270 */
[----:B------:R-:W-:-:S04]  /*2870*/  UIADD3 UR6, UR7, -UR6, URZ ;  /* 0x8000000607067290 */ /* 0x000fc8000fffe03f */
[----:B------:R-:W-:-:S06]  /*2880*/  UISETP.NE.AND UP0, UPT, UR6, 0x1, UPT ;  /* 0x000000010600788c */ /* 0x000fcc000bf05270 */
[----:B------:R-:W-:Y:S02]  /*2890*/  PLOP3.LUT P0, PT, PT, PT, UP0, 0x80, 0x0 ;  /* 0x000000000000781c */ /* 0x000fe40003f0f008 */
        /* <DEDUP_REMOVED lines=17> */
.L_x_480:
[----:B------:R-:W-:Y:S05]  /*29b0*/  BSYNC B0 ;  /* 0x0000000000007941 */ /* 0x000fea0003800000 */
.L_x_479:
        /* <DEDUP_REMOVED lines=14> */
.L_x_482:
[----:B------:R-:W-:Y:S05]  /*2aa0*/  BSYNC B0 ;  /* 0x0000000000007941 */ /* 0x000fea0003800000 */
.L_x_481:
        /* <DEDUP_REMOVED lines=17> */
.L_x_484:
[----:B------:R-:W-:Y:S05]  /*2bc0*/  BSYNC B0 ;  /* 0x0000000000007941 */ /* 0x000fea0003800000 */
.L_x_483:
        /* <DEDUP_REMOVED lines=21> */
.L_x_486:
[----:B------:R-:W-:Y:S05]  /*2d20*/  BSYNC B0 ;  /* 0x0000000000007941 */ /* 0x000fea0003800000 */
.L_x_485:
[----:B------:R-:W1:Y:S01]  /*2d30*/  LDL R21, [R1+0x44] ;  /* 0x0000440001157983 */ /* 0x000e620000100800 */
[----:B------:R-:W-:Y:S01]  /*2d40*/  UIMAD UR6, UR37, UR22, URZ ;  /* 0x00000016250672a4 */ /* 0x000fe2000f8e023f */
[----:B------:R-:W-:Y:S01]  /*2d50*/  IMAD.WIDE.U32 R6, R6, UR34, R22 ;  /* 0x0000002206067c25 */ /* 0x000fe2000f8e0016 */
[----:B------:R-:W-:Y:S01]  /*2d60*/  ULDC.64 UR20, c[0x0][0x260] ;  /* 0x0000980000147ab9 */ /* 0x000fe20000000a00 */
[----:B------:R-:W-:Y:S01]  /*2d70*/  BSSY B0, `(.L_x_487) ;  /* 0x0000032000007945 */ /* 0x000fe20003800000 */
[----:B------:R-:W-:Y:S01]  /*2d80*/  UIMAD UR11, UR34, UR23, UR6 ;  /* 0x00000017220b72a4 */ /* 0x000fe2000f8e0206 */
[----:B------:R-:W-:Y:S01]  /*2d90*/  IMAD R11, R16, UR20, RZ ;  /* 0x00000014100b7c24 */ /* 0x000fe2000f8e02ff */
[----:B------:R-:W-:Y:S01]  /*2da0*/  UIMAD UR6, UR35, -0x80, UR10 ;  /* 0xffffff80230678a4 */ /* 0x000fe2000f8e020a */
[----:B------:R-:W-:Y:S02]  /*2db0*/  IADD3 R6, P1, R6, UR26, RZ ;  /* 0x0000001a06067c10 */ /* 0x000fe4000ff3e0ff */
[----:B------:R-:W-:-:S02]  /*2dc0*/  IMAD R11, R10, UR21, R11 ;  /* 0x000000150a0b7c24 */ /* 0x000fc4000f8e020b */
[----:B------:R-:W-:Y:S01]  /*2dd0*/  IMAD.U32 R9, RZ, RZ, UR11 ;  /* 0x0000000bff097e24 */ /* 0x000fe2000f8e00ff */
[----:B------:R-:W-:-:S04]  /*2de0*/  ISETP.GE.AND P3, PT, R3, UR6, PT ;  /* 0x0000000603007c0c */ /* 0x000fc8000bf66270 */
[----:B------:R-:W-:-:S03]  /*2df0*/  IADD3.X R7, R7, UR27, R9, P1, !PT ;  /* 0x0000001b07077c10 */ /* 0x000fc60008ffe409 */
[----:B------:R-:W-:-:S06]  /*2e00*/  IMAD.WIDE.U32 R6, R10, UR20, R6 ;  /* 0x000000140a067c25 */ /* 0x000fcc000f8e0006 */
[----:B------:R1:W-:Y:S01]  /*2e10*/  @P3 STS [R0+0x6000], RZ ;  /* 0x006000ff00003388 */ /* 0x0003e20000000800 */
[----:B------:R-:W-:-:S03]  /*2e20*/  IMAD.IADD R11, R7, 0x1, R11 ;  /* 0x00000001070b7824 */ /* 0x000fc600078e020b */
[----:B------:R1:W-:Y:S04]  /*2e30*/  @P3 STS [R0+0x6004], RZ ;  /* 0x006004ff00003388 */ /* 0x0003e80000000800 */
[----:B------:R1:W-:Y:S02]  /*2e40*/  @P3 STS.64 [R0+0x6008], RZ ;  /* 0x006008ff00003388 */ /* 0x0003e40000000a00 */
[C---:B-1----:R-:W-:Y:S01]  /*2e50*/  VIADD R4, R21.reuse, 0x48 ;  /* 0x0000004815047836 */ /* 0x042fe20000000000 */
[----:B------:R-:W-:Y:S01]  /*2e60*/  SHF.R.S32.HI R18, RZ, 0x1f, R21 ;  /* 0x0000001fff127819 */ /* 0x000fe20000011415 */
[C---:B------:R-:W-:Y:S02]  /*2e70*/  VIADD R8, R21.reuse, 0x8 ;  /* 0x0000000815087836 */ /* 0x040fe40000000000 */
[----:B------:R-:W-:Y:S01]  /*2e80*/  VIADD R5, R21, 0x40 ;  /* 0x0000004015057836 */ /* 0x000fe20000000000 */
[----:B------:R-:W-:-:S02]  /*2e90*/  ISETP.GE.AND P4, PT, R4, UR5, PT ;  /* 0x0000000504007c0c */ /* 0x000fc4000bf86270 */
[----:B------:R-:W-:Y:S01]  /*2ea0*/  ISETP.GE.AND P6, PT, R8, UR5, PT ;  /* 0x0000000508007c0c */ /* 0x000fe2000bfc6270 */
[----:B------:R-:W-:Y:S01]  /*2eb0*/  IMAD.SHL.U32 R8, R21, 0x4, RZ ;  /* 0x0000000415087824 */ /* 0x000fe200078e00ff */
[----:B------:R-:W-:Y:S02]  /*2ec0*/  ISETP.GE.AND P5, PT, R5, UR5, PT ;  /* 0x0000000505007c0c */ /* 0x000fe4000bfa6270 */
[----:B------:R-:W-:-:S07]  /*2ed0*/  SHF.R.S32.HI R5, RZ, 0x1f, R4 ;  /* 0x0000001fff057819 */ /* 0x000fce0000011404 */
[----:B------:R-:W-:-:S04]  /*2ee0*/  @!P4 LEA R14, P1, R4, UR13, 0x2 ;  /* 0x0000000d040ecc11 */ /* 0x000fc8000f8210ff */
[----:B------:R-:W-:Y:S02]  /*2ef0*/  @!P4 LEA.HI.X R15, R4, UR12, R5, 0x2, P1 ;  /* 0x0000000c040fcc11 */ /* 0x000fe400088f1405 */
[----:B------:R-:W-:Y:S02]  /*2f00*/  IADD3 R4, P1, R8, UR13, RZ ;  /* 0x0000000d08047c10 */ /* 0x000fe4000ff3e0ff */
[----:B------:R-:W-:-:S04]  /*2f10*/  SHF.L.U64.HI R5, R21, 0x2, R18 ;  /* 0x0000000215057819 */ /* 0x000fc80000010212 */
[----:B------:R-:W-:Y:S02]  /*2f20*/  IADD3.X R5, R5, UR12, RZ, P1, !PT ;  /* 0x0000000c05057c10 */ /* 0x000fe40008ffe4ff */
[----:B------:R-:W-:-:S04]  /*2f30*/  ISETP.GE.AND P1, PT, R21, UR5, PT ;  /* 0x0000000515007c0c */ /* 0x000fc8000bf26270 */
[----:B------:R-:W-:Y:S01]  /*2f40*/  P2R R17, PR, RZ, 0x2 ;  /* 0x00000002ff117803 */ /* 0x000fe20000000000 */
[----:B------:R-:W-:Y:S08]  /*2f50*/  @P3 BRA `(.L_x_488) ;  /* 0x00000000004c3947 */ /* 0x000ff00003800000 */
        /* <DEDUP_REMOVED lines=19> */
.L_x_488:
[----:B------:R-:W-:Y:S05]  /*3090*/  BSYNC B0 ;  /* 0x0000000000007941 */ /* 0x000fea0003800000 */
.L_x_487:
        /* <DEDUP_REMOVED lines=12> */
[----:B-1----:R-:W-:Y:S02]  /*3160*/  IMAD R12, R8, UR22, RZ ;  /* 0x00000016080c7c24 */ /* 0x002fe4000f8e02ff */
        /* <DEDUP_REMOVED lines=10> */
.L_x_490:
[----:B------:R-:W-:Y:S05]  /*3210*/  BSYNC B0 ;  /* 0x0000000000007941 */ /* 0x000fea0003800000 */
.L_x_489:
[----:B------:R-:W-:Y:S01]  /*3220*/  UIMAD UR5, UR37, UR24, URZ ;  /* 0x00000018250572a4 */ /* 0x000fe2000f8e023f */
[----:B-1----:R-:W-:Y:S01]  /*3230*/  MOV R6, UR24 ;  /* 0x0000001800067c02 */ /* 0x002fe20008000f00 */
[----:B------:R1:W-:Y:S01]  /*3240*/  @P3 STS [R0+0x8000], RZ ;  /* 0x008000ff00003388 */ /* 0x0003e20000000800 */
[----:B------:R-:W-:Y:S01]  /*3250*/  ULDC.64 UR20, c[0x0][0x268] ;  /* 0x00009a0000147ab9 */ /* 0x000fe20000000a00 */
[----:B------:R-:W-:Y:S01]  /*3260*/  UIMAD UR5, UR34, UR25, UR5 ;  /* 0x00000019220572a4 */ /* 0x000fe2000f8e0205 */
[----:B------:R-:W-:Y:S01]  /*3270*/  BSSY B0, `(.L_x_491) ;  /* 0x000001f000007945 */ /* 0x000fe20003800000 */
[----:B------:R1:W-:Y:S01]  /*3280*/  @P3 STS [R0+0x8004], RZ ;  /* 0x008004ff00003388 */ /* 0x0003e20000000800 */
[----:B------:R-:W-:-:S03]  /*3290*/  IMAD.WIDE.U32 R6, R6, UR34, R22 ;  /* 0x0000002206067c25 */ /* 0x000fc6000f8e0016 */
[----:B------:R1:W-:Y:S01]  /*32a0*/  @P3 STS.64 [R0+0x8008], RZ ;  /* 0x008008ff00003388 */ /* 0x0003e20000000a00 */
[----:B------:R-:W-:Y:S02]  /*32b0*/  MOV R8, UR5 ;  /* 0x0000000500087c02 */ /* 0x000fe40008000f00 */
[----:B------:R-:W-:-:S04]  /*32c0*/  IADD3 R6, P1, R6, UR28, RZ ;  /* 0x0000001c06067c10 */ /* 0x000fc8000ff3e0ff */
[----:B------:R-:W-:Y:S01]  /*32d0*/  IADD3.X R7, R7, UR29, R8, P1, !PT ;  /* 0x0000001d07077c10 */ /* 0x000fe20008ffe408 */
[----:B------:R-:W-:-:S04]  /*32e0*/  IMAD R8, R16, UR20, RZ ;  /* 0x0000001410087c24 */ /* 0x000fc8000f8e02ff */
        /* <DEDUP_REMOVED lines=23> */
.L_x_492:
[----:B------:R-:W-:Y:S05]  /*3460*/  BSYNC B0 ;  /* 0x0000000000007941 */ /* 0x000fea0003800000 */
.L_x_491:
        /* <DEDUP_REMOVED lines=22> */
.L_x_494:
[----:B------:R-:W-:Y:S05]  /*35d0*/  BSYNC B0 ;  /* 0x0000000000007941 */ /* 0x000fea0003800000 */
.L_x_493:
[----:B------:R-:W-:Y:S01]  /*35e0*/  IMAD.MOV.U32 R3, RZ, RZ, 0x7f800000 ;  /* 0x7f800000ff037424 */ /* 0x000fe200078e00ff */
[----:B------:R-:W-:Y:S01]  /*35f0*/  ISETP.NE.AND P1, PT, R17, RZ, PT ;  /* 0x000000ff1100720c */ /* 0x000fe20003f25270 */
[----:B-1234-:R-:W-:Y:S01]  /*3600*/  IMAD.MOV.U32 R0, RZ, RZ, 0x7f800000 ;  /* 0x7f800000ff007424 */ /* 0x01efe200078e00ff */
[----:B------:R-:W0:Y:S01]  /*3610*/  LDGDEPBAR ;  /* 0x00000000000079af */ /* 0x000e220000000000 */
[----:B------:R-:W-:Y:S01]  /*3620*/  IMAD.MOV.U32 R7, RZ, RZ, 0x7f800000 ;  /* 0x7f800000ff077424 */ /* 0x000fe200078e00ff */
[----:B------:R-:W-:Y:S01]  /*3630*/  ULDC UR37, c[0x0][0x2d0] ;  /* 0x0000b40000257ab9 */ /* 0x000fe20000000800 */
        /* <DEDUP_REMOVED lines=13> */
[----:B------:R-:W-:Y:S02]  /*3710*/  SEL R118, R118, R129, !P0 ;  /* 0x0000008176767207 */ /* 0x000fe40004000000 */
        /* <DEDUP_REMOVED lines=10> */
[----:B------:R-:W-:Y:S01]  /*37c0*/  CS2R R68, SRZ ;  /* 0x0000000000447805 */ /* 0x000fe2000001ff00 */
[----:B------:R-:W-:Y:S02]  /*37d0*/  USHF.L.U32 UR33, UR19, 0x3, URZ ;  /* 0x0000000313217899 */ /* 0x000fe4000800063f */
[----:B------:R-:W-:Y:S02]  /*37e0*/  USHF.L.U32 UR32, UR19, 0x4, URZ ;  /* 0x0000000413207899 */ /* 0x000fe4000800063f */
[----:B------:R-:W-:-:S02]  /*37f0*/  UIMAD UR31, UR19, 0x18, URZ ;  /* 0x00000018131f78a4 */ /* 0x000fc4000f8e023f */
[----:B------:R-:W-:Y:S02]  /*3800*/  USHF.L.U32 UR30, UR19, 0x5, URZ ;  /* 0x00000005131e7899 */ /* 0x000fe4000800063f */
[----:B------:R-:W-:Y:S02]  /*3810*/  UIMAD UR29, UR19, 0x28, URZ ;  /* 0x00000028131d78a4 */ /* 0x000fe4000f8e023f */
[----:B------:R-:W-:Y:S01]  /*3820*/  UIMAD UR28, UR19, 0x30, URZ ;  /* 0x00000030131c78a4 */ /* 0x000fe2000f8e023f */
[----:B-1----:R-:W-:Y:S01]  /*3830*/  SHF.L.U64.HI R5, R21, 0x2, R18 ;  /* 0x0000000215057819 */ /* 0x002fe20000010212 */
[----:B------:R-:W-:Y:S01]  /*3840*/  VIADD R4, R124, 0x1000 ;  /* 0x000010007c047836 */ /* 0x000fe20000000000 */
[----:B------:R-:W-:Y:S01]  /*3850*/  LEA R118, R118, UR4, 0x1 ;  /* 0x0000000476767c11 */ /* 0x000fe2000f8e08ff */
        /* <DEDUP_REMOVED lines=8> */
[----:B------:R-:W-:Y:S02]  /*38e0*/  UIADD3 UR18, -UR18, URZ, URZ ;  /* 0x0000003f12127290 */ /* 0x000fe4000fffe13f */
[----:B------:R-:W-:Y:S02]  /*38f0*/  UIMAD UR19, UR19, 0x78, URZ ;  /* 0x00000078131378a4 */ /* 0x000fe4000f8e023f */
[----:B------:R-:W-:Y:S01]  /*3900*/  UIADD3 UR34, UR34, -UR10, URZ ;  /* 0x8000000a22227290 */ /* 0x000fe2000fffe03f */
[----:B------:R-:W-:Y:S01]  /*3910*/  ULDC UR5, c[0x0][0x39c] ;  /* 0x0000e70000057ab9 */ /* 0x000fe20000000800 */
[----:B------:R-:W-:Y:S01]  /*3920*/  ULDC UR6, c[0x0][0x2ec] ;  /* 0x0000bb0000067ab9 */ /* 0x000fe20000000800 */
[----:B--2---:R1:W-:Y:S04]  /*3930*/  STL [R1+0x18], R3 ;  /* 0x0000180301007387 */ /* 0x0043e80000100800 */
[----:B---3--:R2:W-:Y:S01]  /*3940*/  STL [R1+0x1c], R0 ;  /* 0x00001c0001007387 */ /* 0x0085e20000100800 */
[----:B-1----:R-:W-:-:S02]  /*3950*/  VIADD R3, R21, 0x1 ;  /* 0x0000000115037836 */ /* 0x002fc40000000000 */
[----:B--2---:R-:W-:-:S05]  /*3960*/  IMAD.U32 R0, RZ, RZ, UR38 ;  /* 0x00000026ff007e24 */ /* 0x004fca000f8e00ff */
[----:B------:R-:W-:Y:S01]  /*3970*/  IADD3 R0, R3, UR10, -R0 ;  /* 0x0000000a03007c10 */ /* 0x000fe2000fffe800 */
[----:B------:R-:W-:-:S04]  /*3980*/  IMAD.SHL.U32 R3, R21, 0x4, RZ ;  /* 0x0000000415037824 */ /* 0x000fc800078e00ff */
[----:B------:R1:W-:Y:S04]  /*3990*/  STL [R1+0x38], R0 ;  /* 0x0000380001007387 */ /* 0x0003e80000100800 */
[----:B------:R2:W-:Y:S04]  /*39a0*/  STL [R1+0x34], R3 ;  /* 0x0000340301007387 */ /* 0x0005e80000100800 */
[----:B----4-:R-:W-:Y:S04]  /*39b0*/  STL [R1+0x20], R7 ;  /* 0x0000200701007387 */ /* 0x010fe80000100800 */
[----:B-----5:R-:W-:Y:S01]  /*39c0*/  STL [R1+0x24], R6 ;  /* 0x0000240601007387 */ /* 0x020fe20000100800 */
[----:B-1----:R-:W-:-:S05]  /*39d0*/  VIADD R0, R21, 0xffffff80 ;  /* 0xffffff8015007836 */ /* 0x002fca0000000000 */
[----:B--2---:R-:W-:-:S04]  /*39e0*/  SHF.R.S32.HI R3, RZ, 0x1f, R0 ;  /* 0x0000001fff037819 */ /* 0x004fc80000011400 */
[C---:B------:R-:W-:Y:S01]  /*39f0*/  SHF.L.U64.HI R3, R0.reuse, 0x2, R3 ;  /* 0x0000000200037819 */ /* 0x040fe20000010203 */
[----:B------:R-:W-:Y:S01]  /*3a00*/  IMAD.SHL.U32 R0, R0, 0x4, RZ ;  /* 0x0000000400007824 */ /* 0x000fe200078e00ff */
[----:B------:R-:W-:Y:S04]  /*3a10*/  STL [R1+0x30], R5 ;  /* 0x0000300501007387 */ /* 0x000fe80000100800 */
[----:B------:R1:W-:Y:S04]  /*3a20*/  STL [R1+0x2c], R3 ;  /* 0x00002c0301007387 */ /* 0x0003e80000100800 */
[----:B------:R2:W-:Y:S04]  /*3a30*/  STL [R1+0x28], R0 ;  /* 0x0000280001007387 */ /* 0x0005e80000100800 */
[----:B------:R2:W-:Y:S01]  /*3a40*/  STL [R1+0x8], R145 ;  /* 0x0000089101007387 */ /* 0x0005e20000100800 */
[----:B-1----:R-:W-:-:S04]  /*3a50*/  SEL R3, R4, R124, !P0 ;  /* 0x0000007c04037207 */ /* 0x002fc80004000000 */
[----:B------:R-:W-:-:S07]  /*3a60*/  LEA R3, R3, UR4, 0x1 ;  /* 0x0000000403037c11 */ /* 0x000fce000f8e08ff */
.L_x_497:
[----:B------:R-:W0:Y:S01]  /*3a70*/  LDGDEPBAR ;  /* 0x00000000000079af */ /* 0x000e220000000000 */
[----:B------:R-:W-:Y:S01]  /*3a80*/  IADD3 R112, R123, R118, RZ ;  /* 0x000000767b707210 */ /* 0x000fe20007ffe0ff */
[----:B------:R-:W-:Y:S01]  /*3a90*/  USHF.L.U32 UR11, UR7, 0x7, URZ ;  /* 0x00000007070b7899 */ /* 0x000fe2000800063f */
[----:B--2---:R-:W-:Y:S05]  /*3aa0*/  MOV R0, UR35 ;  /* 0x0000002300007c02 */ /* 0x004fea0008000f00 */
[----:B------:R-:W2:Y:S01]  /*3ab0*/  LDL R133, [R1+0x38] ;  /* 0x0000380001857983 */ /* 0x000ea20000100800 */
[----:B------:R-:W-:Y:S02]  /*3ac0*/  USHF.L.U32 UR16, UR35, 0x7, URZ ;  /* 0x0000000723107899 */ /* 0x000fe4000800063f */
[----:B------:R-:W-:Y:S01]  /*3ad0*/  UISETP.GE.AND UP0, UPT, UR11, UR34, UPT ;  /* 0x000000220b00728c */ /* 0x000fe2000bf06270 */
[----:B------:R-:W3:Y:S01]  /*3ae0*/  LDL R132, [R1+0x40] ;  /* 0x0000400001847983 */ /* 0x000ee20000100800 */
[----:B------:R-:W-:Y:S02]  /*3af0*/  UIADD3 UR16, UR16, 0x80, URZ ;  /* 0x0000008010107890 */ /* 0x000fe4000fffe03f */
        /* <DEDUP_REMOVED lines=25> */
[----:B---3--:R-:W-:Y:S02]  /*3c90*/  @!P0 LEA R0, R0, R132, 0x7 ;  /* 0x0000008400008211 */ /* 0x008fe400078e38ff */
        /* <DEDUP_REMOVED lines=28> */
[-C--:B------:R-:W-:Y:S01]  /*3e60*/  HMMA.16816.F32.BF16 R12, R112, R110.reuse, R12 ;  /* 0x0000006e700c723c */ /* 0x080fe2000004180c */
[----:B------:R-:W-:Y:S04]  /*3e70*/  MOV R108, UR4 ;  /* 0x00000004006c7c02 */ /* 0x000fe80008000f00 */
[----:B------:R-:W-:Y:S01]  /*3e80*/  IADD3 R108, R122, 0x4000, R108 ;  /* 0x000040007a6c7810 */ /* 0x000fe20007ffe06c */
[C---:B------:R-:W-:Y:S05]  /*3e90*/  HMMA.16816.F32.BF16 R16, R104.reuse, R110, R16 ;  /* 0x0000006e6810723c */ /* 0x040fea0000041810 */
[----:B------:R-:W-:Y:S01]  /*3ea0*/  IADD3 R108, R108, R123, RZ ;  /* 0x0000007b6c6c7210 */ /* 0x000fe20007ffe0ff */
        /* <DEDUP_REMOVED lines=19> */
[----:B------:R2:W-:Y:S10]  /*3fe0*/  MUFU.TANH R74, R16 ;  /* 0x00000010004a7308 */ /* 0x0005f40000002400 */
[----:B------:R3:W-:Y:S10]  /*3ff0*/  MUFU.TANH R252, R17 ;  /* 0x0000001100fc7308 */ /* 0x0007f40000002400 */
[----:B------:R4:W1:Y:S01]  /*4000*/  MUFU.TANH R68, R7 ;  /* 0x0000000700447308 */ /* 0x0008620000002400 */
[----:B--2---:R-:W2:Y:S09]  /*4010*/  LDL R16, [R1+0x18] ;  /* 0x0000180001107983 */ /* 0x004eb20000100800 */
[----:B------:R1:W-:Y:S01]  /*4020*/  MUFU.TANH R203, R10 ;  /* 0x0000000a00cb7308 */ /* 0x0003e20000002400 */
[----:B---3--:R-:W3:Y:S09]  /*4030*/  LDL R17, [R1+0x1c] ;  /* 0x00001c0001117983 */ /* 0x008ef20000100800 */
[----:B------:R1:W-:Y:S01]  /*4040*/  MUFU.TANH R200, R15 ;  /* 0x0000000f00c87308 */ /* 0x0003e20000002400 */
[----:B----4-:R-:W4:Y:S09]  /*4050*/  LDSM.16.M88.4 R4, [R117+0x6400] ;  /* 0x006400007504783b */ /* 0x010f320000000200 */
[----:B------:R4:W-:Y:S01]  /*4060*/  MUFU.TANH R182, R13 ;  /* 0x0000000d00b67308 */ /* 0x0009e20000002400 */
[----:B-1----:R-:W-:Y:S09]  /*4070*/  @!P0 VIADD R10, R133, UR11 ;  /* 0x0000000b850a8c36 */ /* 0x002ff20008000000 */
[----:B------:R1:W-:Y:S01]  /*4080*/  MUFU.TANH R183, R12 ;  /* 0x0000000c00b77308 */ /* 0x0003e20000002400 */
[----:B------:R-:W-:Y:S04]  /*4090*/  @!P0 VIMNMX R15, R10, UR10, PT ;  /* 0x0000000a0a0f8c48 */ /* 0x000fe8000bfe0100 */
[----:B------:R-:W-:Y:S05]  /*40a0*/  @!P0 ISETP.GE.AND P3, PT, R0, R15, PT ;  /* 0x0000000f0000820c */ /* 0x000fea0003f66270 */
[----:B------:R1:W1:Y:S01]  /*40b0*/  MUFU.TANH R201, R14 ;  /* 0x0000000e00c97308 */ /* 0x0002620000002400 */
[----:B----4-:R-:W-:Y:S05]  /*40c0*/  FMUL.FTZ R13, R131, 1.4426950216293334961 ;  /* 0x3fb8aa3b830d7820 */ /* 0x010fea0000410000 */
[----:B------:R-:W-:Y:S04]  /*40d0*/  FSEL R13, R13, RZ, P2 ;  /* 0x000000ff0d0d7208 */ /* 0x000fe80001000000 */
[----:B------:R4:W-:Y:S01]  /*40e0*/  MUFU.TANH R185, R9 ;  /* 0x0000000900b97308 */ /* 0x0009e20000002400 */
[----:B-1----:R-:W-:Y:S01]  /*40f0*/  FMUL.FTZ R12, R130, 1.4426950216293334961 ;  /* 0x3fb8aa3b820c7820 */ /* 0x002fe20000410000 */
[----:B------:R-:W-:Y:S04]  /*4100*/  IMAD.MOV.U32 R130, RZ, RZ, 0x8 ;  /* 0x00000008ff827424 */ /* 0x000fe800078e00ff */
[----:B------:R-:W-:Y:S04]  /*4110*/  FSEL R12, R12, RZ, P1 ;  /* 0x000000ff0c0c7208 */ /* 0x000fe80000800000 */
[----:B------:R1:W1:Y:S01]  /*4120*/  MUFU.TANH R187, R8 ;  /* 0x0000000800bb7308 */ /* 0x0002620000002400 */
[-C--:B------:R-:W-:Y:S03]  /*4130*/  HMMA.16816.F32.BF16 R20, R104, R4.reuse, R20 ;  /* 0x000000046814723c */ /* 0x080fe60000041814 */
[----:B------:R-:W-:Y:S03]  /*4140*/  @!P0 VIADDMNMX R14, R10, R130, UR10, PT ;  /* 0x0000000a0a0e8e46 */ /* 0x000fe6000b800182 */
[C---:B------:R-:W-:Y:S03]  /*4150*/  HMMA.16816.F32.BF16 R24, R112.reuse, R4, R24 ;  /* 0x000000047018723c */ /* 0x040fe60000041818 */
[----:B------:R1:W3:Y:S01]  /*4160*/  MUFU.TANH R202, R11 ;  /* 0x0000000b00ca7308 */ /* 0x0002e20000002400 */
[----:B------:R-:W-:Y:S02]  /*4170*/  @!P0 ISETP.GE.AND P1, PT, R0, R14, PT ;  /* 0x0000000e0000820c */ /* 0x000fe40003f26270 */
[----:B----4-:R-:W-:Y:S01]  /*4180*/  MOV R9, R81 ;  /* 0x0000005100097202 */ /* 0x010fe20000000f00 */
[-C--:B------:R-:W-:Y:S06]  /*4190*/  HMMA.16816.F32.BF16 R28, R112, R6.reuse, R28 ;  /* 0x00000006701c723c */ /* 0x080fec000004181c */
[----:B------:R4:W3:Y:S01]  /*41a0*/  MUFU.TANH R157, R18 ;  /* 0x00000012009d7308 */ /* 0x0008e20000002400 */
[----:B------:R-:W-:Y:S04]  /*41b0*/  MOV R5, R82 ;  /* 0x0000005200057202 */ /* 0x000fe80000000f00 */
[----:B------:R-:W-:Y:S01]  /*41c0*/  @!P0 FSEL R5, R82, -INF , !P3 ;  /* 0xff80000052058808 */ /* 0x000fe20005800000 */
[C---:B------:R-:W-:Y:S04]  /*41d0*/  HMMA.16816.F32.BF16 R32, R104.reuse, R6, R32 ;  /* 0x000000066820723c */ /* 0x040fe80000041820 */
[----:B------:R-:W3:Y:S01]  /*41e0*/  MUFU.TANH R156, R19 ;  /* 0x00000013009c7308 */ /* 0x000ee20000002400 */
[----:B------:R-:W-:Y:S01]  /*41f0*/  FFMA.FTZ R5, R5, UR6, -R13 ;  /* 0x0000000605057c23 */ /* 0x000fe2000801080d */
[----:B------:R-:W-:Y:S01]  /*4200*/  FMUL.FTZ R21, R21, UR5 ;  /* 0x0000000515157c20 */ /* 0x000fe20008410000 */
[----:B-1----:R-:W-:Y:S01]  /*4210*/  MOV R8, R68 ;  /* 0x0000004400087202 */ /* 0x002fe20000000f00 */
[----:B------:R-:W-:Y:S03]  /*4220*/  FMUL.FTZ R22, R22, UR5 ;  /* 0x0000000516167c20 */ /* 0x000fe60008410000 */
[----:B------:R-:W-:Y:S03]  /*4230*/  FMUL.FTZ R20, R20, UR5 ;  /* 0x0000000514147c20 */ /* 0x000fe60008410000 */
[----:B------:R1:W3:Y:S01]  /*4240*/  MUFU.TANH R250, R21 ;  /* 0x0000001500fa7308 */ /* 0x0002e20000002400 */
[----:B------:R-:W-:Y:S01]  /*4250*/  @!P0 IADD3 R4, R0, 0x1, RZ ;  /* 0x0000000100048810 */ /* 0x000fe20007ffe0ff */
[----:B------:R-:W-:Y:S01]  /*4260*/  FMUL.FTZ R23, R23, UR5 ;  /* 0x0000000517177c20 */ /* 0x000fe20008410000 */
[----:B------:R-:W-:Y:S01]  /*4270*/  MOV R11, 0x40 ;  /* 0x00000040000b7802 */ /* 0x000fe20000000f00 */
[----:B------:R-:W-:Y:S01]  /*4280*/  FMUL.FTZ R24, R24, UR5 ;  /* 0x0000000518187c20 */ /* 0x000fe20008410000 */
[----:B------:R-:W-:Y:S01]  /*4290*/  @!P0 ISETP.GE.AND P2, PT, R4, R15, PT ;  /* 0x0000000f0400820c */ /* 0x000fe20003f46270 */
[----:B------:R-:W-:Y:S01]  /*42a0*/  FMUL.FTZ R25, R25, UR5 ;  /* 0x0000000519197c20 */ /* 0x000fe20008410000 */
[----:B------:R-:W-:Y:S03]  /*42b0*/  @!P0 VIADDMNMX R11, R10, R11, UR10, PT ;  /* 0x0000000a0a0b8e46 */ /* 0x000fe6000b80010b */
[----:B------:R1:W-:Y:S01]  /*42c0*/  MUFU.EX2 R80, R5 ;  /* 0x0000000500507308 */ /* 0x0003e20000000800 */
[----:B------:R-:W-:Y:S01]  /*42d0*/  @!P0 FSEL R9, R81, -INF , !P2 ;  /* 0xff80000051098808 */ /* 0x000fe20005000000 */
[----:B----4-:R-:W-:Y:S01]  /*42e0*/  IMAD.MOV.U32 R18, RZ, RZ, R201 ;  /* 0x000000ffff127224 */ /* 0x010fe200078e00c9 */
[----:B------:R-:W-:Y:S01]  /*42f0*/  @!P0 ISETP.GE.AND P2, PT, R4, R14, PT ;  /* 0x0000000e0400820c */ /* 0x000fe20003f46270 */
[----:B------:R-:W-:Y:S01]  /*4300*/  FMUL.FTZ R26, R26, UR5 ;  /* 0x000000051a1a7c20 */ /* 0x000fe20008410000 */
[-C--:B------:R-:W-:Y:S01]  /*4310*/  @!P0 ISETP.GE.AND P4, PT, R4, R11.reuse, PT ;  /* 0x0000000b0400820c */ /* 0x080fe20003f86270 */
[----:B------:R-:W-:Y:S01]  /*4320*/  FFMA.FTZ R9, R9, UR6, -R13 ;  /* 0x0000000609097c23 */ /* 0x000fe2000801080d */
[----:B------:R-:W-:Y:S03]  /*4330*/  @!P0 FSEL R8, R68, -INF , !P2 ;  /* 0xff80000044088808 */ /* 0x000fe60005000000 */
[----:B------:R4:W-:Y:S01]  /*4340*/  MUFU.TANH R153, R22 ;  /* 0x0000001600997308 */ /* 0x0009e20000002400 */
[----:B-1----:R-:W3:Y:S01]  /*4350*/  LDL R21, [R1+0x30] ;  /* 0x0000300001157983 */ /* 0x002ee20000100800 */
[----:B------:R-:W-:Y:S01]  /*4360*/  FMUL.FTZ R32, R32, UR5 ;  /* 0x0000000520207c20 */ /* 0x000fe20008410000 */
[----:B------:R-:W-:Y:S01]  /*4370*/  FMUL.FTZ R34, R34, UR5 ;  /* 0x0000000522227c20 */ /* 0x000fe20008410000 */
[----:B------:R-:W-:Y:S01]  /*4380*/  FMUL.FTZ R33, R33, UR5 ;  /* 0x0000000521217c20 */ /* 0x000fe20008410000 */
[----:B------:R-:W-:Y:S01]  /*4390*/  FMUL.FTZ R35, R35, UR5 ;  /* 0x0000000523237c20 */ /* 0x000fe20008410000 */
[----:B------:R-:W-:Y:S01]  /*43a0*/  FMUL.FTZ R27, R27, UR5 ;  /* 0x000000051b1b7c20 */ /* 0x000fe20008410000 */
[----:B------:R-:W-:Y:S03]  /*43b0*/  FMUL.FTZ R30, R30, UR5 ;  /* 0x000000051e1e7c20 */ /* 0x000fe60008410000 */
[----:B------:R-:W-:Y:S01]  /*43c0*/  MUFU.EX2 R79, R9 ;  /* 0x00000009004f7308 */ /* 0x000fe20000000800 */
[----:B------:R-:W-:Y:S01]  /*43d0*/  IMAD.MOV.U32 R5, RZ, RZ, R69 ;  /* 0x000000ffff057224 */ /* 0x000fe200078e0045 */
[----:B------:R-:W-:Y:S01]  /*43e0*/  @!P0 FSEL R5, R69, -INF , !P1 ;  /* 0xff80000045058808 */ /* 0x000fe20004800000 */
[----:B------:R-:W-:Y:S01]  /*43f0*/  FMUL.FTZ R28, R28, UR5 ;  /* 0x000000051c1c7c20 */ /* 0x000fe20008410000 */
[----:B------:R-:W-:Y:S01]  /*4400*/  @!P0 ISETP.GE.AND P1, PT, R0, R11, PT ;  /* 0x0000000b0000820c */ /* 0x000fe20003f26270 */
[----:B------:R-:W-:Y:S01]  /*4410*/  FMUL.FTZ R29, R29, UR5 ;  /* 0x000000051d1d7c20 */ /* 0x000fe20008410000 */
[----:B------:R-:W-:Y:S01]  /*4420*/  MOV R19, R200 ;  /* 0x000000c800137202 */ /* 0x000fe20000000f00 */
[--C-:B------:R-:W-:Y:S03]  /*4430*/  FFMA.FTZ R5, R5, UR6, -R12.reuse ;  /* 0x0000000605057c23 */ /* 0x100fe6000801080c */
[----:B------:R-:W-:Y:S01]  /*4440*/  MUFU.TANH R251, R20 ;  /* 0x0000001400fb7308 */ /* 0x000fe20000002400 */
[----:B----4-:R-:W4:Y:S01]  /*4450*/  LDL R22, [R1+0x34] ;  /* 0x0000340001167983 */ /* 0x010f220000100800 */
[----:B------:R-:W-:Y:S08]  /*4460*/  FMUL.FTZ R31, R31, UR5 ;  /* 0x000000051f1f7c20 */ /* 0x000ff00008410000 */
        /* <DEDUP_REMOVED lines=13> */
[----:B------:R-:W1:Y:S10]  /*4540*/  MUFU.TANH R191, R31 ;  /* 0x0000001f00bf7308 */ /* 0x000e740000002400 */
[----:B------:R-:W-:Y:S10]  /*4550*/  MUFU.TANH R245, R32 ;  /* 0x0000002000f57308 */ /* 0x000ff40000002400 */
[----:B------:R-:W4:Y:S10]  /*4560*/  MUFU.TANH R149, R34 ;  /* 0x0000002200957308 */ /* 0x000f340000002400 */
[----:B------:R-:W4:Y:S10]  /*4570*/  MUFU.TANH R244, R33 ;  /* 0x0000002100f47308 */ /* 0x000f340000002400 */
[----:B------:R-:W4:Y:S01]  /*4580*/  MUFU.TANH R148, R35 ;  /* 0x0000002300947308 */ /* 0x000f220000002400 */
[C---:B--2---:R-:W-:Y:S01]  /*4590*/  FSETP.NEU.FTZ.AND P2, PT, R16.reuse, -INF , PT ;  /* 0xff8000001000780b */ /* 0x044fe20003f5d000 */
[----:B------:R-:W-:Y:S01]  /*45a0*/  FMUL.FTZ R9, R16, 1.4426950216293334961 ;  /* 0x3fb8aa3b10097820 */ /* 0x000fe20000410000 */
[----:B------:R-:W-:Y:S04]  /*45b0*/  IMAD.MOV.U32 R16, RZ, RZ, 0x48 ;  /* 0x00000048ff107424 */ /* 0x000fe800078e00ff */
[----:B------:R-:W-:Y:S02]  /*45c0*/  FSEL R9, R9, RZ, P2 ;  /* 0x000000ff09097208 */ /* 0x000fe40001000000 */
[----:B------:R-:W-:Y:S01]  /*45d0*/  @!P0 VIADDMNMX R10, R10, R16, UR10, PT ;  /* 0x0000000a0a0a8e46 */ /* 0x000fe2000b800110 */
[C---:B---3--:R-:W-:Y:S01]  /*45e0*/  FMUL.FTZ R8, R17.reuse, 1.4426950216293334961 ;  /* 0x3fb8aa3b11087820 */ /* 0x048fe20000410000 */
        /* <DEDUP_REMOVED lines=15> */
[----:B--2---:R-:W-:Y:S01]  /*46e0*/  IMAD.MOV.U32 R4, RZ, RZ, R203 ;  /* 0x000000ffff047224 */ /* 0x004fe200078e00cb */
[----:B------:R-:W-:Y:S02]  /*46f0*/  @!P0 FSEL R4, R203, -INF , !P3 ;  /* 0xff800000cb048808 */ /* 0x000fe40005800000 */
[----:B------:R-:W-:Y:S02]  /*4700*/  @!P0 FSEL R18, R201, -INF , !P2 ;  /* 0xff800000c9128808 */ /* 0x000fe40005000000 */
[----:B------:R-:W-:Y:S01]  /*4710*/  @!P0 ISETP.GE.AND P2, PT, R17, R14, PT ;  /* 0x0000000e1100820c */ /* 0x000fe20003f46270 */
[--C-:B------:R-:W-:Y:S02]  /*4720*/  FFMA.FTZ R4, R4, UR6, -R8.reuse ;  /* 0x0000000604047c23 */ /* 0x100fe40008010808 */
[--C-:B------:R-:W-:Y:S02]  /*4730*/  FFMA.FTZ R18, R18, UR6, -R8.reuse ;  /* 0x0000000612127c23 */ /* 0x100fe40008010808 */
[----:B------:R2:W-:Y:S01]  /*4740*/  MUFU.EX2 R235, R4 ;  /* 0x0000000400eb7308 */ /* 0x0005e20000000800 */
[----:B---3--:R-:W-:Y:S09]  /*4750*/  @!P0 IADD3 R16, R0, 0x9, RZ ;  /* 0x0000000900108810 */ /* 0x008ff20007ffe0ff */
[----:B------:R-:W-:Y:S01]  /*4760*/  MUFU.EX2 R233, R18 ;  /* 0x0000001200e97308 */ /* 0x000fe20000000800 */
[--C-:B--2---:R-:W-:Y:S01]  /*4770*/  FFMA.FTZ R4, R5, UR6, -R8.reuse ;  /* 0x0000000605047c23 */ /* 0x104fe20008010808 */
[----:B------:R-:W-:Y:S01]  /*4780*/  IMAD.MOV.U32 R5, RZ, RZ, R183 ;  /* 0x000000ffff057224 */ /* 0x000fe200078e00b7 */
[----:B------:R-:W-:Y:S07]  /*4790*/  @!P0 FSEL R5, R183, -INF , !P1 ;  /* 0xff800000b7058808 */ /* 0x000fee0004800000 */
[----:B------:R2:W-:Y:S01]  /*47a0*/  MUFU.EX2 R234, R4 ;  /* 0x0000000400ea7308 */ /* 0x0005e20000000800 */
[----:B------:R-:W-:Y:S01]  /*47b0*/  @!P0 ISETP.GE.AND P1, PT, R16, R11, PT ;  /* 0x0000000b1000820c */ /* 0x000fe20003f26270 */
[--C-:B------:R-:W-:Y:S08]  /*47c0*/  FFMA.FTZ R5, R5, UR6, -R9.reuse ;  /* 0x0000000605057c23 */ /* 0x100ff00008010809 */
[----:B------:R3:W-:Y:S01]  /*47d0*/  MUFU.EX2 R219, R5 ;  /* 0x0000000500db7308 */ /* 0x0007e20000000800 */
[----:B--2---:R-:W-:Y:S02]  /*47e0*/  MOV R4, R182 ;  /* 0x000000b600047202 */ /* 0x004fe40000000f00 */
[----:B------:R-:W-:Y:S02]  /*47f0*/  @!P0 FSEL R4, R182, -INF , !P1 ;  /* 0xff800000b6048808 */ /* 0x000fe40004800000 */
[----:B------:R-:W-:Y:S03]  /*4800*/  @!P0 ISETP.GE.AND P1, PT, R16, R10, PT ;  /* 0x0000000a1000820c */ /* 0x000fe60003f26270 */
[----:B------:R-:W-:Y:S01]  /*4810*/  FFMA.FTZ R20, R4, UR6, -R9 ;  /* 0x0000000604147c23 */ /* 0x000fe20008010809 */
[----:B------:R-:W-:Y:S01]  /*4820*/  @!P0 FSEL R19, R200, -INF , !P1 ;  /* 0xff800000c8138808 */ /* 0x000fe20004800000 */
[----:B---3--:R-:W2:Y:S01]  /*4830*/  LDSM.16.M88.4 R4, [R117+0x6800] ;  /* 0x006800007504783b */ /* 0x008ea20000000200 */
[----:B------:R-:W-:Y:S01]  /*4840*/  @!P0 ISETP.GE.AND P1, PT, R17, R15, PT ;  /* 0x0000000f1100820c */ /* 0x000fe20003f26270 */
[----:B------:R-:W-:Y:S01]  /*4850*/  MUFU.EX2 R218, R20 ;  /* 0x0000001400da7308 */ /* 0x000fe20000000800 */
[----:B------:R-:W-:Y:S01]  /*4860*/  MOV R17, R157 ;  /* 0x0000009d00117202 */ /* 0x000fe20000000f00 */
[----:B------:R-:W-:Y:S01]  /*4870*/  FFMA.FTZ R18, R19, UR6, -R8 ;  /* 0x0000000613127c23 */ /* 0x000fe20008010808 */
[----:B------:R-:W-:Y:S01]  /*4880*/  @!P0 FSEL R17, R157, -INF , !P2 ;  /* 0xff8000009d118808 */ /* 0x000fe20005000000 */
[----:B------:R-:W-:Y:S06]  /*4890*/  IMAD.MOV.U32 R19, RZ, RZ, R252 ;  /* 0x000000ffff137224 */ /* 0x000fec00078e00fc */
[----:B------:R3:W-:Y:S01]  /*48a0*/  MUFU.EX2 R232, R18 ;  /* 0x0000001200e87308 */ /* 0x0007e20000000800 */
[--C-:B------:R-:W-:Y:S09]  /*48b0*/  FFMA.FTZ R17, R17, UR6, -R12.reuse ;  /* 0x0000000611117c23 */ /* 0x100ff2000801080c */
[----:B------:R1:W-:Y:S01]  /*48c0*/  MUFU.EX2 R190, R17 ;  /* 0x0000001100be7308 */ /* 0x0003e20000000800 */
[----:B---3--:R-:W-:Y:S02]  /*48d0*/  MOV R18, R74 ;  /* 0x0000004a00127202 */ /* 0x008fe40000000f00 */
        /* <DEDUP_REMOVED lines=8> */
[-C--:B--2---:R-:W-:Y:S03]  /*4960*/  HMMA.16816.F32.BF16 R36, R104, R4.reuse, R36 ;  /* 0x000000046824723c */ /* 0x084fe60000041824 */
        /* <DEDUP_REMOVED lines=8> */
[C---:B------:R-:W-:Y:S07]  /*49f0*/  HMMA.16816.F32.BF16 R48, R104.reuse, R6, R48 ;  /* 0x000000066830723c */ /* 0x040fee0000041830 */
[----:B------:R1:W-:Y:S01]  /*4a00*/  MUFU.EX2 R77, R18 ;  /* 0x00000012004d7308 */ /* 0x0003e20000000800 */
[----:B------:R-:W-:Y:S03]  /*4a10*/  IMAD.MOV.U32 R4, RZ, RZ, R250 ;  /* 0x000000ffff047224 */ /* 0x000fe600078e00fa */
[----:B------:R-:W-:Y:S01]  /*4a20*/  FMUL.FTZ R36, R36, UR5 ;  /* 0x0000000524247c20 */ /* 0x000fe20008410000 */
[----:B------:R-:W-:Y:S02]  /*4a30*/  IMAD.MOV.U32 R19, RZ, RZ, R191 ;  /* 0x000000ffff137224 */ /* 0x000fe400078e00bf */
[----:B------:R-:W-:Y:S01]  /*4a40*/  FMUL.FTZ R37, R37, UR5 ;  /* 0x0000000525257c20 */ /* 0x000fe20008410000 */
[----:B------:R-:W-:Y:S02]  /*4a50*/  FMUL.FTZ R38, R38, UR5 ;  /* 0x0000000526267c20 */ /* 0x000fe40008410000 */
[----:B------:R-:W-:Y:S01]  /*4a60*/  MUFU.TANH R243, R36 ;  /* 0x0000002400f37308 */ /* 0x000fe20000002400 */
[----:B--2---:R-:W-:Y:S01]  /*4a70*/  @!P0 IADD3 R16, R0, 0x11, RZ ;  /* 0x0000001100108810 */ /* 0x004fe20007ffe0ff */
[----:B------:R-:W-:Y:S01]  /*4a80*/  FMUL.FTZ R39, R39, UR5 ;  /* 0x0000000527277c20 */ /* 0x000fe20008410000 */
[----:B------:R-:W-:Y:S01]  /*4a90*/  FMUL.FTZ R40, R40, UR5 ;  /* 0x0000000528287c20 */ /* 0x000fe20008410000 */
[----:B------:R-:W-:Y:S01]  /*4aa0*/  FMUL.FTZ R42, R42, UR5 ;  /* 0x000000052a2a7c20 */ /* 0x000fe20008410000 */
[----:B------:R-:W-:Y:S01]  /*4ab0*/  FMUL.FTZ R41, R41, UR5 ;  /* 0x0000000529297c20 */ /* 0x000fe20008410000 */
[----:B------:R-:W-:Y:S01]  /*4ac0*/  FMUL.FTZ R43, R43, UR5 ;  /* 0x000000052b2b7c20 */ /* 0x000fe20008410000 */
[----:B------:R-:W-:Y:S03]  /*4ad0*/  FMUL.FTZ R44, R44, UR5 ;  /* 0x000000052c2c7c20 */ /* 0x000fe60008410000 */
[----:B------:R-:W2:Y:S01]  /*4ae0*/  MUFU.TANH R242, R37 ;  /* 0x0000002500f27308 */ /* 0x000ea20000002400 */
        /* <DEDUP_REMOVED lines=13> */
[----:B------:R-:W-:Y:S01]  /*4bc0*/  FMUL.FTZ R47, R47, UR5 ;  /* 0x000000052f2f7c20 */ /* 0x000fe20008410000 */
[----:B------:R-:W-:Y:S03]  /*4bd0*/  FFMA.FTZ R4, R4, UR6, -R13 ;  /* 0x0000000604047c23 */ /* 0x000fe6000801080d */
[----:B------:R1:W-:Y:S01]  /*4be0*/  MUFU.EX2 R76, R5 ;  /* 0x00000005004c7308 */ /* 0x0003e20000000800 */
[----:B------:R-:W-:Y:S02]  /*4bf0*/  MOV R18, R152 ;  /* 0x0000009800127202 */ /* 0x000fe40000000f00 */
[----:B------:R-:W-:Y:S02]  /*4c00*/  @!P0 FSEL R18, R152, -INF , !P1 ;  /* 0xff80000098128808 */ /* 0x000fe40004800000 */
[----:B------:R-:W-:Y:S05]  /*4c10*/  @!P0 ISETP.GE.AND P1, PT, R17, R11, PT ;  /* 0x0000000b1100820c */ /* 0x000fea0003f26270 */
[----:B------:R3:W-:Y:S10]  /*4c20*/  MUFU.EX2 R75, R4 ;  /* 0x00000004004b7308 */ /* 0x0007f40000000800 */
[----:B------:R-:W-:Y:S01]  /*4c30*/  MUFU.TANH R143, R39 ;  /* 0x00000027008f7308 */ /* 0x000fe20000002400 */
[----:B-1----:R-:W-:Y:S02]  /*4c40*/  MOV R5, R153 ;  /* 0x0000009900057202 */ /* 0x002fe40000000f00 */
[----:B------:R-:W-:Y:S02]  /*4c50*/  @!P0 FSEL R5, R153, -INF , !P2 ;  /* 0xff80000099058808 */ /* 0x000fe40005000000 */
[-C--:B------:R-:W-:Y:S02]  /*4c60*/  @!P0 ISETP.GE.AND P2, PT, R17, R10.reuse, PT ;  /* 0x0000000a1100820c */ /* 0x080fe40003f46270 */
[----:B------:R-:W-:Y:S03]  /*4c70*/  @!P0 IADD3 R17, R0, 0x18, RZ ;  /* 0x0000001800118810 */ /* 0x000fe60007ffe0ff */
[----:B------:R-:W-:Y:S01]  /*4c80*/  MUFU.TANH R160, R40 ;  /* 0x0000002800a07308 */ /* 0x000fe20000002400 */
[----:B---3--:R-:W-:Y:S01]  /*4c90*/  FFMA.FTZ R4, R5, UR6, -R12 ;  /* 0x0000000605047c23 */ /* 0x008fe2000801080c */
[----:B------:R-:W-:Y:S02]  /*4ca0*/  MOV R5, R195 ;  /* 0x000000c300057202 */ /* 0x000fe40000000f00 */
[----:B------:R-:W-:Y:S02]  /*4cb0*/  @!P0 FSEL R5, R195, -INF , !P2 ;  /* 0xff800000c3058808 */ /* 0x000fe40005000000 */
[----:B------:R-:W-:Y:S04]  /*4cc0*/  @!P0 ISETP.GE.AND P2, PT, R17, R10, PT ;  /* 0x0000000a1100820c */ /* 0x000fe80003f46270 */
[----:B------:R1:W-:Y:S01]  /*4cd0*/  MUFU.EX2 R181, R4 ;  /* 0x0000000400b57308 */ /* 0x0003e20000000800 */
[----:B------:R-:W-:Y:S09]  /*4ce0*/  FFMA.FTZ R5, R5, UR6, -R8 ;  /* 0x0000000605057c23 */ /* 0x000ff20008010808 */
[----:B------:R3:W-:Y:S10]  /*4cf0*/  MUFU.EX2 R227, R5 ;  /* 0x0000000500e37308 */ /* 0x0007f40000000800 */
[----:B------:R-:W-:Y:S01]  /*4d00*/  MUFU.TANH R179, R42 ;  /* 0x0000002a00b37308 */ /* 0x000fe20000002400 */
[----:B-1----:R-:W-:Y:S01]  /*4d10*/  FFMA.FTZ R4, R18, UR6, -R12 ;  /* 0x0000000612047c23 */ /* 0x002fe2000801080c */
[----:B------:R-:W-:Y:S08]  /*4d20*/  MOV R18, R174 ;  /* 0x000000ae00127202 */ /* 0x000ff00000000f00 */
[----:B------:R1:W-:Y:S01]  /*4d30*/  MUFU.EX2 R180, R4 ;  /* 0x0000000400b47308 */ /* 0x0003e20000000800 */
[----:B---3--:R-:W-:Y:S09]  /*4d40*/  MOV R5, R171 ;  /* 0x000000ab00057202 */ /* 0x008ff20000000f00 */
        /* <DEDUP_REMOVED lines=21> */
[----:B------:R-:W1:Y:S01]  /*4ea0*/  MUFU.TANH R150, R45 ;  /* 0x0000002d00967308 */ /* 0x000e620000002400 */
[----:B------:R-:W-:Y:S01]  /*4eb0*/  @!P0 FSEL R5, R171, -INF , !P1 ;  /* 0xff800000ab058808 */ /* 0x000fe20004800000 */
[----:B---3--:R-:W-:Y:S04]  /*4ec0*/  @!P0 VIADD R16, R0, 0x19 ;  /* 0x0000001900108836 */ /* 0x008fe80000000000 */
[--C-:B------:R-:W-:Y:S01]  /*4ed0*/  FFMA.FTZ R5, R5, UR6, -R9.reuse ;  /* 0x0000000605057c23 */ /* 0x100fe20008010809 */
[----:B------:R-:W-:Y:S03]  /*4ee0*/  @!P0 ISETP.GE.AND P1, PT, R16, R11, PT ;  /* 0x0000000b1000820c */ /* 0x000fe60003f26270 */
[----:B------:R3:W-:Y:S10]  /*4ef0*/  MUFU.EX2 R226, R4 ;  /* 0x0000000400e27308 */ /* 0x0007f40000000800 */
[----:B------:R4:W-:Y:S10]  /*4f00*/  MUFU.EX2 R199, R5 ;  /* 0x0000000500c77308 */ /* 0x0009f40000000800 */
[----:B------:R-:W-:Y:S01]  /*4f10*/  MUFU.TANH R173, R46 ;  /* 0x0000002e00ad7308 */ /* 0x000fe20000002400 */
[----:B---3--:R-:W-:Y:S02]  /*4f20*/  MOV R4, R170 ;  /* 0x000000aa00047202 */ /* 0x008fe40000000f00 */
[----:B------:R-:W-:Y:S02]  /*4f30*/  @!P0 FSEL R4, R170, -INF , !P1 ;  /* 0xff800000aa048808 */ /* 0x000fe40004800000 */
[----:B------:R-:W-:Y:S05]  /*4f40*/  @!P0 ISETP.GE.AND P1, PT, R16, R10, PT ;  /* 0x0000000a1000820c */ /* 0x000fea0003f26270 */
[----:B------:R-:W3:Y:S01]  /*4f50*/  MUFU.TANH R172, R47 ;  /* 0x0000002f00ac7308 */ /* 0x000ee20000002400 */
[----:B------:R-:W-:Y:S01]  /*4f60*/  @!P0 FSEL R19, R191, -INF , !P1 ;  /* 0xff800000bf138808 */ /* 0x000fe20004800000 */
[----:B------:R-:W-:Y:S01]  /*4f70*/  FFMA.FTZ R20, R4, UR6, -R9 ;  /* 0x0000000604147c23 */ /* 0x000fe20008010809 */
[----:B------:R-:W-:Y:S01]  /*4f80*/  @!P0 ISETP.GE.AND P1, PT, R17, R15, PT ;  /* 0x0000000f1100820c */ /* 0x000fe20003f26270 */
[----:B----4-:R-:W4:Y:S01]  /*4f90*/  LDSM.16.M88.4 R4, [R117+0x6c00] ;  /* 0x006c00007504783b */ /* 0x010f220000000200 */
        /* <DEDUP_REMOVED lines=8> */
[----:B------:R-:W3:Y:S01]  /*5020*/  MUFU.TANH R238, R49 ;  /* 0x0000003100ee7308 */ /* 0x000ee20000002400 */
[----:B--2---:R-:W-:Y:S02]  /*5030*/  MOV R18, R245 ;  /* 0x000000f500127202 */ /* 0x004fe40000000f00 */
[----:B------:R-:W-:Y:S02]  /*5040*/  @!P0 FSEL R18, R245, -INF , !P1 ;  /* 0xff800000f5128808 */ /* 0x000fe40004800000 */
[-C--:B------:R-:W-:Y:S05]  /*5050*/  @!P0 ISETP.GE.AND P1, PT, R16, R15.reuse, PT ;  /* 0x0000000f1000820c */ /* 0x080fea0003f26270 */
[----:B------:R-:W-:Y:S01]  /*5060*/  MUFU.TANH R136, R50 ;  /* 0x0000003200887308 */ /* 0x000fe20000002400 */
[--C-:B------:R-:W-:Y:S01]  /*5070*/  FFMA.FTZ R18, R18, UR6, -R13.reuse ;  /* 0x0000000612127c23 */ /* 0x100fe2000801080d */
[----:B------:R-:W-:Y:S01]  /*5080*/  @!P0 FSEL R19, R244, -INF , !P1 ;  /* 0xff800000f4138808 */ /* 0x000fe20004800000 */
[-C--:B----4-:R-:W-:Y:S03]  /*5090*/  HMMA.16816.F32.BF16 R52, R104, R4.reuse, R52 ;  /* 0x000000046834723c */ /* 0x090fe60000041834 */
[----:B-1----:R-:W-:Y:S04]  /*50a0*/  @!P0 IADD3 R17, R0, 0x20, RZ ;  /* 0x0000002000118810 */ /* 0x002fe80007ffe0ff */
[----:B------:R1:W-:Y:S01]  /*50b0*/  MUFU.EX2 R73, R18 ;  /* 0x0000001200497308 */ /* 0x0003e20000000800 */
[-C--:B------:R-:W-:Y:S01]  /*50c0*/  @!P0 ISETP.GE.AND P1, PT, R16, R14.reuse, PT ;  /* 0x0000000e1000820c */ /* 0x080fe20003f26270 */
[C---:B------:R-:W-:Y:S04]  /*50d0*/  HMMA.16816.F32.BF16 R56, R112.reuse, R4, R56 ;  /* 0x000000047038723c */ /* 0x040fe80000041838 */
[C---:B------:R-:W-:Y:S04]  /*50e0*/  @!P0 ISETP.GE.AND P2, PT, R17.reuse, R14, PT ;  /* 0x0000000e1100820c */ /* 0x040fe80003f46270 */
[----:B------:R-:W-:Y:S03]  /*50f0*/  MUFU.TANH R135, R51 ;  /* 0x0000003300877308 */ /* 0x000fe60000002400 */
[----:B------:R-:W-:Y:S01]  /*5100*/  MOV R16, R148 ;  /* 0x0000009400107202 */ /* 0x000fe20000000f00 */
[-C--:B------:R-:W-:Y:S03]  /*5110*/  HMMA.16816.F32.BF16 R60, R112, R6.reuse, R60 ;  /* 0x00000006703c723c */ /* 0x080fe6000004183c */
[----:B------:R-:W-:Y:S02]  /*5120*/  @!P0 FSEL R16, R148, -INF , !P1 ;  /* 0xff80000094108808 */ /* 0x000fe40004800000 */
[-C--:B------:R-:W-:Y:S01]  /*5130*/  @!P0 ISETP.GE.AND P1, PT, R17, R15.reuse, PT ;  /* 0x0000000f1100820c */ /* 0x080fe20003f26270 */
[----:B------:R-:W-:Y:S01]  /*5140*/  MUFU.EX2 R198, R20 ;  /* 0x0000001400c67308 */ /* 0x000fe20000000800 */
[----:B-1----:R-:W-:Y:S01]  /*5150*/  FFMA.FTZ R18, R19, UR6, -R13 ;  /* 0x0000000613127c23 */ /* 0x002fe2000801080d */
[----:B------:R-:W-:Y:S01]  /*5160*/  FFMA.FTZ R16, R16, UR6, -R12 ;  /* 0x0000000610107c23 */ /* 0x000fe2000801080c */
[----:B------:R-:W-:Y:S04]  /*5170*/  HMMA.16816.F32.BF16 R64, R104, R6, R64 ;  /* 0x000000066840723c */ /* 0x000fe80000041840 */
[----:B------:R-:W-:Y:S03]  /*5180*/  FMUL.FTZ R52, R52, UR5 ;  /* 0x0000000534347c20 */ /* 0x000fe60008410000 */
[----:B------:R1:W-:Y:S01]  /*5190*/  MUFU.EX2 R166, R16 ;  /* 0x0000001000a67308 */ /* 0x0003e20000000800 */
[----:B------:R-:W-:Y:S03]  /*51a0*/  FMUL.FTZ R54, R54, UR5 ;  /* 0x0000000536367c20 */ /* 0x000fe60008410000 */
[----:B------:R-:W-:Y:S01]  /*51b0*/  FMUL.FTZ R53, R53, UR5 ;  /* 0x0000000535357c20 */ /* 0x000fe20008410000 */
[----:B------:R-:W-:Y:S01]  /*51c0*/  FMUL.FTZ R55, R55, UR5 ;  /* 0x0000000537377c20 */ /* 0x000fe20008410000 */
[----:B------:R-:W-:Y:S01]  /*51d0*/  FMUL.FTZ R56, R56, UR5 ;  /* 0x0000000538387c20 */ /* 0x000fe20008410000 */
[----:B------:R-:W-:Y:S03]  /*51e0*/  FMUL.FTZ R57, R57, UR5 ;  /* 0x0000000539397c20 */ /* 0x000fe60008410000 */
[----:B------:R-:W-:Y:S01]  /*51f0*/  MUFU.TANH R237, R52 ;  /* 0x0000003400ed7308 */ /* 0x000fe20000002400 */
[----:B------:R-:W-:Y:S01]  /*5200*/  FMUL.FTZ R58, R58, UR5 ;  /* 0x000000053a3a7c20 */ /* 0x000fe20008410000 */
[----:B------:R-:W-:Y:S01]  /*5210*/  FMUL.FTZ R60, R60, UR5 ;  /* 0x000000053c3c7c20 */ /* 0x000fe20008410000 */
[----:B------:R-:W-:Y:S01]  /*5220*/  FMUL.FTZ R61, R61, UR5 ;  /* 0x000000053d3d7c20 */ /* 0x000fe20008410000 */
[----:B------:R-:W-:Y:S01]  /*5230*/  FMUL.FTZ R62, R62, UR5 ;  /* 0x000000053e3e7c20 */ /* 0x000fe20008410000 */
[----:B------:R-:W-:Y:S01]  /*5240*/  FMUL.FTZ R63, R63, UR5 ;  /* 0x000000053f3f7c20 */ /* 0x000fe20008410000 */
[----:B------:R-:W-:Y:S01]  /*5250*/  FMUL.FTZ R59, R59, UR5 ;  /* 0x000000053b3b7c20 */ /* 0x000fe20008410000 */
[----:B------:R-:W-:Y:S03]  /*5260*/  MOV R4, R242 ;  /* 0x000000f200047202 */ /* 0x000fe60000000f00 */
[----:B------:R2:W-:Y:S01]  /*5270*/  MUFU.EX2 R72, R18 ;  /* 0x0000001200487308 */ /* 0x0005e20000000800 */
[----:B-1----:R-:W-:Y:S02]  /*5280*/  @!P0 IADD3 R16, R0, 0x21, RZ ;  /* 0x0000002100108810 */ /* 0x002fe40007ffe0ff */
[----:B------:R-:W-:Y:S01]  /*5290*/  MOV R6, R150 ;  /* 0x0000009600067202 */ /* 0x000fe20000000f00 */
[----:B------:R-:W-:Y:S01]  /*52a0*/  FMUL.FTZ R64, R64, UR5 ;  /* 0x0000000540407c20 */ /* 0x000fe20008410000 */
[----:B------:R-:W-:Y:S01]  /*52b0*/  FMUL.FTZ R66, R66, UR5 ;  /* 0x0000000542427c20 */ /* 0x000fe20008410000 */
[----:B------:R-:W-:Y:S01]  /*52c0*/  FMUL.FTZ R65, R65, UR5 ;  /* 0x0000000541417c20 */ /* 0x000fe20008410000 */
[----:B------:R-:W-:Y:S03]  /*52d0*/  FMUL.FTZ R67, R67, UR5 ;  /* 0x0000000543437c20 */ /* 0x000fe60008410000 */
[----:B------:R-:W-:Y:S10]  /*52e0*/  MUFU.TANH R236, R53 ;  /* 0x0000003500ec7308 */ /* 0x000ff40000002400 */
[----:B------:R-:W-:Y:S01]  /*52f0*/  MUFU.TANH R134, R54 ;  /* 0x0000003600867308 */ /* 0x000fe20000002400 */
[----:B--2---:R-:W-:Y:S01]  /*5300*/  IMAD.MOV.U32 R18, RZ, RZ, R243 ;  /* 0x000000ffff127224 */ /* 0x004fe200078e00f3 */
[----:B------:R-:W-:Y:S02]  /*5310*/  @!P0 FSEL R18, R243, -INF , !P1 ;  /* 0xff800000f3128808 */ /* 0x000fe40004800000 */
[----:B------:R-:W-:Y:S03]  /*5320*/  @!P0 ISETP.GE.AND P1, PT, R16, R15, PT ;  /* 0x0000000f1000820c */ /* 0x000fe60003f26270 */
[--C-:B------:R-:W-:Y:S03]  /*5330*/  FFMA.FTZ R5, R18, UR6, -R13.reuse ;  /* 0x0000000612057c23 */ /* 0x100fe6000801080d */
[----:B------:R-:W-:Y:S01]  /*5340*/  MUFU.TANH R133, R55 ;  /* 0x0000003700857308 */ /* 0x000fe20000002400 */
[----:B------:R-:W-:Y:S02]  /*5350*/  @!P0 FSEL R4, R242, -INF , !P1 ;  /* 0xff800000f2048808 */ /* 0x000fe40004800000 */
[----:B------:R-:W-:Y:S02]  /*5360*/  @!P0 ISETP.GE.AND P1, PT, R16, R14, PT ;  /* 0x0000000e1000820c */ /* 0x000fe40003f26270 */
[----:B------:R-:W-:Y:S01]  /*5370*/  MOV R18, R143 ;  /* 0x0000008f00127202 */ /* 0x000fe20000000f00 */
[----:B------:R-:W-:Y:S01]  /*5380*/  FFMA.FTZ R4, R4, UR6, -R13 ;  /* 0x0000000604047c23 */ /* 0x000fe2000801080d */
[----:B------:R-:W-:Y:S03]  /*5390*/  @!P0 FSEL R18, R143, -INF , !P1 ;  /* 0xff8000008f128808 */ /* 0x000fe60004800000 */
[----:B------:R1:W-:Y:S01]  /*53a0*/  MUFU.EX2 R71, R5 ;  /* 0x0000000500477308 */ /* 0x0003e20000000800 */
[C---:B------:R-:W-:Y:S09]  /*53b0*/  @!P0 ISETP.GE.AND P1, PT, R17.reuse, R11, PT ;  /* 0x0000000b1100820c */ /* 0x040ff20003f26270 */
[----:B------:R2:W-:Y:S10]  /*53c0*/  MUFU.EX2 R70, R4 ;  /* 0x0000000400467308 */ /* 0x0005f40000000800 */
[----:B------:R-:W-:Y:S01]  /*53d0*/  MUFU.TANH R146, R56 ;  /* 0x0000003800927308 */ /* 0x000fe20000002400 */
[----:B-1----:R-:W-:Y:S01]  /*53e0*/  IMAD.MOV.U32 R5, RZ, RZ, R144 ;  /* 0x000000ffff057224 */ /* 0x002fe200078e0090 */
[----:B------:R-:W-:Y:S02]  /*53f0*/  @!P0 FSEL R5, R144, -INF , !P2 ;  /* 0xff80000090058808 */ /* 0x000fe40005000000 */
[-C--:B------:R-:W-:Y:S06]  /*5400*/  @!P0 ISETP.GE.AND P2, PT, R17, R10.reuse, PT ;  /* 0x0000000a1100820c */ /* 0x080fec0003f46270 */
[----:B------:R-:W-:Y:S01]  /*5410*/  MUFU.TANH R147, R57 ;  /* 0x0000003900937308 */ /* 0x000fe20000002400 */
[----:B--2---:R-:W-:Y:S01]  /*5420*/  FFMA.FTZ R4, R5, UR6, -R12 ;  /* 0x0000000605047c23 */ /* 0x004fe2000801080c */
[----:B------:R-:W-:Y:S02]  /*5430*/  MOV R5, R179 ;  /* 0x000000b300057202 */ /* 0x000fe40000000f00 */
[----:B------:R-:W-:Y:S06]  /*5440*/  @!P0 FSEL R5, R179, -INF , !P2 ;  /* 0xff800000b3058808 */ /* 0x000fec0005000000 */
[----:B------:R1:W-:Y:S01]  /*5450*/  MUFU.EX2 R161, R4 ;  /* 0x0000000400a17308 */ /* 0x0003e20000000800 */
[----:B------:R-:W-:Y:S09]  /*5460*/  FFMA.FTZ R5, R5, UR6, -R8 ;  /* 0x0000000605057c23 */ /* 0x000ff20008010808 */
[----:B------:R2:W-:Y:S10]  /*5470*/  MUFU.EX2 R209, R5 ;  /* 0x0000000500d17308 */ /* 0x0005f40000000800 */
[----:B------:R-:W-:Y:S01]  /*5480*/  MUFU.TANH R164, R58 ;  /* 0x0000003a00a47308 */ /* 0x000fe20000002400 */
[----:B-1----:R-:W-:Y:S01]  /*5490*/  FFMA.FTZ R4, R18, UR6, -R12 ;  /* 0x0000000612047c23 */ /* 0x002fe2000801080c */
[----:B------:R-:W-:Y:S08]  /*54a0*/  IMAD.MOV.U32 R18, RZ, RZ, R159 ;  /* 0x000000ffff127224 */ /* 0x000ff000078e009f */
[----:B------:R1:W-:Y:S01]  /*54b0*/  MUFU.EX2 R158, R4 ;  /* 0x00000004009e7308 */ /* 0x0003e20000000800 */
[----:B--2---:R-:W-:Y:S05]  /*54c0*/  @!P0 VIADD R5, R0, 0x28 ;  /* 0x0000002800058836 */ /* 0x004fea0000000000 */
[----:B------:R-:W-:Y:S04]  /*54d0*/  @!P0 ISETP.GE.AND P2, PT, R5, R10, PT ;  /* 0x0000000a0500820c */ /* 0x000fe80003f46270 */
[----:B------:R-:W-:Y:S10]  /*54e0*/  MUFU.TANH R163, R59 ;  /* 0x0000003b00a37308 */ /* 0x000ff40000002400 */
[----:B------:R-:W2:Y:S01]  /*54f0*/  MUFU.TANH R139, R60 ;  /* 0x0000003c008b7308 */ /* 0x000ea20000002400 */
[----:B-1----:R-:W-:Y:S02]  /*5500*/  MOV R4, R160 ;  /* 0x000000a000047202 */ /* 0x002fe40000000f00 */
[----:B------:R-:W-:Y:S02]  /*5510*/  @!P0 FSEL R4, R160, -INF , !P1 ;  /* 0xff800000a0048808 */ /* 0x000fe40004800000 */
[-C--:B------:R-:W-:Y:S03]  /*5520*/  @!P0 ISETP.GE.AND P1, PT, R16, R11.reuse, PT ;  /* 0x0000000b1000820c */ /* 0x080fe60003f26270 */
[--C-:B------:R-:W-:Y:S01]  /*5530*/  FFMA.FTZ R4, R4, UR6, -R9.reuse ;  /* 0x0000000604047c23 */ /* 0x100fe20008010809 */
[----:B------:R-:W-:Y:S01]  /*5540*/  @!P0 FSEL R18, R159, -INF , !P1 ;  /* 0xff8000009f128808 */ /* 0x000fe20004800000 */
[----:B------:R-:W1:Y:S01]  /*5550*/  MUFU.TANH R137, R61 ;  /* 0x0000003d00897308 */ /* 0x000e620000002400 */
[----:B------:R-:W-:Y:S03]  /*5560*/  @!P0 ISETP.GE.AND P1, PT, R16, R10, PT ;  /* 0x0000000a1000820c */ /* 0x000fe60003f26270 */
[--C-:B------:R-:W-:Y:S06]  /*5570*/  FFMA.FTZ R16, R18, UR6, -R9.reuse ;  /* 0x0000000612107c23 */ /* 0x100fec0008010809 */
[----:B------:R4:W-:Y:S10]  /*5580*/  MUFU.EX2 R188, R4 ;  /* 0x0000000400bc7308 */ /* 0x0009f40000000800 */
[----:B------:R3:W-:Y:S10]  /*5590*/  MUFU.EX2 R186, R16 ;  /* 0x0000001000ba7308 */ /* 0x0007f40000000800 */
[----:B------:R-:W-:Y:S01]  /*55a0*/  MUFU.TANH R155, R62 ;  /* 0x0000003e009b7308 */ /* 0x000fe20000002400 */
[----:B----4-:R-:W-:Y:S02]  /*55b0*/  MOV R4, R178 ;  /* 0x000000b200047202 */ /* 0x010fe40000000f00 */
[----:B------:R-:W-:Y:S02]  /*55c0*/  @!P0 FSEL R4, R178, -INF , !P1 ;  /* 0xff800000b2048808 */ /* 0x000fe40004800000 */
[----:B------:R-:W-:Y:S03]  /*55d0*/  @!P0 ISETP.GE.AND P1, PT, R5, R11, PT ;  /* 0x0000000b0500820c */ /* 0x000fe60003f26270 */
[--C-:B------:R-:W-:Y:S01]  /*55e0*/  FFMA.FTZ R4, R4, UR6, -R8.reuse ;  /* 0x0000000604047c23 */ /* 0x100fe20008010808 */
[----:B---3--:R-:W-:Y:S01]  /*55f0*/  MOV R16, R151 ;  /* 0x0000009700107202 */ /* 0x008fe20000000f00 */
[----:B------:R-:W-:Y:S01]  /*5600*/  MUFU.TANH R225, R64 ;  /* 0x0000004000e17308 */ /* 0x000fe20000002400 */
[----:B------:R-:W-:Y:S05]  /*5610*/  @!P0 FSEL R16, R151, -INF , !P1 ;  /* 0xff80000097108808 */ /* 0x000fea0004800000 */
[----:B------:R-:W-:Y:S01]  /*5620*/  FFMA.FTZ R7, R16, UR6, -R9 ;  /* 0x0000000610077c23 */ /* 0x000fe20008010809 */
[----:B------:R-:W-:Y:S03]  /*5630*/  MOV R16, R172 ;  /* 0x000000ac00107202 */ /* 0x000fe60000000f00 */
[----:B------:R3:W-:Y:S10]  /*5640*/  MUFU.EX2 R208, R4 ;  /* 0x0000000400d07308 */ /* 0x0007f40000000800 */
[----:B------:R4:W-:Y:S10]  /*5650*/  MUFU.EX2 R177, R7 ;  /* 0x0000000700b17308 */ /* 0x0009f40000000800 */
[----:B------:R-:W-:Y:S01]  /*5660*/  MUFU.TANH R130, R66 ;  /* 0x0000004200827308 */ /* 0x000fe20000002400 */
[----:B---3--:R-:W-:Y:S04]  /*5670*/  @!P0 IADD3 R4, R0, 0x29, RZ ;  /* 0x0000002900048810 */ /* 0x008fe80007ffe0ff */
[----:B------:R-:W-:Y:S05]  /*5680*/  @!P0 ISETP.GE.AND P1, PT, R4, R11, PT ;  /* 0x0000000b0400820c */ /* 0x000fea0003f26270 */
[----:B------:R-:W-:Y:S01]  /*5690*/  MUFU.TANH R224, R65 ;  /* 0x0000004100e07308 */ /* 0x000fe20000002400 */
[----:B------:R-:W-:Y:S01]  /*56a0*/  @!P0 FSEL R6, R150, -INF , !P1 ;  /* 0xff80000096068808 */ /* 0x000fe20004800000 */
[----:B----4-:R-:W-:Y:S01]  /*56b0*/  IMAD.MOV.U32 R7, RZ, RZ, R173 ;  /* 0x000000ffff077224 */ /* 0x010fe200078e00ad */
[----:B------:R-:W-:Y:S02]  /*56c0*/  @!P0 FSEL R7, R173, -INF , !P2 ;  /* 0xff800000ad078808 */ /* 0x000fe40005000000 */
[----:B------:R-:W-:Y:S01]  /*56d0*/  @!P0 ISETP.GE.AND P1, PT, R4, R10, PT ;  /* 0x0000000a0400820c */ /* 0x000fe20003f26270 */
[----:B------:R-:W-:Y:S04]  /*56e0*/  FFMA.FTZ R6, R6, UR6, -R9 ;  /* 0x0000000606067c23 */ /* 0x000fe80008010809 */
[----:B------:R-:W-:Y:S01]  /*56f0*/  MUFU.TANH R115, R67 ;  /* 0x0000004300737308 */ /* 0x000fe20000002400 */
[----:B------:R-:W-:Y:S02]  /*5700*/  @!P0 FSEL R16, R172, -INF , !P1 ;  /* 0xff800000ac108808 */ /* 0x000fe40004800000 */
[----:B------:R-:W-:Y:S07]  /*5710*/  @!P0 ISETP.GE.AND P1, PT, R5, R15, PT ;  /* 0x0000000f0500820c */ /* 0x000fee0003f26270 */
[----:B------:R3:W-:Y:S10]  /*5720*/  MUFU.EX2 R176, R6 ;  /* 0x0000000600b07308 */ /* 0x0007f40000000800 */
[----:B------:R-:W4:Y:S01]  /*5730*/  MUFU.TANH R154, R63 ;  /* 0x0000003f009a7308 */ /* 0x000f220000002400 */
[--C-:B---3--:R-:W-:Y:S01]  /*5740*/  FFMA.FTZ R6, R7, UR6, -R8.reuse ;  /* 0x0000000607067c23 */ /* 0x108fe20008010808 */
[----:B------:R-:W-:Y:S08]  /*5750*/  MOV R7, R238 ;  /* 0x000000ee00077202 */ /* 0x000ff00000000f00 */
[----:B------:R3:W-:Y:S02]  /*5760*/  MUFU.EX2 R205, R6 ;  /* 0x0000000600cd7308 */ /* 0x0007e40000000800 */
[----:B---3--:R-:W-:Y:S01]  /*5770*/  FFMA.FTZ R6, R16, UR6, -R8 ;  /* 0x0000000610067c23 */ /* 0x008fe20008010808 */
[----:B--2---:R-:W-:Y:S07]  /*5780*/  MOV R16, R139 ;  /* 0x0000008b00107202 */ /* 0x004fee0000000f00 */
[----:B------:R2:W-:Y:S02]  /*5790*/  MUFU.EX2 R204, R6 ;  /* 0x0000000600cc7308 */ /* 0x0005e40000000800 */
[----:B--2---:R-:W-:Y:S02]  /*57a0*/  MOV R6, R239 ;  /* 0x000000ef00067202 */ /* 0x004fe40000000f00 */
[----:B------:R-:W-:Y:S02]  /*57b0*/  @!P0 FSEL R6, R239, -INF , !P1 ;  /* 0xff800000ef068808 */ /* 0x000fe40004800000 */
[----:B------:R-:W-:Y:S03]  /*57c0*/  @!P0 ISETP.GE.AND P1, PT, R4, R15, PT ;  /* 0x0000000f0400820c */ /* 0x000fe60003f26270 */
[--C-:B------:R-:W-:Y:S01]  /*57d0*/  FFMA.FTZ R6, R6, UR6, -R13.reuse ;  /* 0x0000000606067c23 */ /* 0x100fe2000801080d */
[----:B------:R-:W-:Y:S02]  /*57e0*/  @!P0 FSEL R7, R238, -INF , !P1 ;  /* 0xff800000ee078808 */ /* 0x000fe40004800000 */
[-C--:B------:R-:W-:Y:S01]  /*57f0*/  @!P0 ISETP.GE.AND P1, PT, R5, R14.reuse, PT ;  /* 0x0000000e0500820c */ /* 0x080fe20003f26270 */
[----:B------:R2:W-:Y:S01]  /*5800*/  MUFU.EX2 R249, R6 ;  /* 0x0000000600f97308 */ /* 0x0005e20000000800 */
[----:B------:R-:W-:Y:S02]  /*5810*/  IMAD.MOV.U32 R5, RZ, RZ, R136 ;  /* 0x000000ffff057224 */ /* 0x000fe400078e0088 */
[----:B------:R-:W-:Y:S02]  /*5820*/  @!P0 FSEL R5, R136, -INF , !P1 ;  /* 0xff80000088058808 */ /* 0x000fe40004800000 */
[-C--:B------:R-:W-:Y:S02]  /*5830*/  @!P0 ISETP.GE.AND P1, PT, R4, R14.reuse, PT ;  /* 0x0000000e0400820c */ /* 0x080fe40003f26270 */
[----:B------:R-:W-:Y:S02]  /*5840*/  MOV R4, R135 ;  /* 0x0000008700047202 */ /* 0x000fe40000000f00 */
[----:B------:R-:W-:Y:S01]  /*5850*/  @!P0 FSEL R4, R135, -INF , !P1 ;  /* 0xff80000087048808 */ /* 0x000fe20004800000 */
[--C-:B--2---:R-:W-:Y:S01]  /*5860*/  FFMA.FTZ R6, R7, UR6, -R13.reuse ;  /* 0x0000000607067c23 */ /* 0x104fe2000801080d */
[----:B------:R-:W-:Y:S03]  /*5870*/  MOV R7, R237 ;  /* 0x000000ed00077202 */ /* 0x000fe60000000f00 */
[----:B------:R2:W3:Y:S02]  /*5880*/  MUFU.EX2 R248, R6 ;  /* 0x0000000600f87308 */ /* 0x0004e40000000800 */
[--C-:B--2---:R-:W-:Y:S01]  /*5890*/  FFMA.FTZ R6, R5, UR6, -R12.reuse ;  /* 0x0000000605067c23 */ /* 0x104fe2000801080c */
[----:B------:R-:W-:Y:S07]  /*58a0*/  @!P0 IADD3 R5, R0, 0x30, RZ ;  /* 0x0000003000058810 */ /* 0x000fee0007ffe0ff */
[----:B------:R2:W-:Y:S01]  /*58b0*/  MUFU.EX2 R142, R6 ;  /* 0x00000006008e7308 */ /* 0x0005e20000000800 */
[C---:B------:R-:W-:Y:S02]  /*58c0*/  @!P0 ISETP.GE.AND P1, PT, R5.reuse, R15, PT ;  /* 0x0000000f0500820c */ /* 0x040fe40003f26270 */
[-C--:B------:R-:W-:Y:S02]  /*58d0*/  @!P0 ISETP.GE.AND P3, PT, R5, R14.reuse, PT ;  /* 0x0000000e0500820c */ /* 0x080fe40003f66270 */
[----:B------:R-:W-:Y:S02]  /*58e0*/  @!P0 FSEL R7, R237, -INF , !P1 ;  /* 0xff800000ed078808 */ /* 0x000fe40004800000 */
[----:B------:R-:W-:Y:S03]  /*58f0*/  @!P0 ISETP.GE.AND P6, PT, R5, R11, PT ;  /* 0x0000000b0500820c */ /* 0x000fe60003fc6270 */
[--C-:B------:R-:W-:Y:S04]  /*5900*/  FFMA.FTZ R7, R7, UR6, -R13.reuse ;  /* 0x0000000607077c23 */ /* 0x100fe8000801080d */
[----:B------:R1:W-:Y:S01]  /*5910*/  MUFU.EX2 R247, R7 ;  /* 0x0000000700f77308 */ /* 0x0003e20000000800 */
[--C-:B--2---:R-:W-:Y:S01]  /*5920*/  FFMA.FTZ R6, R4, UR6, -R12.reuse ;  /* 0x0000000604067c23 */ /* 0x104fe2000801080c */
[----:B------:R-:W-:Y:S08]  /*5930*/  @!P0 VIADD R4, R0, 0x31 ;  /* 0x0000003100048836 */ /* 0x000ff00000000000 */
[----:B------:R2:W3:Y:S01]  /*5940*/  MUFU.EX2 R141, R6 ;  /* 0x00000006008d7308 */ /* 0x0004e20000000800 */
[C---:B------:R-:W-:Y:S02]  /*5950*/  @!P0 ISETP.GE.AND P1, PT, R4.reuse, R15, PT ;  /* 0x0000000f0400820c */ /* 0x040fe40003f26270 */
[C---:B------:R-:W-:Y:S02]  /*5960*/  @!P0 ISETP.GE.AND P2, PT, R4.reuse, R14, PT ;  /* 0x0000000e0400820c */ /* 0x040fe40003f46270 */
[CC--:B------:R-:W-:Y:S02]  /*5970*/  @!P0 ISETP.GE.AND P5, PT, R4.reuse, R11.reuse, PT ;  /* 0x0000000b0400820c */ /* 0x0c0fe40003fa6270 */
[----:B------:R-:W-:Y:S01]  /*5980*/  @!P0 ISETP.GE.AND P4, PT, R4, R10, PT ;  /* 0x0000000a0400820c */ /* 0x000fe20003f86270 */
[----:B------:R-:W-:Y:S01]  /*5990*/  @!P0 VIADD R4, R0, 0x38 ;  /* 0x0000003800048836 */ /* 0x000fe20000000000 */
[----:B-1----:R-:W-:Y:S02]  /*59a0*/  MOV R7, R134 ;  /* 0x0000008600077202 */ /* 0x002fe40000000f00 */
[----:B------:R-:W-:Y:S02]  /*59b0*/  @!P0 FSEL R7, R134, -INF , !P3 ;  /* 0xff80000086078808 */ /* 0x000fe40005800000 */
[----:B------:R-:W-:Y:S02]  /*59c0*/  @!P0 IADD3 R0, R0, 0x39, RZ ;  /* 0x0000003900008810 */ /* 0x000fe40007ffe0ff */
[----:B------:R-:W-:Y:S02]  /*59d0*/  @!P0 ISETP.GE.AND P3, PT, R4, R11, PT ;  /* 0x0000000b0400820c */ /* 0x000fe40003f66270 */
[----:B--2---:R-:W-:Y:S02]  /*59e0*/  MOV R6, R236 ;  /* 0x000000ec00067202 */ /* 0x004fe40000000f00 */
[----:B------:R-:W-:Y:S02]  /*59f0*/  @!P0 FSEL R6, R236, -INF , !P1 ;  /* 0xff800000ec068808 */ /* 0x000fe40004800000 */
[----:B------:R-:W-:Y:S02]  /*5a00*/  @!P0 ISETP.GE.AND P1, PT, R5, R10, PT ;  /* 0x0000000a0500820c */ /* 0x000fe40003f26270 */
[----:B------:R-:W-:Y:S01]  /*5a10*/  MOV R5, R133 ;  /* 0x0000008500057202 */ /* 0x000fe20000000f00 */
[----:B------:R-:W-:Y:S01]  /*5a20*/  FFMA.FTZ R6, R6, UR6, -R13 ;  /* 0x0000000606067c23 */ /* 0x000fe2000801080d */
[----:B------:R-:W-:Y:S02]  /*5a30*/  @!P0 FSEL R5, R133, -INF , !P2 ;  /* 0xff80000085058808 */ /* 0x000fe40005000000 */
[----:B------:R-:W-:Y:S01]  /*5a40*/  @!P0 ISETP.GE.AND P2, PT, R0, R11, PT ;  /* 0x0000000b0000820c */ /* 0x000fe20003f46270 */
[----:B------:R1:W2:Y:S01]  /*5a50*/  MUFU.EX2 R246, R6 ;  /* 0x0000000600f67308 */ /* 0x0002a20000000800 */
[----:B------:R-:W-:Y:S02]  /*5a60*/  MOV R11, R163 ;  /* 0x000000a3000b7202 */ /* 0x000fe40000000f00 */
[----:B------:R-:W-:Y:S02]  /*5a70*/  @!P0 FSEL R11, R163, -INF , !P4 ;  /* 0xff800000a30b8808 */ /* 0x000fe40006000000 */
[-C--:B------:R-:W-:Y:S02]  /*5a80*/  @!P0 ISETP.GE.AND P4, PT, R4, R14.reuse, PT ;  /* 0x0000000e0400820c */ /* 0x080fe40003f86270 */
[----:B------:R-:W-:Y:S02]  /*5a90*/  @!P0 FSEL R16, R139, -INF , !P3 ;  /* 0xff8000008b108808 */ /* 0x000fe40005800000 */
[C---:B------:R-:W-:Y:S01]  /*5aa0*/  @!P0 ISETP.GE.AND P3, PT, R0.reuse, R14, PT ;  /* 0x0000000e0000820c */ /* 0x040fe20003f66270 */
[--C-:B-1----:R-:W-:Y:S01]  /*5ab0*/  FFMA.FTZ R6, R7, UR6, -R12.reuse ;  /* 0x0000000607067c23 */ /* 0x102fe2000801080c */
[----:B------:R-:W-:Y:S01]  /*5ac0*/  FFMA.FTZ R7, R5, UR6, -R12 ;  /* 0x0000000605077c23 */ /* 0x000fe2000801080c */
[----:B------:R-:W-:Y:S02]  /*5ad0*/  MOV R5, R147 ;  /* 0x0000009300057202 */ /* 0x000fe40000000f00 */
[----:B------:R1:W-:Y:S01]  /*5ae0*/  MUFU.EX2 R140, R6 ;  /* 0x00000006008c7308 */ /* 0x0003e20000000800 */
[----:B------:R-:W-:Y:S02]  /*5af0*/  @!P0 FSEL R5, R147, -INF , !P5 ;  /* 0xff80000093058808 */ /* 0x000fe40006800000 */
[-C--:B------:R-:W-:Y:S07]  /*5b00*/  @!P0 ISETP.GE.AND P5, PT, R0, R15.reuse, PT ;  /* 0x0000000f0000820c */ /* 0x080fee0003fa6270 */
[----:B------:R4:W2:Y:S01]  /*5b10*/  MUFU.EX2 R138, R7 ;  /* 0x00000007008a7308 */ /* 0x0008a20000000800 */
[----:B-1----:R-:W-:Y:S02]  /*5b20*/  MOV R6, R146 ;  /* 0x0000009200067202 */ /* 0x002fe40000000f00 */
[----:B------:R-:W-:Y:S02]  /*5b30*/  @!P0 FSEL R6, R146, -INF , !P6 ;  /* 0xff80000092068808 */ /* 0x000fe40007000000 */
[----:B------:R-:W-:Y:S02]  /*5b40*/  @!P0 ISETP.GE.AND P6, PT, R4, R15, PT ;  /* 0x0000000f0400820c */ /* 0x000fe40003fc6270 */
[----:B------:R-:W-:Y:S01]  /*5b50*/  MOV R15, R137 ;  /* 0x00000089000f7202 */ /* 0x000fe20000000f00 */
[--C-:B------:R-:W-:Y:S01]  /*5b60*/  FFMA.FTZ R6, R6, UR6, -R9.reuse ;  /* 0x0000000606067c23 */ /* 0x100fe20008010809 */
[----:B----4-:R-:W-:Y:S01]  /*5b70*/  IMAD.MOV.U32 R7, RZ, RZ, R164 ;  /* 0x000000ffff077224 */ /* 0x010fe200078e00a4 */
[----:B------:R-:W-:Y:S02]  /*5b80*/  @!P0 FSEL R7, R164, -INF , !P1 ;  /* 0xff800000a4078808 */ /* 0x000fe40004800000 */
[-C--:B------:R-:W-:Y:S01]  /*5b90*/  @!P0 ISETP.GE.AND P1, PT, R4, R10.reuse, PT ;  /* 0x0000000a0400820c */ /* 0x080fe20003f26270 */
[----:B------:R1:W-:Y:S01]  /*5ba0*/  MUFU.EX2 R169, R6 ;  /* 0x0000000600a97308 */ /* 0x0003e20000000800 */
[--C-:B------:R-:W-:Y:S01]  /*5bb0*/  FFMA.FTZ R4, R5, UR6, -R9.reuse ;  /* 0x0000000605047c23 */ /* 0x100fe20008010809 */
[----:B------:R-:W-:Y:S01]  /*5bc0*/  F2FP.BF16.F32.PACK_AB R5, R2, R3 ;  /* 0x000000030205723e */ /* 0x000fe200000010ff */
[--C-:B------:R-:W-:Y:S01]  /*5bd0*/  FFMA.FTZ R7, R7, UR6, -R8.reuse ;  /* 0x0000000607077c23 */ /* 0x100fe20008010808 */
[----:B------:R-:W-:Y:S02]  /*5be0*/  @!P0 FSEL R15, R137, -INF , !P2 ;  /* 0xff800000890f8808 */ /* 0x000fe40005000000 */
[----:B------:R-:W-:Y:S01]  /*5bf0*/  @!P0 ISETP.GE.AND P2, PT, R0, R10, PT ;  /* 0x0000000a0000820c */ /* 0x000fe20003f46270 */
[----:B------:R4:W-:Y:S03]  /*5c00*/  STS [R215+0x12400], R5 ;  /* 0x01240005d7007388 */ /* 0x0009e60000000800 */
[----:B------:R3:W-:Y:S01]  /*5c10*/  MUFU.EX2 R168, R4 ;  /* 0x0000000400a87308 */ /* 0x0007e20000000800 */
[----:B------:R-:W-:Y:S09]  /*5c20*/  F2FP.BF16.F32.PACK_AB R0, R189, R190 ;  /* 0x000000bebd00723e */ /* 0x000ff200000010ff */
[----:B------:R2:W-:Y:S01]  /*5c30*/  MUFU.EX2 R197, R7 ;  /* 0x0000000700c57308 */ /* 0x0005e20000000800 */
[----:B-1----:R-:W-:Y:S05]  /*5c40*/  F2FP.BF16.F32.PACK_AB R6, R79, R80 ;  /* 0x000000504f06723e */ /* 0x002fea00000010ff */
[----:B------:R1:W-:Y:S01]  /*5c50*/  STS [R215+0x12000], R6 ;  /* 0x01200006d7007388 */ /* 0x0003e20000000800 */
[----:B---3--:R-:W-:Y:S03]  /*5c60*/  F2FP.BF16.F32.PACK_AB R4, R77, R78 ;  /* 0x0000004e4d04723e */ /* 0x008fe600000010ff */
[----:B------:R3:W-:Y:S04]  /*5c70*/  STS [R216+0x12400], R0 ;  /* 0x01240000d8007388 */ /* 0x0007e80000000800 */
[----:B------:R3:W-:Y:S01]  /*5c80*/  STS [R216+0x12000], R4 ;  /* 0x01200004d8007388 */ /* 0x0007e20000000800 */
[----:B----4-:R-:W-:Y:S02]  /*5c90*/  F2FP.BF16.F32.PACK_AB R5, R234, R235 ;  /* 0x000000ebea05723e */ /* 0x010fe400000010ff */
[----:B--2---:R-:W-:Y:S02]  /*5ca0*/  MOV R7, R154 ;  /* 0x0000009a00077202 */ /* 0x004fe40000000f00 */
[----:B------:R-:W-:Y:S01]  /*5cb0*/  @!P0 FSEL R7, R154, -INF , !P2 ;  /* 0xff8000009a078808 */ /* 0x000fe20005000000 */
[----:B------:R2:W-:Y:S01]  /*5cc0*/  STS [R215+0x14400], R5 ;  /* 0x01440005d7007388 */ /* 0x0005e20000000800 */
[----:B-1----:R-:W-:Y:S02]  /*5cd0*/  F2FP.BF16.F32.PACK_AB R6, R222, R223 ;  /* 0x000000dfde06723e */ /* 0x002fe400000010ff */
[----:B---3--:R-:W-:Y:S03]  /*5ce0*/  F2FP.BF16.F32.PACK_AB R0, R232, R233 ;  /* 0x000000e9e800723e */ /* 0x008fe600000010ff */
[----:B------:R1:W-:Y:S01]  /*5cf0*/  STS [R215+0x14000], R6 ;  /* 0x01400006d7007388 */ /* 0x0003e20000000800 */
[--C-:B------:R-:W-:Y:S03]  /*5d00*/  FFMA.FTZ R4, R11, UR6, -R8.reuse ;  /* 0x000000060b047c23 */ /* 0x100fe60008010808 */
[----:B------:R3:W-:Y:S01]  /*5d10*/  STS [R216+0x14400], R0 ;  /* 0x01440000d8007388 */ /* 0x0007e20000000800 */
[----:B------:R4:W-:Y:S01]  /*5d20*/  MUFU.EX2 R196, R4 ;  /* 0x0000000400c47308 */ /* 0x0009e20000000800 */
[----:B--2---:R-:W-:Y:S02]  /*5d30*/  F2FP.BF16.F32.PACK_AB R5, R75, R76 ;  /* 0x0000004c4b05723e */ /* 0x004fe400000010ff */
[----:B----4-:R-:W-:Y:S01]  /*5d40*/  F2FP.BF16.F32.PACK_AB R4, R218, R219 ;  /* 0x000000dbda04723e */ /* 0x010fe200000010ff */
[--C-:B-1----:R-:W-:Y:S01]  /*5d50*/  FFMA.FTZ R6, R16, UR6, -R9.reuse ;  /* 0x0000000610067c23 */ /* 0x102fe20008010809 */
[----:B------:R-:W-:Y:S03]  /*5d60*/  FFMA.FTZ R9, R15, UR6, -R9 ;  /* 0x000000060f097c23 */ /* 0x000fe60008010809 */
[----:B------:R1:W-:Y:S01]  /*5d70*/  STS [R216+0x14000], R4 ;  /* 0x01400004d8007388 */ /* 0x0003e20000000800 */
[----:B---3--:R-:W-:Y:S01]  /*5d80*/  F2FP.BF16.F32.PACK_AB R0, R72, R73 ;  /* 0x000000494800723e */ /* 0x008fe200000010ff */
[----:B------:R2:W-:Y:S02]  /*5d90*/  MUFU.EX2 R165, R6 ;  /* 0x0000000600a57308 */ /* 0x0005e40000000800 */
[----:B------:R3:W-:Y:S08]  /*5da0*/  STS [R217+0x12000], R5 ;  /* 0x01200005d9007388 */ /* 0x0007f00000000800 */
[----:B------:R-:W-:Y:S01]  /*5db0*/  MUFU.EX2 R162, R9 ;  /* 0x0000000900a27308 */ /* 0x000fe20000000800 */
[----:B--2---:R-:W-:Y:S01]  /*5dc0*/  IMAD.MOV.U32 R6, RZ, RZ, R155 ;  /* 0x000000ffff067224 */ /* 0x004fe200078e009b */
[----:B------:R-:W-:Y:S02]  /*5dd0*/  @!P0 FSEL R6, R155, -INF , !P1 ;  /* 0xff8000009b068808 */ /* 0x000fe40004800000 */
[----:B------:R-:W-:Y:S02]  /*5de0*/  IADD3 R52, P1, R22, UR15, RZ ;  /* 0x0000000f16347c10 */ /* 0x000fe4000ff3e0ff */
[----:B-1----:R-:W-:Y:S02]  /*5df0*/  F2FP.BF16.F32.PACK_AB R4, R180, R181 ;  /* 0x000000b5b404723e */ /* 0x002fe400000010ff */
[----:B------:R-:W-:Y:S02]  /*5e00*/  IADD3.X R53, R21, UR14, RZ, P1, !PT ;  /* 0x0000000e15357c10 */ /* 0x000fe40008ffe4ff */
[----:B---3--:R-:W-:Y:S01]  /*5e10*/  MOV R5, R225 ;  /* 0x000000e100057202 */ /* 0x008fe20000000f00 */
[----:B------:R1:W-:Y:S01]  /*5e20*/  STS [R217+0x12400], R4 ;  /* 0x01240004d9007388 */ /* 0x0003e20000000800 */
[----:B------:R-:W-:Y:S02]  /*5e30*/  @!P0 FSEL R5, R225, -INF , !P6 ;  /* 0xff800000e1058808 */ /* 0x000fe40007000000 */
[----:B------:R-:W-:Y:S01]  /*5e40*/  PLOP3.LUT P1, PT, PT, PT, UP3, 0x80, 0x0 ;  /* 0x000000000000781c */ /* 0x000fe20003f2f038 */
[----:B------:R-:W2:Y:S02]  /*5e50*/  LDG.E R114, desc[UR8][R52.64] ;  /* 0x0000000834727981 */ /* 0x000ea4000c1e1900 */
[--C-:B------:R-:W-:Y:S02]  /*5e60*/  FFMA.FTZ R5, R5, UR6, -R13.reuse ;  /* 0x0000000605057c23 */ /* 0x100fe4000801080d */
[----:B------:R-:W3:Y:S02]  /*5e70*/  LDG.E R113, desc[UR8][R52.64+0x20] ;  /* 0x0000200834717981 */ /* 0x000ee4000c1e1900 */
[----:B------:R4:W-:Y:S02]  /*5e80*/  MUFU.EX2 R241, R5 ;  /* 0x0000000500f17308 */ /* 0x0009e40000000800 */
[----:B------:R4:W-:Y:S04]  /*5e90*/  STS [R214+0x12000], R0 ;  /* 0x01200000d6007388 */ /* 0x0009e80000000800 */
[----:B------:R-:W5:Y:S01]  /*5ea0*/  LDG.E R112, desc[UR8][R52.64+0x100] ;  /* 0x0001000834707981 */ /* 0x000f62000c1e1900 */
[----:B-1----:R-:W-:Y:S02]  /*5eb0*/  F2FP.BF16.F32.PACK_AB R4, R206, R207 ;  /* 0x000000cfce04723e */ /* 0x002fe400000010ff */
[----:B----4-:R-:W-:Y:S02]  /*5ec0*/  MOV R5, R130 ;  /* 0x0000008200057202 */ /* 0x010fe40000000f00 */
[----:B------:R-:W-:Y:S01]  /*5ed0*/  @!P0 FSEL R5, R130, -INF , !P4 ;  /* 0xff80000082058808 */ /* 0x000fe20006000000 */
[--C-:B------:R-:W-:Y:S01]  /*5ee0*/  FFMA.FTZ R0, R6, UR6, -R8.reuse ;  /* 0x0000000606007c23 */ /* 0x100fe20008010808 */
[----:B------:R-:W-:Y:S01]  /*5ef0*/  MOV R6, R224 ;  /* 0x000000e000067202 */ /* 0x000fe20000000f00 */
[----:B------:R-:W-:Y:S01]  /*5f00*/  FFMA.FTZ R8, R7, UR6, -R8 ;  /* 0x0000000607087c23 */ /* 0x000fe20008010808 */
[----:B------:R-:W-:Y:S01]  /*5f10*/  @!P0 FSEL R6, R224, -INF , !P5 ;  /* 0xff800000e0068808 */ /* 0x000fe20006800000 */
[----:B------:R1:W-:Y:S01]  /*5f20*/  MUFU.EX2 R192, R0 ;  /* 0x0000000000c07308 */ /* 0x0003e20000000800 */
[----:B------:R-:W-:Y:S03]  /*5f30*/  F2FP.BF16.F32.PACK_AB R7, R176, R177 ;  /* 0x000000b1b007723e */ /* 0x000fe600000010ff */
[----:B------:R-:W-:Y:S01]  /*5f40*/  FFMA.FTZ R13, R6, UR6, -R13 ;  /* 0x00000006060d7c23 */ /* 0x000fe2000801080d */
[----:B------:R-:W-:Y:S01]  /*5f50*/  IMAD.MOV.U32 R6, RZ, RZ, R115 ;  /* 0x000000ffff067224 */ /* 0x000fe200078e0073 */
[----:B------:R-:W-:Y:S04]  /*5f60*/  @!P0 FSEL R6, R115, -INF , !P3 ;  /* 0xff80000073068808 */ /* 0x000fe80005800000 */
[----:B------:R-:W4:Y:S10]  /*5f70*/  MUFU.EX2 R240, R13 ;  /* 0x0000000d00f07308 */ /* 0x000f340000000800 */
[----:B------:R-:W-:Y:S01]  /*5f80*/  MUFU.EX2 R184, R8 ;  /* 0x0000000800b87308 */ /* 0x000fe20000000800 */
[----:B-1----:R-:W-:Y:S05]  /*5f90*/  F2FP.BF16.F32.PACK_AB R0, R166, R167 ;  /* 0x000000a7a600723e */ /* 0x002fea00000010ff */
[----:B------:R1:W-:Y:S04]  /*5fa0*/  STS [R214+0x12400], R0 ;  /* 0x01240000d6007388 */ /* 0x0003e80000000800 */
[----:B------:R4:W-:Y:S01]  /*5fb0*/  STS [R217+0x14000], R4 ;  /* 0x01400004d9007388 */ /* 0x0009e20000000800 */
[----:B-1----:R-:W-:Y:S02]  /*5fc0*/  F2FP.BF16.F32.PACK_AB R0, R198, R199 ;  /* 0x000000c7c600723e */ /* 0x002fe400000010ff */
[----:B----4-:R-:W-:Y:S05]  /*5fd0*/  F2FP.BF16.F32.PACK_AB R4, R226, R227 ;  /* 0x000000e3e204723e */ /* 0x010fea00000010ff */
[----:B------:R1:W-:Y:S04]  /*5fe0*/  STS [R217+0x14400], R4 ;  /* 0x01440004d9007388 */ /* 0x0003e80000000800 */
[----:B------:R4:W-:Y:S01]  /*5ff0*/  STS [R214+0x14000], R0 ;  /* 0x01400000d6007388 */ /* 0x0009e20000000800 */
[----:B-1----:R-:W-:Y:S01]  /*6000*/  F2FP.BF16.F32.PACK_AB R4, R70, R71 ;  /* 0x000000474604723e */ /* 0x002fe200000010ff */
[--C-:B----4-:R-:W-:Y:S01]  /*6010*/  FFMA.FTZ R0, R5, UR6, -R12.reuse ;  /* 0x0000000605007c23 */ /* 0x110fe2000801080c */
        /* <DEDUP_REMOVED lines=10> */
[----:B----4-:R-:W-:Y:S02]  /*60c0*/  F2FP.BF16.F32.PACK_AB R5, R141, R142 ;  /* 0x0000008e8d05723e */ /* 0x010fe400000010ff */
[----:B------:R-:W-:Y:S03]  /*60d0*/  F2FP.BF16.F32.PACK_AB R4, R186, R188 ;  /* 0x000000bcba04723e */ /* 0x000fe600000010ff */
[----:B------:R4:W-:Y:S04]  /*60e0*/  STS [R211+0x12400], R5 ;  /* 0x01240005d3007388 */ /* 0x0009e80000000800 */
[----:B------:R4:W-:Y:S01]  /*60f0*/  STS [R210+0x14000], R4 ;  /* 0x01400004d2007388 */ /* 0x0009e20000000800 */
[----:B-1----:R-:W-:Y:S02]  /*6100*/  F2FP.BF16.F32.PACK_AB R0, R208, R209 ;  /* 0x000000d1d000723e */ /* 0x002fe400000010ff */
[----:B------:R-:W-:Y:S03]  /*6110*/  F2FP.BF16.F32.PACK_AB R6, R204, R205 ;  /* 0x000000cdcc06723e */ /* 0x000fe600000010ff */
[----:B------:R1:W-:Y:S04]  /*6120*/  STS [R210+0x14400], R0 ;  /* 0x01440000d2007388 */ /* 0x0003e80000000800 */
[----:B------:R1:W-:Y:S01]  /*6130*/  STS [R211+0x14000], R7 ;  /* 0x01400007d3007388 */ /* 0x0003e20000000800 */
[----:B----4-:R-:W-:Y:S03]  /*6140*/  F2FP.BF16.F32.PACK_AB R5, R246, R247 ;  /* 0x000000f7f605723e */ /* 0x010fe600000010ff */
[----:B------:R4:W-:Y:S01]  /*6150*/  STS [R211+0x14400], R6 ;  /* 0x01440006d3007388 */ /* 0x0009e20000000800 */
[----:B------:R-:W-:Y:S03]  /*6160*/  F2FP.BF16.F32.PACK_AB R4, R138, R140 ;  /* 0x0000008c8a04723e */ /* 0x000fe600000010ff */
[----:B------:R4:W-:Y:S04]  /*6170*/  STS [R213+0x12000], R5 ;  /* 0x01200005d5007388 */ /* 0x0009e80000000800 */
[----:B------:R4:W-:Y:S01]  /*6180*/  STS [R213+0x12400], R4 ;  /* 0x01240004d5007388 */ /* 0x0009e20000000800 */
[----:B-1----:R-:W-:Y:S02]  /*6190*/  F2FP.BF16.F32.PACK_AB R0, R240, R241 ;  /* 0x000000f1f000723e */ /* 0x002fe400000010ff */
[----:B------:R-:W-:Y:S03]  /*61a0*/  F2FP.BF16.F32.PACK_AB R7, R168, R169 ;  /* 0x000000a9a807723e */ /* 0x000fe600000010ff */
[----:B------:R1:W-:Y:S01]  /*61b0*/  STS [R212+0x12000], R0 ;  /* 0x01200000d4007388 */ /* 0x0003e20000000800 */
[----:B----4-:R-:W-:Y:S02]  /*61c0*/  F2FP.BF16.F32.PACK_AB R6, R196, R197 ;  /* 0x000000c5c406723e */ /* 0x010fe400000010ff */
[----:B------:R-:W-:Y:S02]  /*61d0*/  F2FP.BF16.F32.PACK_AB R5, R131, R132 ;  /* 0x000000848305723e */ /* 0x000fe400000010ff */
[----:B------:R-:W-:Y:S03]  /*61e0*/  F2FP.BF16.F32.PACK_AB R4, R162, R165 ;  /* 0x000000a5a204723e */ /* 0x000fe600000010ff */
[----:B------:R-:W-:Y:S04]  /*61f0*/  STS [R212+0x12400], R5 ;  /* 0x01240005d4007388 */ /* 0x000fe80000000800 */
[----:B------:R-:W-:Y:S04]  /*6200*/  STS [R213+0x14000], R7 ;  /* 0x01400007d5007388 */ /* 0x000fe80000000800 */
[----:B------:R-:W-:Y:S04]  /*6210*/  STS [R213+0x14400], R6 ;  /* 0x01440006d5007388 */ /* 0x000fe80000000800 */
[----:B------:R-:W-:Y:S01]  /*6220*/  STS [R212+0x14000], R4 ;  /* 0x01400004d4007388 */ /* 0x000fe20000000800 */
[----:B-1----:R-:W-:Y:S05]  /*6230*/  F2FP.BF16.F32.PACK_AB R0, R184, R192 ;  /* 0x000000c0b800723e */ /* 0x002fea00000010ff */
[----:B------:R-:W-:Y:S04]  /*6240*/  STS [R212+0x14400], R0 ;  /* 0x01440000d4007388 */ /* 0x000fe80000000800 */
[----:B------:R-:W-:Y:S08]  /*6250*/  LDSM.16.M88.4 R64, [R122+UR4+0x4000] ;  /* 0x004000047a40783b */ /* 0x000ff00008000200 */
[----:B------:R-:W1:Y:S08]  /*6260*/  LDSM.16.M88.4 R16, [R116+0x8000] ;  /* 0x008000007410783b */ /* 0x000e700000000200 */
[----:B------:R-:W4:Y:S08]  /*6270*/  LDSM.16.M88.4 R60, [R122+UR4+0x5000] ;  /* 0x005000047a3c783b */ /* 0x000f300008000200 */
[----:B------:R-:W2:Y:S08]  /*6280*/  LDSM.16.M88.4 R32, [R116+0x8400] ;  /* 0x008400007420783b */ /* 0x000eb00000000200 */
[----:B------:R-:W3:Y:S08]  /*6290*/  LDSM.16.M88.4 R48, [R116+0x8800] ;  /* 0x008800007430783b */ /* 0x000ef00000000200 */
[----:B------:R-:W3:Y:S01]  /*62a0*/  LDSM.16.M88.4 R100, [R116+0x8c00] ;  /* 0x008c00007464783b */ /* 0x000ee20000000200 */
[-C--:B-1----:R-:W-:Y:S07]  /*62b0*/  HMMA.16816.F32.BF16 R4, R64, R16.reuse, RZ ;  /* 0x000000104004723c */ /* 0x082fee00000418ff */
[----:B------:R-:W-:Y:S01]  /*62c0*/  LDSM.16.M88.4 R104, [R117+0x8000] ;  /* 0x008000007568783b */ /* 0x000fe20000000200 */
[C---:B----4-:R-:W-:Y:S07]  /*62d0*/  HMMA.16816.F32.BF16 R8, R60.reuse, R16, RZ ;  /* 0x000000103c08723c */ /* 0x050fee00000418ff */
[----:B------:R1:W5:Y:S01]  /*62e0*/  LDG.E R0, desc[UR8][R52.64+0x120] ;  /* 0x0001200834007981 */ /* 0x000362000c1e1900 */
[-C--:B------:R-:W-:Y:S06]  /*62f0*/  HMMA.16816.F32.BF16 R12, R60, R18.reuse, RZ ;  /* 0x000000123c0c723c */ /* 0x080fec00000418ff */
[C---:B------:R-:W-:Y:S06]  /*6300*/  HMMA.16816.F32.BF16 R16, R64.reuse, R18, RZ ;  /* 0x000000124010723c */ /* 0x040fec00000418ff */
[-C--:B--2---:R-:W-:Y:S06]  /*6310*/  HMMA.16816.F32.BF16 R20, R64, R32.reuse, RZ ;  /* 0x000000204014723c */ /* 0x084fec00000418ff */
[C---:B------:R-:W-:Y:S06]  /*6320*/  HMMA.16816.F32.BF16 R24, R60.reuse, R32, RZ ;  /* 0x000000203c18723c */ /* 0x040fec00000418ff */
[-C--:B------:R-:W-:Y:S06]  /*6330*/  HMMA.16816.F32.BF16 R28, R60, R34.reuse, RZ ;  /* 0x000000223c1c723c */ /* 0x080fec00000418ff */
[C---:B------:R-:W-:Y:S06]  /*6340*/  HMMA.16816.F32.BF16 R32, R64.reuse, R34, RZ ;  /* 0x000000224020723c */ /* 0x040fec00000418ff */
[-C--:B---3--:R-:W-:Y:S06]  /*6350*/  HMMA.16816.F32.BF16 R36, R64, R48.reuse, RZ ;  /* 0x000000304024723c */ /* 0x088fec00000418ff */
[C---:B------:R-:W-:Y:S06]  /*6360*/  HMMA.16816.F32.BF16 R40, R60.reuse, R48, RZ ;  /* 0x000000303c28723c */ /* 0x040fec00000418ff */
[-C--:B------:R-:W-:Y:S06]  /*6370*/  HMMA.16816.F32.BF16 R44, R60, R50.reuse, RZ ;  /* 0x000000323c2c723c */ /* 0x080fec00000418ff */
[C---:B------:R-:W-:Y:S06]  /*6380*/  HMMA.16816.F32.BF16 R48, R64.reuse, R50, RZ ;  /* 0x000000324030723c */ /* 0x040fec00000418ff */
[-C--:B-1----:R-:W-:Y:S06]  /*6390*/  HMMA.16816.F32.BF16 R52, R64, R100.reuse, RZ ;  /* 0x000000644034723c */ /* 0x082fec00000418ff */
[C---:B------:R-:W-:Y:S06]  /*63a0*/  HMMA.16816.F32.BF16 R56, R60.reuse, R100, RZ ;  /* 0x000000643c38723c */ /* 0x040fec00000418ff */
[-C--:B------:R-:W-:Y:S06]  /*63b0*/  HMMA.16816.F32.BF16 R60, R60, R102.reuse, RZ ;  /* 0x000000663c3c723c */ /* 0x080fec00000418ff */
[----:B------:R-:W-:Y:S01]  /*63c0*/  HMMA.16816.F32.BF16 R64, R64, R102, RZ ;  /* 0x000000664040723c */ /* 0x000fe200000418ff */
[----:B------:R-:W1:Y:S08]  /*63d0*/  LDSM.16.M88.4 R100, [R108] ;  /* 0x000000006c64783b */ /* 0x000e700000000200 */
[----:B------:R-:W2:Y:S01]  /*63e0*/  LDSM.16.M88.4 R108, [R108+0x1000] ;  /* 0x001000006c6c783b */ /* 0x000ea20000000200 */
[-C--:B-1----:R-:W-:Y:S06]  /*63f0*/  HMMA.16816.F32.BF16 R4, R100, R104.reuse, R4 ;  /* 0x000000686404723c */ /* 0x082fec0000041804 */
[C---:B--2---:R-:W-:Y:S06]  /*6400*/  HMMA.16816.F32.BF16 R8, R108.reuse, R104, R8 ;  /* 0x000000686c08723c */ /* 0x044fec0000041808 */
[-C--:B------:R-:W-:Y:S06]  /*6410*/  HMMA.16816.F32.BF16 R12, R108, R106.reuse, R12 ;  /* 0x0000006a6c0c723c */ /* 0x080fec000004180c */
[C---:B------:R-:W-:Y:S01]  /*6420*/  HMMA.16816.F32.BF16 R16, R100.reuse, R106, R16 ;  /* 0x0000006a6410723c */ /* 0x040fe20000041810 */
[----:B------:R-:W1:Y:S05]  /*6430*/  LDSM.16.M88.4 R104, [R117+0x8400] ;  /* 0x008400007568783b */ /* 0x000e6a0000000200 */
[C---:B------:R-:W-:Y:S01]  /*6440*/  FADD.FTZ R6, -R113.reuse, R6 ;  /* 0x0000000671067221 */ /* 0x040fe20000010100 */
[----:B------:R-:W-:Y:S04]  /*6450*/  FADD.FTZ R7, -R113, R7 ;  /* 0x0000000771077221 */ /* 0x000fe80000010100 */
[----:B------:R-:W-:Y:S11]  /*6460*/  FMUL.FTZ R7, R2, R7 ;  /* 0x0000000702077220 */ /* 0x000ff60000410000 */
[----:B------:R-:W-:Y:S02]  /*6470*/  @!UPT UIADD3 URZ, URZ, URZ, URZ ;  /* 0x0000003f3f3ff290 */ /* 0x000fe4000fffe03f */
[C---:B------:R-:W-:Y:S01]  /*6480*/  FADD.FTZ R17, -R114.reuse, R17 ;  /* 0x0000001172117221 */ /* 0x040fe20000010100 */
[----:B------:R-:W-:Y:S04]  /*6490*/  FADD.FTZ R16, -R114, R16 ;  /* 0x0000001072107221 */ /* 0x000fe80000010100 */
[----:B------:R-:W-:Y:S01]  /*64a0*/  FMUL.FTZ R16, R78, R16 ;  /* 0x000000104e107220 */ /* 0x000fe20000410000 */
[-C--:B-1----:R-:W-:Y:S06]  /*64b0*/  HMMA.16816.F32.BF16 R20, R100, R104.reuse, R20 ;  /* 0x000000686414723c */ /* 0x082fec0000041814 */
[C---:B------:R-:W-:Y:S06]  /*64c0*/  HMMA.16816.F32.BF16 R24, R108.reuse, R104, R24 ;  /* 0x000000686c18723c */ /* 0x040fec0000041818 */
[-C--:B------:R-:W-:Y:S06]  /*64d0*/  HMMA.16816.F32.BF16 R28, R108, R106.reuse, R28 ;  /* 0x0000006a6c1c723c */ /* 0x080fec000004181c */
[C---:B------:R-:W-:Y:S01]  /*64e0*/  HMMA.16816.F32.BF16 R32, R100.reuse, R106, R32 ;  /* 0x0000006a6420723c */ /* 0x040fe20000041820 */
[----:B------:R-:W1:Y:S05]  /*64f0*/  LDSM.16.M88.4 R104, [R117+0x8800] ;  /* 0x008800007568783b */ /* 0x000e6a0000000200 */
[C---:B------:R-:W-:Y:S11]  /*6500*/  FADD.FTZ R20, -R114.reuse, R20 ;  /* 0x0000001472147221 */ /* 0x040ff60000010100 */
[----:B------:R-:W-:Y:S07]  /*6510*/  @!UPT UIADD3 URZ, URZ, URZ, URZ ;  /* 0x0000003f3f3ff290 */ /* 0x000fee000fffe03f */
[C---:B------:R-:W-:Y:S01]  /*6520*/  FADD.FTZ R32, -R114.reuse, R32 ;  /* 0x0000002072207221 */ /* 0x040fe20000010100 */
[C---:B------:R-:W-:Y:S01]  /*6530*/  FADD.FTZ R33, -R114.reuse, R33 ;  /* 0x0000002172217221 */ /* 0x040fe20000010100 */
[-C--:B-1----:R-:W-:Y:S06]  /*6540*/  HMMA.16816.F32.BF16 R36, R100, R104.reuse, R36 ;  /* 0x000000686424723c */ /* 0x082fec0000041824 */
[C---:B------:R-:W-:Y:S06]  /*6550*/  HMMA.16816.F32.BF16 R40, R108.reuse, R104, R40 ;  /* 0x000000686c28723c */ /* 0x040fec0000041828 */
[-C--:B------:R-:W-:Y:S06]  /*6560*/  HMMA.16816.F32.BF16 R44, R108, R106.reuse, R44 ;  /* 0x0000006a6c2c723c */ /* 0x080fec000004182c */
[C---:B------:R-:W-:Y:S01]  /*6570*/  HMMA.16816.F32.BF16 R48, R100.reuse, R106, R48 ;  /* 0x0000006a6430723c */ /* 0x040fe20000041830 */
[----:B------:R-:W1:Y:S05]  /*6580*/  LDSM.16.M88.4 R104, [R117+0x8c00] ;  /* 0x008c00007568783b */ /* 0x000e6a0000000200 */
[-C--:B-1----:R-:W-:Y:S06]  /*6590*/  HMMA.16816.F32.BF16 R52, R100, R104.reuse, R52 ;  /* 0x000000686434723c */ /* 0x082fec0000041834 */
[C---:B------:R-:W-:Y:S06]  /*65a0*/  HMMA.16816.F32.BF16 R56, R108.reuse, R104, R56 ;  /* 0x000000686c38723c */ /* 0x040fec0000041838 */
[-C--:B------:R-:W-:Y:S05]  /*65b0*/  HMMA.16816.F32.BF16 R60, R108, R106.reuse, R60 ;  /* 0x0000006a6c3c723c */ /* 0x080fea000004183c */
[----:B------:R-:W-:Y:S01]  /*65c0*/  FADD.FTZ R104, -R114, R4 ;  /* 0x0000000472687221 */ /* 0x000fe20000010100 */
[----:B------:R-:W-:Y:S01]  /*65d0*/  FFMA.FTZ R4, -R82, R82, 1 ;  /* 0x3f80000052047423 */ /* 0x000fe20000010152 */
[----:B------:R-:W-:Y:S01]  /*65e0*/  FADD.FTZ R105, -R114, R5 ;  /* 0x0000000572697221 */ /* 0x000fe20000010100 */
[----:B------:R1:W5:Y:S01]  /*65f0*/  LDL.LU R82, [R1+0x90] ;  /* 0x0000900001527983 */ /* 0x0003620000300800 */
[----:B------:R-:W-:Y:S04]  /*6600*/  HMMA.16816.F32.BF16 R64, R100, R106, R64 ;  /* 0x0000006a6440723c */ /* 0x000fe80000041840 */
[----:B------:R-:W-:Y:S01]  /*6610*/  FFMA.FTZ R5, -R81, R81, 1 ;  /* 0x3f80000051057423 */ /* 0x000fe20000010151 */
[----:B------:R-:W-:Y:S01]  /*6620*/  FMUL.FTZ R104, R80, R104 ;  /* 0x0000006850687220 */ /* 0x000fe20000410000 */
[----:B------:R1:W5:Y:S01]  /*6630*/  LDL.LU R81, [R1+0x8c] ;  /* 0x00008c0001517983 */ /* 0x0003620000300800 */
[----:B------:R-:W-:Y:S01]  /*6640*/  FMUL.FTZ R105, R79, R105 ;  /* 0x000000694f697220 */ /* 0x000fe20000410000 */
[----:B------:R-:W-:Y:S02]  /*6650*/  FMUL.FTZ R102, R76, R20 ;  /* 0x000000144c667220 */ /* 0x000fe40000410000 */
[----:B------:R1:W5:Y:S01]  /*6660*/  LDL.LU R80, [R1+0x88] ;  /* 0x0000880001507983 */ /* 0x0003620000300800 */
[----:B------:R-:W-:Y:S01]  /*6670*/  FFMA.FTZ R20, -R74, R74, 1 ;  /* 0x3f8000004a147423 */ /* 0x000fe2000001014a */
[----:B------:R-:W-:Y:S01]  /*6680*/  FADD.FTZ R103, -R114, R21 ;  /* 0x0000001572677221 */ /* 0x000fe20000010100 */
[----:B------:R-:W-:Y:S01]  /*6690*/  FMUL.FTZ R21, R77, R17 ;  /* 0x000000114d157220 */ /* 0x000fe20000410000 */
[----:B------:R1:W5:Y:S01]  /*66a0*/  LDL.LU R79, [R1+0x84] ;  /* 0x00008400014f7983 */ /* 0x0003620000300800 */
[----:B------:R-:W-:Y:S01]  /*66b0*/  FMUL.FTZ R4, R4, UR5 ;  /* 0x0000000504047c20 */ /* 0x000fe20008410000 */
[----:B------:R-:W-:Y:S01]  /*66c0*/  FMUL.FTZ R103, R75, R103 ;  /* 0x000000674b677220 */ /* 0x000fe20000410000 */
[----:B------:R-:W-:Y:S01]  /*66d0*/  FMUL.FTZ R5, R5, UR5 ;  /* 0x0000000505057c20 */ /* 0x000fe20008410000 */
[----:B------:R1:W5:Y:S01]  /*66e0*/  LDL.LU R78, [R1+0x80] ;  /* 0x00008000014e7983 */ /* 0x0003620000300800 */
[----:B------:R-:W-:Y:S01]  /*66f0*/  FMUL.FTZ R101, R104, R4 ;  /* 0x0000000468657220 */ /* 0x000fe20000410000 */
[----:B------:R-:W-:Y:S01]  /*6700*/  FMUL.FTZ R20, R20, UR5 ;  /* 0x0000000514147c20 */ /* 0x000fe20008410000 */
[----:B------:R-:W-:Y:S01]  /*6710*/  FMUL.FTZ R100, R105, R5 ;  /* 0x0000000569647220 */ /* 0x000fe20000410000 */
[----:B------:R1:W5:Y:S01]  /*6720*/  LDL.LU R77, [R1+0x7c] ;  /* 0x00007c00014d7983 */ /* 0x0003620000300800 */
[----:B------:R-:W-:Y:S01]  /*6730*/  FFMA.FTZ R5, -R251, R251, 1 ;  /* 0x3f800000fb057423 */ /* 0x000fe200000101fb */
        /* <DEDUP_REMOVED lines=8> */
[C---:B------:R-:W-:Y:S01]  /*67c0*/  FADD.FTZ R52, -R114.reuse, R52 ;  /* 0x0000003472347221 */ /* 0x040fe20000010100 */
[----:B------:R-:W-:Y:S01]  /*67d0*/  FMUL.FTZ R4, R103, R4 ;  /* 0x0000000467047220 */ /* 0x000fe20000410000 */
[----:B------:R1:W5:Y:S01]  /*67e0*/  LDL.LU R74, [R1+0x70] ;  /* 0x00007000014a7983 */ /* 0x0003620000300800 */
[----:B------:R-:W-:Y:S01]  /*67f0*/  FADD.FTZ R53, -R114, R53 ;  /* 0x0000003572357221 */ /* 0x000fe20000010100 */
[----:B------:R-:W-:Y:S01]  /*6800*/  FMUL.FTZ R52, R247, R52 ;  /* 0x00000034f7347220 */ /* 0x000fe20000410000 */
[----:B------:R-:W-:Y:S01]  /*6810*/  FFMA.FTZ R17, -R252, R252, 1 ;  /* 0x3f800000fc117423 */ /* 0x000fe200000101fc */
[----:B------:R-:W-:Y:S01]  /*6820*/  F2FP.BF16.F32.PACK_AB R102, R4, R5 ;  /* 0x000000050466723e */ /* 0x000fe200000010ff */
[----:B------:R-:W-:Y:S01]  /*6830*/  FMUL.FTZ R4, R73, R32 ;  /* 0x0000002049047220 */ /* 0x000fe20000410000 */
[----:B------:R-:W-:Y:S01]  /*6840*/  FMUL.FTZ R5, R72, R33 ;  /* 0x0000002148057220 */ /* 0x000fe20000410000 */
[----:B------:R1:W5:Y:S01]  /*6850*/  LDL.LU R73, [R1+0x6c] ;  /* 0x00006c0001497983 */ /* 0x0003620000300800 */
[----:B------:R-:W-:Y:S01]  /*6860*/  FMUL.FTZ R53, R246, R53 ;  /* 0x00000035f6357220 */ /* 0x000fe20000410000 */
[----:B------:R-:W-:Y:S01]  /*6870*/  FMUL.FTZ R17, R17, UR5 ;  /* 0x0000000511117c20 */ /* 0x000fe20008410000 */
[----:B------:R-:W-:Y:S01]  /*6880*/  FFMA.FTZ R33, -R242, R242, 1 ;  /* 0x3f800000f2217423 */ /* 0x000fe200000101f2 */
[----:B------:R1:W5:Y:S01]  /*6890*/  LDL.LU R72, [R1+0x68] ;  /* 0x0000680001487983 */ /* 0x0003620000300800 */
[----:B------:R-:W-:Y:S01]  /*68a0*/  FFMA.FTZ R32, -R239, R239, 1 ;  /* 0x3f800000ef207423 */ /* 0x000fe200000101ef */
[----:B------:R-:W-:Y:S01]  /*68b0*/  FMUL.FTZ R17, R21, R17 ;  /* 0x0000001115117220 */ /* 0x000fe20000410000 */
[----:B------:R-:W-:Y:S01]  /*68c0*/  FMUL.FTZ R33, R33, UR5 ;  /* 0x0000000521217c20 */ /* 0x000fe20008410000 */
[----:B------:R-:W-:Y:S01]  /*68d0*/  FFMA.FTZ R21, -R238, R238, 1 ;  /* 0x3f800000ee157423 */ /* 0x000fe200000101ee */
[----:B------:R-:W-:Y:S01]  /*68e0*/  FMUL.FTZ R32, R32, UR5 ;  /* 0x0000000520207c20 */ /* 0x000fe20008410000 */
[----:B------:R-:W-:Y:S01]  /*68f0*/  FFMA.FTZ R100, -R245, R245, 1 ;  /* 0x3f800000f5647423 */ /* 0x000fe200000101f5 */
[----:B------:R-:W-:Y:S01]  /*6900*/  F2FP.BF16.F32.PACK_AB R101, R17, R20 ;  /* 0x000000141165723e */ /* 0x000fe200000010ff */
[C---:B------:R-:W-:Y:S01]  /*6910*/  FADD.FTZ R20, -R114.reuse, R37 ;  /* 0x0000002572147221 */ /* 0x040fe20000010100 */
[----:B------:R-:W-:Y:S01]  /*6920*/  FADD.FTZ R17, -R114, R36 ;  /* 0x0000002472117221 */ /* 0x000fe20000010100 */
[----:B------:R-:W-:Y:S01]  /*6930*/  FMUL.FTZ R21, R21, UR5 ;  /* 0x0000000515157c20 */ /* 0x000fe20008410000 */
[----:B------:R-:W-:Y:S01]  /*6940*/  FFMA.FTZ R37, -R244, R244, 1 ;  /* 0x3f800000f4257423 */ /* 0x000fe200000101f4 */
[----:B------:R-:W-:Y:S01]  /*6950*/  FMUL.FTZ R20, R70, R20 ;  /* 0x0000001446147220 */ /* 0x000fe20000410000 */
[----:B------:R-:W-:Y:S01]  /*6960*/  FMUL.FTZ R17, R71, R17 ;  /* 0x0000001147117220 */ /* 0x000fe20000410000 */
[----:B------:R-:W-:Y:S01]  /*6970*/  FMUL.FTZ R100, R100, UR5 ;  /* 0x0000000564647c20 */ /* 0x000fe20008410000 */
[----:B------:R1:W5:Y:S01]  /*6980*/  LDL.LU R71, [R1+0x64] ;  /* 0x0000640001477983 */ /* 0x0003620000300800 */
[----:B------:R-:W-:Y:S01]  /*6990*/  FMUL.FTZ R33, R20, R33 ;  /* 0x0000002114217220 */ /* 0x000fe20000410000 */
[----:B------:R-:W-:Y:S01]  /*69a0*/  FFMA.FTZ R20, -R237, R237, 1 ;  /* 0x3f800000ed147423 */ /* 0x000fe200000101ed */
[----:B------:R-:W-:Y:S01]  /*69b0*/  FMUL.FTZ R37, R37, UR5 ;  /* 0x0000000525257c20 */ /* 0x000fe20008410000 */
[----:B------:R1:W5:Y:S01]  /*69c0*/  LDL.LU R70, [R1+0x60] ;  /* 0x0000600001467983 */ /* 0x0003620000300800 */
[----:B------:R-:W-:Y:S01]  /*69d0*/  FMUL.FTZ R100, R4, R100 ;  /* 0x0000006404647220 */ /* 0x000fe20000410000 */
[----:B------:R-:W-:Y:S01]  /*69e0*/  FMUL.FTZ R20, R20, UR5 ;  /* 0x0000000514147c20 */ /* 0x000fe20008410000 */
[----:B------:R-:W-:Y:S01]  /*69f0*/  FMUL.FTZ R37, R5, R37 ;  /* 0x0000002505257220 */ /* 0x000fe20000410000 */
[----:B------:R1:W5:Y:S01]  /*6a00*/  LDL.64 R104, [R1+0x10] ;  /* 0x0000100001687983 */ /* 0x0003620000100a00 */
[----:B------:R-:W-:Y:S01]  /*6a10*/  FADD.FTZ R4, -R114, R48 ;  /* 0x0000003072047221 */ /* 0x000fe20000010100 */
[----:B------:R-:W-:Y:S01]  /*6a20*/  FMUL.FTZ R20, R52, R20 ;  /* 0x0000001434147220 */ /* 0x000fe20000410000 */
[C---:B------:R-:W-:Y:S01]  /*6a30*/  FADD.FTZ R5, -R114.reuse, R49 ;  /* 0x0000003172057221 */ /* 0x040fe20000010100 */
[----:B------:R-:W-:Y:S01]  /*6a40*/  FADD.FTZ R49, -R114, R65 ;  /* 0x0000004172317221 */ /* 0x000fe20000010100 */
[----:B------:R-:W-:Y:S01]  /*6a50*/  FMUL.FTZ R4, R249, R4 ;  /* 0x00000004f9047220 */ /* 0x000fe20000410000 */
[----:B------:R-:W-:Y:S01]  /*6a60*/  F2FP.BF16.F32.PACK_AB R100, R37, R100 ;  /* 0x000000642564723e */ /* 0x000fe200000010ff */
[----:B------:R-:W-:Y:S01]  /*6a70*/  FMUL.FTZ R5, R248, R5 ;  /* 0x00000005f8057220 */ /* 0x000fe20000410000 */
[----:B------:R-:W-:Y:S01]  /*6a80*/  FMUL.FTZ R49, R240, R49 ;  /* 0x00000031f0317220 */ /* 0x000fe20000410000 */
[----:B------:R-:W-:Y:S01]  /*6a90*/  FMUL.FTZ R32, R4, R32 ;  /* 0x0000002004207220 */ /* 0x000fe20000410000 */
        /* <DEDUP_REMOVED lines=9> */
[----:B------:R-:W-:Y:S02]  /*6b30*/  FMUL.FTZ R36, R36, UR5 ;  /* 0x0000000524247c20 */ /* 0x000fe40008410000 */
[----:B------:R-:W-:Y:S02]  /*6b40*/  FMUL.FTZ R5, R48, R5 ;  /* 0x0000000530057220 */ /* 0x000fe40000410000 */
[----:B------:R-:W-:Y:S01]  /*6b50*/  FMUL.FTZ R36, R17, R36 ;  /* 0x0000002411247220 */ /* 0x000fe20000410000 */
[----:B------:R-:W-:Y:S04]  /*6b60*/  FFMA.FTZ R17, -R236, R236, 1 ;  /* 0x3f800000ec117423 */ /* 0x000fe800000101ec */
[----:B------:R-:W-:Y:S01]  /*6b70*/  FMUL.FTZ R17, R17, UR5 ;  /* 0x0000000511117c20 */ /* 0x000fe20008410000 */
[----:B------:R-:W-:Y:S02]  /*6b80*/  F2FP.BF16.F32.PACK_AB R37, R33, R36 ;  /* 0x000000242125723e */ /* 0x000fe400000010ff */
[----:B------:R-:W-:Y:S01]  /*6b90*/  F2FP.BF16.F32.PACK_AB R36, R21, R32 ;  /* 0x000000201524723e */ /* 0x000fe200000010ff */
[----:B------:R-:W-:Y:S01]  /*6ba0*/  FMUL.FTZ R17, R53, R17 ;  /* 0x0000001135117220 */ /* 0x000fe20000410000 */
[----:B------:R-:W-:Y:S01]  /*6bb0*/  F2FP.BF16.F32.PACK_AB R32, R4, R5 ;  /* 0x000000050420723e */ /* 0x000fe200000010ff */
[----:B------:R-:W-:Y:S03]  /*6bc0*/  FFMA.FTZ R4, -R68, R68, 1 ;  /* 0x3f80000044047423 */ /* 0x000fe60000010144 */
[----:B------:R-:W-:Y:S01]  /*6bd0*/  F2FP.BF16.F32.PACK_AB R33, R17, R20 ;  /* 0x000000141121723e */ /* 0x000fe200000010ff */
[----:B------:R-:W-:Y:S01]  /*6be0*/  FFMA.FTZ R17, -R69, R69, 1 ;  /* 0x3f80000045117423 */ /* 0x000fe20000010145 */
[----:B------:R-:W-:Y:S01]  /*6bf0*/  FMUL.FTZ R20, R3, R6 ;  /* 0x0000000603147220 */ /* 0x000fe20000410000 */
[----:B------:R1:W5:Y:S01]  /*6c00*/  LDL.LU R69, [R1+0x5c] ;  /* 0x00005c0001457983 */ /* 0x0003620000300800 */
[----:B------:R-:W-:Y:S01]  /*6c10*/  FMUL.FTZ R6, R4, UR5 ;  /* 0x0000000504067c20 */ /* 0x000fe20008410000 */
[----:B------:R-:W-:Y:S02]  /*6c20*/  FMUL.FTZ R17, R17, UR5 ;  /* 0x0000000511117c20 */ /* 0x000fe40008410000 */
        /* <DEDUP_REMOVED lines=39> */
.L_x_495:
[----:B------:R-:W2:Y:S01]  /*6ea0*/  LDL R52, [R1+0x3c] ;  /* 0x00003c0001347983 */ /* 0x000ea20000100800 */
[----:B------:R-:W-:Y:S01]  /*6eb0*/  FMUL.FTZ R17, R20, R17 ;  /* 0x0000001114117220 */ /* 0x000fe20000410000 */
[C---:B-----5:R-:W-:Y:S01]  /*6ec0*/  FADD.FTZ R11, -R0.reuse, R11 ;  /* 0x0000000b000b7221 */ /* 0x060fe20000010100 */
[C---:B------:R-:W-:Y:S01]  /*6ed0*/  FADD.FTZ R15, -R0.reuse, R15 ;  /* 0x0000000f000f7221 */ /* 0x040fe20000010100 */
[----:B------:R-:W3:Y:S01]  /*6ee0*/  LDL.LU R49, [R1] ;  /* 0x0000000001317983 */ /* 0x000ee20000300800 */
[----:B------:R-:W-:Y:S01]  /*6ef0*/  FADD.FTZ R27, -R0, R27 ;  /* 0x0000001b001b7221 */ /* 0x000fe20000010100 */
[----:B------:R-:W-:Y:S01]  /*6f00*/  FMUL.FTZ R11, R234, R11 ;  /* 0x0000000bea0b7220 */ /* 0x000fe20000410000 */
[----:B------:R-:W-:Y:S01]  /*6f10*/  FMUL.FTZ R15, R232, R15 ;  /* 0x0000000fe80f7220 */ /* 0x000fe20000410000 */
[----:B------:R-:W4:Y:S01]  /*6f20*/  LDL.LU R48, [R1+0x4] ;  /* 0x0000040001307983 */ /* 0x000f220000300800 */
[----:B------:R-:W-:Y:S01]  /*6f30*/  FMUL.FTZ R27, R226, R27 ;  /* 0x0000001be21b7220 */ /* 0x000fe20000410000 */
[----:B-1----:R-:W-:Y:S01]  /*6f40*/  FFMA.FTZ R5, -R153, R153, 1 ;  /* 0x3f80000099057423 */ /* 0x002fe20000010199 */
[C---:B------:R-:W-:Y:S01]  /*6f50*/  FADD.FTZ R23, -R113.reuse, R23 ;  /* 0x0000001771177221 */ /* 0x040fe20000010100 */
[----:B------:R1:W-:Y:S01]  /*6f60*/  STS [R215+0xa000], R16 ;  /* 0x00a00010d7007388 */ /* 0x0003e20000000800 */
[----:B------:R-:W-:Y:S01]  /*6f70*/  FFMA.FTZ R4, -R152, R152, 1 ;  /* 0x3f80000098047423 */ /* 0x000fe20000010198 */
[C---:B------:R-:W-:Y:S01]  /*6f80*/  FADD.FTZ R19, -R113.reuse, R19 ;  /* 0x0000001371137221 */ /* 0x040fe20000010100 */
[----:B------:R-:W-:Y:S01]  /*6f90*/  FMUL.FTZ R23, R180, R23 ;  /* 0x00000017b4177220 */ /* 0x000fe20000410000 */
[C---:B------:R-:W-:Y:S01]  /*6fa0*/  FADD.FTZ R18, -R113.reuse, R18 ;  /* 0x0000001271127221 */ /* 0x040fe20000010100 */
[----:B------:R-:W-:Y:S01]  /*6fb0*/  FADD.FTZ R22, -R113, R22 ;  /* 0x0000001671167221 */ /* 0x000fe20000010100 */
[----:B------:R-:W-:Y:S01]  /*6fc0*/  FMUL.FTZ R19, R189, R19 ;  /* 0x00000013bd137220 */ /* 0x000fe20000410000 */
[----:B------:R-:W-:Y:S01]  /*6fd0*/  FADD.FTZ R38, -R113, R38 ;  /* 0x0000002671267221 */ /* 0x000fe20000010100 */
        /* <DEDUP_REMOVED lines=8> */
[----:B------:R-:W-:Y:S01]  /*7060*/  FMUL.FTZ R50, R142, R50 ;  /* 0x000000328e327220 */ /* 0x000fe20000410000 */
[----:B------:R-:W-:Y:S01]  /*7070*/  FMUL.FTZ R39, R158, R39 ;  /* 0x000000279e277220 */ /* 0x000fe20000410000 */
[C---:B------:R-:W-:Y:S01]  /*7080*/  FADD.FTZ R66, -R113.reuse, R66 ;  /* 0x0000004271427221 */ /* 0x040fe20000010100 */
[----:B------:R-:W-:Y:S01]  /*7090*/  FMUL.FTZ R55, R138, R55 ;  /* 0x000000378a377220 */ /* 0x000fe20000410000 */
[----:B------:R-:W-:Y:S01]  /*70a0*/  FADD.FTZ R51, -R113, R51 ;  /* 0x0000003371337221 */ /* 0x000fe20000010100 */
[----:B------:R-:W-:Y:S01]  /*70b0*/  FADD.FTZ R8, -R112, R8 ;  /* 0x0000000870087221 */ /* 0x000fe20000010100 */
[----:B------:R-:W-:Y:S01]  /*70c0*/  FMUL.FTZ R66, R132, R66 ;  /* 0x0000004284427220 */ /* 0x000fe20000410000 */
[----:B------:R-:W-:Y:S01]  /*70d0*/  FADD.FTZ R13, -R112, R13 ;  /* 0x0000000d700d7221 */ /* 0x000fe20000010100 */
[----:B------:R-:W-:Y:S01]  /*70e0*/  FMUL.FTZ R51, R141, R51 ;  /* 0x000000338d337220 */ /* 0x000fe20000410000 */
[----:B-1----:R-:W-:Y:S01]  /*70f0*/  FMUL.FTZ R16, R7, R6 ;  /* 0x0000000607107220 */ /* 0x002fe20000410000 */
[----:B------:R-:W-:Y:S01]  /*7100*/  FFMA.FTZ R7, -R157, R157, 1 ;  /* 0x3f8000009d077423 */ /* 0x000fe2000001019d */
[----:B------:R-:W-:Y:S01]  /*7110*/  FFMA.FTZ R6, -R156, R156, 1 ;  /* 0x3f8000009c067423 */ /* 0x000fe2000001019c */
[----:B------:R-:W-:Y:S01]  /*7120*/  FMUL.FTZ R13, R218, R13 ;  /* 0x0000000dda0d7220 */ /* 0x000fe20000410000 */
[----:B------:R-:W-:Y:S01]  /*7130*/  FADD.FTZ R9, -R112, R9 ;  /* 0x0000000970097221 */ /* 0x000fe20000010100 */
[----:B------:R-:W-:Y:S01]  /*7140*/  FMUL.FTZ R20, R7, UR5 ;  /* 0x0000000507147c20 */ /* 0x000fe20008410000 */
[----:B------:R-:W-:Y:S01]  /*7150*/  FMUL.FTZ R7, R6, UR5 ;  /* 0x0000000506077c20 */ /* 0x000fe20008410000 */
[----:B------:R-:W-:Y:S01]  /*7160*/  FMUL.FTZ R6, R5, UR5 ;  /* 0x0000000505067c20 */ /* 0x000fe20008410000 */
[----:B------:R-:W-:Y:S01]  /*7170*/  FMUL.FTZ R5, R4, UR5 ;  /* 0x0000000504057c20 */ /* 0x000fe20008410000 */
[----:B------:R-:W-:Y:S01]  /*7180*/  FMUL.FTZ R18, R18, R20 ;  /* 0x0000001412127220 */ /* 0x000fe20000410000 */
[----:B------:R-:W-:Y:S01]  /*7190*/  FMUL.FTZ R4, R19, R7 ;  /* 0x0000000713047220 */ /* 0x000fe20000410000 */
[----:B------:R-:W-:Y:S01]  /*71a0*/  FFMA.FTZ R7, -R149, R149, 1 ;  /* 0x3f80000095077423 */ /* 0x000fe20000010195 */
[----:B------:R-:W-:Y:S01]  /*71b0*/  FMUL.FTZ R23, R23, R5 ;  /* 0x0000000517177220 */ /* 0x000fe20000410000 */
[----:B------:R-:W-:Y:S01]  /*71c0*/  F2FP.BF16.F32.PACK_AB R5, R16, R17 ;  /* 0x000000111005723e */ /* 0x000fe200000010ff */
[----:B------:R-:W-:Y:S01]  /*71d0*/  FMUL.FTZ R22, R22, R6 ;  /* 0x0000000616167220 */ /* 0x000fe20000410000 */
[----:B------:R-:W-:Y:S01]  /*71e0*/  F2FP.BF16.F32.PACK_AB R4, R4, R18 ;  /* 0x000000120404723e */ /* 0x000fe200000010ff */
[----:B------:R-:W-:Y:S01]  /*71f0*/  FMUL.FTZ R17, R7, UR5 ;  /* 0x0000000507117c20 */ /* 0x000fe20008410000 */
[----:B------:R-:W-:Y:S01]  /*7200*/  FMUL.FTZ R9, R222, R9 ;  /* 0x00000009de097220 */ /* 0x000fe20000410000 */
[----:B------:R1:W-:Y:S01]  /*7210*/  STS [R215+0xa400], R5 ;  /* 0x00a40005d7007388 */ /* 0x0003e20000000800 */
[----:B------:R-:W-:Y:S01]  /*7220*/  FFMA.FTZ R7, -R144, R144, 1 ;  /* 0x3f80000090077423 */ /* 0x000fe20000010190 */
[----:B------:R-:W-:Y:S01]  /*7230*/  FFMA.FTZ R6, -R148, R148, 1 ;  /* 0x3f80000094067423 */ /* 0x000fe20000010194 */
[----:B------:R-:W-:Y:S01]  /*7240*/  F2FP.BF16.F32.PACK_AB R22, R23, R22 ;  /* 0x000000161716723e */ /* 0x000fe200000010ff */
[----:B------:R1:W-:Y:S01]  /*7250*/  STS [R216+0xa400], R4 ;  /* 0x00a40004d8007388 */ /* 0x0003e20000000800 */
[----:B------:R-:W-:Y:S01]  /*7260*/  FMUL.FTZ R7, R7, UR5 ;  /* 0x0000000507077c20 */ /* 0x000fe20008410000 */
[----:B------:R-:W-:Y:S01]  /*7270*/  FMUL.FTZ R16, R6, UR5 ;  /* 0x0000000506107c20 */ /* 0x000fe20008410000 */
[----:B------:R-:W-:Y:S01]  /*7280*/  FFMA.FTZ R6, -R143, R143, 1 ;  /* 0x3f8000008f067423 */ /* 0x000fe2000001018f */
[----:B------:R-:W-:Y:S01]  /*7290*/  STS [R216+0xa000], R101 ;  /* 0x00a00065d8007388 */ /* 0x000fe20000000800 */
[----:B------:R-:W-:Y:S01]  /*72a0*/  FMUL.FTZ R38, R38, R7 ;  /* 0x0000000726267220 */ /* 0x000fe20000410000 */
[----:B------:R-:W-:Y:S01]  /*72b0*/  FFMA.FTZ R7, -R136, R136, 1 ;  /* 0x3f80000088077423 */ /* 0x000fe20000010188 */
[----:B------:R-:W-:Y:S01]  /*72c0*/  FMUL.FTZ R20, R35, R16 ;  /* 0x0000001023147220 */ /* 0x000fe20000410000 */
[----:B------:R-:W-:Y:S01]  /*72d0*/  FMUL.FTZ R6, R6, UR5 ;  /* 0x0000000506067c20 */ /* 0x000fe20008410000 */
[----:B------:R-:W-:Y:S01]  /*72e0*/  FFMA.FTZ R16, -R133, R133, 1 ;  /* 0x3f80000085107423 */ /* 0x000fe20000010185 */
[----:B------:R-:W-:Y:S01]  /*72f0*/  FMUL.FTZ R7, R7, UR5 ;  /* 0x0000000507077c20 */ /* 0x000fe20008410000 */
[----:B------:R-:W-:Y:S01]  /*7300*/  FADD.FTZ R67, -R113, R67 ;  /* 0x0000004371437221 */ /* 0x000fe20000010100 */
[----:B------:R-:W-:Y:S01]  /*7310*/  FMUL.FTZ R19, R39, R6 ;  /* 0x0000000627137220 */ /* 0x000fe20000410000 */
[----:B------:R-:W-:Y:S01]  /*7320*/  FMUL.FTZ R16, R16, UR5 ;  /* 0x0000000510107c20 */ /* 0x000fe20008410000 */
[----:B------:R-:W-:Y:S01]  /*7330*/  FMUL.FTZ R50, R50, R7 ;  /* 0x0000000732327220 */ /* 0x000fe20000410000 */
[----:B------:R-:W-:Y:S01]  /*7340*/  FFMA.FTZ R7, -R130, R130, 1 ;  /* 0x3f80000082077423 */ /* 0x000fe20000010182 */
[----:B------:R-:W-:Y:S01]  /*7350*/  FFMA.FTZ R6, -R135, R135, 1 ;  /* 0x3f80000087067423 */ /* 0x000fe20000010187 */
[----:B------:R-:W-:Y:S01]  /*7360*/  FMUL.FTZ R55, R55, R16 ;  /* 0x0000001037377220 */ /* 0x000fe20000410000 */
[----:B------:R-:W-:Y:S01]  /*7370*/  FMUL.FTZ R16, R223, R8 ;  /* 0x00000008df107220 */ /* 0x000fe20000410000 */
[----:B------:R-:W-:Y:S01]  /*7380*/  FMUL.FTZ R7, R7, UR5 ;  /* 0x0000000507077c20 */ /* 0x000fe20008410000 */
[----:B------:R-:W-:Y:S01]  /*7390*/  FMUL.FTZ R6, R6, UR5 ;  /* 0x0000000506067c20 */ /* 0x000fe20008410000 */
[----:B-1----:R-:W-:Y:S01]  /*73a0*/  FFMA.FTZ R5, -R182, R182, 1 ;  /* 0x3f800000b6057423 */ /* 0x002fe200000101b6 */
[----:B------:R-:W-:Y:S01]  /*73b0*/  FFMA.FTZ R8, -R187, R187, 1 ;  /* 0x3f800000bb087423 */ /* 0x000fe200000101bb */
[----:B------:R-:W-:Y:S01]  /*73c0*/  FMUL.FTZ R66, R66, R7 ;  /* 0x0000000742427220 */ /* 0x000fe20000410000 */
[----:B------:R-:W-:Y:S01]  /*73d0*/  FFMA.FTZ R7, -R185, R185, 1 ;  /* 0x3f800000b9077423 */ /* 0x000fe200000101b9 */
[----:B------:R-:W-:Y:S01]  /*73e0*/  FMUL.FTZ R5, R5, UR5 ;  /* 0x0000000505057c20 */ /* 0x000fe20008410000 */
[----:B------:R-:W-:Y:S01]  /*73f0*/  FMUL.FTZ R51, R51, R6 ;  /* 0x0000000633337220 */ /* 0x000fe20000410000 */
[----:B------:R-:W-:Y:S01]  /*7400*/  FFMA.FTZ R6, -R115, R115, 1 ;  /* 0x3f80000073067423 */ /* 0x000fe20000010173 */
[----:B------:R-:W-:Y:S01]  /*7410*/  FMUL.FTZ R8, R8, UR5 ;  /* 0x0000000508087c20 */ /* 0x000fe20008410000 */
[----:B------:R-:W-:Y:S01]  /*7420*/  FMUL.FTZ R13, R13, R5 ;  /* 0x000000050d0d7220 */ /* 0x000fe20000410000 */
[----:B------:R-:W-:Y:S01]  /*7430*/  FMUL.FTZ R7, R7, UR5 ;  /* 0x0000000507077c20 */ /* 0x000fe20008410000 */
        /* <DEDUP_REMOVED lines=8> */
[C---:B------:R-:W-:Y:S01]  /*74c0*/  FADD.FTZ R24, -R112.reuse, R24 ;  /* 0x0000001870187221 */ /* 0x040fe20000010100 */
[----:B------:R-:W-:Y:S01]  /*74d0*/  FFMA.FTZ R8, -R175, R175, 1 ;  /* 0x3f800000af087423 */ /* 0x000fe200000101af */
[----:B------:R-:W-:Y:S01]  /*74e0*/  FMUL.FTZ R67, R67, R6 ;  /* 0x0000000643437220 */ /* 0x000fe20000410000 */
[----:B------:R-:W-:Y:S01]  /*74f0*/  FADD.FTZ R12, -R112, R12 ;  /* 0x0000000c700c7221 */ /* 0x000fe20000010100 */
[----:B------:R-:W-:Y:S01]  /*7500*/  FFMA.FTZ R6, -R183, R183, 1 ;  /* 0x3f800000b7067423 */ /* 0x000fe200000101b7 */
[----:B------:R-:W-:Y:S01]  /*7510*/  FMUL.FTZ R29, R29, R5 ;  /* 0x000000051d1d7220 */ /* 0x000fe20000410000 */
[----:B------:R-:W-:Y:S01]  /*7520*/  FMUL.FTZ R24, R207, R24 ;  /* 0x00000018cf187220 */ /* 0x000fe20000410000 */
[----:B------:R-:W-:Y:S01]  /*7530*/  FMUL.FTZ R8, R8, UR5 ;  /* 0x0000000508087c20 */ /* 0x000fe20008410000 */
[----:B------:R-:W-:Y:S01]  /*7540*/  FADD.FTZ R34, -R113, R34 ;  /* 0x0000002271227221 */ /* 0x000fe20000010100 */
[----:B------:R-:W-:Y:S01]  /*7550*/  F2FP.BF16.F32.PACK_AB R4, R9, R16 ;  /* 0x000000100904723e */ /* 0x000fe200000010ff */
[----:B------:R-:W-:Y:S01]  /*7560*/  FADD.FTZ R25, -R112, R25 ;  /* 0x0000001970197221 */ /* 0x000fe20000010100 */
[----:B------:R-:W-:Y:S01]  /*7570*/  FFMA.FTZ R7, -R174, R174, 1 ;  /* 0x3f800000ae077423 */ /* 0x000fe200000101ae */
[----:B------:R-:W-:Y:S01]  /*7580*/  FADD.FTZ R45, -R112, R45 ;  /* 0x0000002d702d7221 */ /* 0x000fe20000010100 */
[----:B------:R-:W-:Y:S01]  /*7590*/  FFMA.FTZ R5, -R150, R150, 1 ;  /* 0x3f80000096057423 */ /* 0x000fe20000010196 */
[----:B------:R1:W-:Y:S01]  /*75a0*/  STS [R215+0xc000], R4 ;  /* 0x00c00004d7007388 */ /* 0x0003e20000000800 */
[----:B------:R-:W-:Y:S01]  /*75b0*/  FMUL.FTZ R12, R219, R12 ;  /* 0x0000000cdb0c7220 */ /* 0x000fe20000410000 */
[----:B------:R-:W-:Y:S01]  /*75c0*/  FMUL.FTZ R6, R6, UR5 ;  /* 0x0000000506067c20 */ /* 0x000fe20008410000 */
[----:B------:R-:W-:Y:S01]  /*75d0*/  FMUL.FTZ R24, R24, R8 ;  /* 0x0000000818187220 */ /* 0x000fe20000410000 */
        /* <DEDUP_REMOVED lines=9> */
[----:B------:R-:W-:Y:S01]  /*7670*/  FADD.FTZ R28, -R112, R28 ;  /* 0x0000001c701c7221 */ /* 0x000fe20000010100 */
[----:B------:R-:W-:Y:S01]  /*7680*/  FFMA.FTZ R6, -R171, R171, 1 ;  /* 0x3f800000ab067423 */ /* 0x000fe200000101ab */
[----:B------:R-:W-:Y:S01]  /*7690*/  FMUL.FTZ R25, R25, R7 ;  /* 0x0000000719197220 */ /* 0x000fe20000410000 */
[----:B------:R-:W-:Y:S01]  /*76a0*/  FMUL.FTZ R16, R45, R5 ;  /* 0x000000052d107220 */ /* 0x000fe20000410000 */
[----:B------:R-:W-:Y:S01]  /*76b0*/  FMUL.FTZ R40, R188, R40 ;  /* 0x00000028bc287220 */ /* 0x000fe20000410000 */
[----:B------:R-:W-:Y:S01]  /*76c0*/  FMUL.FTZ R8, R8, UR5 ;  /* 0x0000000508087c20 */ /* 0x000fe20008410000 */
[----:B------:R-:W-:Y:S01]  /*76d0*/  FADD.FTZ R54, -R113, R54 ;  /* 0x0000003671367221 */ /* 0x000fe20000010100 */
[----:B------:R-:W-:Y:S01]  /*76e0*/  FFMA.FTZ R17, -R134, R134, 1 ;  /* 0x3f80000086117423 */ /* 0x000fe20000010186 */
[----:B------:R-:W-:Y:S01]  /*76f0*/  FADD.FTZ R41, -R112, R41 ;  /* 0x0000002970297221 */ /* 0x000fe20000010100 */
[----:B------:R-:W-:Y:S01]  /*7700*/  FFMA.FTZ R7, -R159, R159, 1 ;  /* 0x3f8000009f077423 */ /* 0x000fe2000001019f */
[----:B------:R-:W-:Y:S01]  /*7710*/  FFMA.FTZ R5, -R146, R146, 1 ;  /* 0x3f80000092057423 */ /* 0x000fe20000010192 */
[----:B------:R-:W-:Y:S01]  /*7720*/  FMUL.FTZ R28, R199, R28 ;  /* 0x0000001cc71c7220 */ /* 0x000fe20000410000 */
[----:B------:R-:W-:Y:S01]  /*7730*/  FMUL.FTZ R6, R6, UR5 ;  /* 0x0000000506067c20 */ /* 0x000fe20008410000 */
[----:B------:R-:W-:Y:S01]  /*7740*/  FMUL.FTZ R40, R40, R8 ;  /* 0x0000000828287220 */ /* 0x000fe20000410000 */
[----:B------:R-:W-:Y:S01]  /*7750*/  FMUL.FTZ R54, R140, R54 ;  /* 0x000000368c367220 */ /* 0x000fe20000410000 */
[----:B------:R-:W-:Y:S01]  /*7760*/  FMUL.FTZ R17, R17, UR5 ;  /* 0x0000000511117c20 */ /* 0x000fe20008410000 */
[----:B------:R-:W-:Y:S01]  /*7770*/  FMUL.FTZ R41, R186, R41 ;  /* 0x00000029ba297220 */ /* 0x000fe20000410000 */
[----:B------:R-:W-:Y:S01]  /*7780*/  FMUL.FTZ R7, R7, UR5 ;  /* 0x0000000507077c20 */ /* 0x000fe20008410000 */
        /* <DEDUP_REMOVED lines=9> */
[----:B------:R-:W-:Y:S01]  /*7820*/  FMUL.FTZ R5, R5, UR5 ;  /* 0x0000000505057c20 */ /* 0x000fe20008410000 */
[----:B------:R-:W-:Y:S01]  /*7830*/  FADD.FTZ R57, -R112, R57 ;  /* 0x0000003970397221 */ /* 0x000fe20000010100 */
[----:B------:R-:W-:Y:S01]  /*7840*/  FFMA.FTZ R7, -R147, R147, 1 ;  /* 0x3f80000093077423 */ /* 0x000fe20000010193 */
[----:B------:R-:W-:Y:S01]  /*7850*/  FMUL.FTZ R44, R177, R44 ;  /* 0x0000002cb12c7220 */ /* 0x000fe20000410000 */
[----:B------:R-:W-:Y:S01]  /*7860*/  FMUL.FTZ R6, R6, UR5 ;  /* 0x0000000506067c20 */ /* 0x000fe20008410000 */
[----:B------:R-:W-:Y:S01]  /*7870*/  F2FP.BF16.F32.PACK_AB R18, R13, R12 ;  /* 0x0000000c0d12723e */ /* 0x000fe200000010ff */
[----:B------:R-:W-:Y:S01]  /*7880*/  FMUL.FTZ R12, R61, R5 ;  /* 0x000000053d0c7220 */ /* 0x000fe20000410000 */
[----:B------:R-:W-:Y:S01]  /*7890*/  FMUL.FTZ R57, R168, R57 ;  /* 0x00000039a8397220 */ /* 0x000fe20000410000 */
[----:B------:R-:W-:Y:S01]  /*78a0*/  FMUL.FTZ R7, R7, UR5 ;  /* 0x0000000507077c20 */ /* 0x000fe20008410000 */
[----:B------:R-:W-:Y:S01]  /*78b0*/  FFMA.FTZ R5, -R203, R203, 1 ;  /* 0x3f800000cb057423 */ /* 0x000fe200000101cb */
[----:B------:R-:W-:Y:S01]  /*78c0*/  FMUL.FTZ R44, R44, R6 ;  /* 0x000000062c2c7220 */ /* 0x000fe20000410000 */
[----:B------:R-:W-:Y:S01]  /*78d0*/  FADD.FTZ R60, -R112, R60 ;  /* 0x0000003c703c7221 */ /* 0x000fe20000010100 */
[----:B------:R-:W-:Y:S01]  /*78e0*/  FFMA.FTZ R6, -R139, R139, 1 ;  /* 0x3f8000008b067423 */ /* 0x000fe2000001018b */
[----:B------:R-:W-:Y:S01]  /*78f0*/  FMUL.FTZ R13, R57, R7 ;  /* 0x00000007390d7220 */ /* 0x000fe20000410000 */
[----:B------:R-:W-:Y:S01]  /*7900*/  FMUL.FTZ R7, R5, UR5 ;  /* 0x0000000505077c20 */ /* 0x000fe20008410000 */
[----:B------:R-:W-:Y:S01]  /*7910*/  FADD.FTZ R14, -R0, R14 ;  /* 0x0000000e000e7221 */ /* 0x000fe20000010100 */
[----:B------:R-:W-:Y:S01]  /*7920*/  FFMA.FTZ R5, -R201, R201, 1 ;  /* 0x3f800000c9057423 */ /* 0x000fe200000101c9 */
[----:B------:R-:W-:Y:S01]  /*7930*/  FMUL.FTZ R60, R165, R60 ;  /* 0x0000003ca53c7220 */ /* 0x000fe20000410000 */
[----:B------:R-:W-:Y:S01]  /*7940*/  FMUL.FTZ R6, R6, UR5 ;  /* 0x0000000506067c20 */ /* 0x000fe20008410000 */
[----:B------:R-:W-:Y:S01]  /*7950*/  FADD.FTZ R10, -R0, R10 ;  /* 0x0000000a000a7221 */ /* 0x000fe20000010100 */
[----:B-1----:R-:W-:Y:S01]  /*7960*/  FFMA.FTZ R4, -R202, R202, 1 ;  /* 0x3f800000ca047423 */ /* 0x002fe200000101ca */
[----:B------:R-:W-:Y:S01]  /*7970*/  FMUL.FTZ R14, R233, R14 ;  /* 0x0000000ee90e7220 */ /* 0x000fe20000410000 */
[----:B------:R-:W-:Y:S01]  /*7980*/  FMUL.FTZ R5, R5, UR5 ;  /* 0x0000000505057c20 */ /* 0x000fe20008410000 */
        /* <DEDUP_REMOVED lines=13> */
[----:B------:R-:W-:Y:S01]  /*7a60*/  FMUL.FTZ R9, R15, R4 ;  /* 0x000000040f097220 */ /* 0x000fe20000410000 */
[----:B------:R-:W-:Y:S01]  /*7a70*/  F2FP.BF16.F32.PACK_AB R10, R10, R7 ;  /* 0x000000070a0a723e */ /* 0x000fe200000010ff */
[----:B------:R-:W-:Y:S01]  /*7a80*/  FMUL.FTZ R26, R26, R6 ;  /* 0x000000061a1a7220 */ /* 0x000fe20000410000 */
[----:B------:R-:W-:Y:S01]  /*7a90*/  FMUL.FTZ R56, R169, R56 ;  /* 0x00000038a9387220 */ /* 0x000fe20000410000 */
[----:B------:R-:W-:Y:S01]  /*7aa0*/  FFMA.FTZ R4, -R194, R194, 1 ;  /* 0x3f800000c2047423 */ /* 0x000fe200000101c2 */
[----:B------:R-:W-:Y:S01]  /*7ab0*/  FADD.FTZ R43, -R0, R43 ;  /* 0x0000002b002b7221 */ /* 0x000fe20000010100 */
[----:B------:R-:W-:Y:S01]  /*7ac0*/  STS [R215+0xc400], R10 ;  /* 0x00c4000ad7007388 */ /* 0x000fe20000000800 */
[----:B------:R-:W-:Y:S01]  /*7ad0*/  FFMA.FTZ R6, -R178, R178, 1 ;  /* 0x3f800000b2067423 */ /* 0x000fe200000101b2 */
[----:B------:R-:W-:Y:S01]  /*7ae0*/  F2FP.BF16.F32.PACK_AB R9, R9, R14 ;  /* 0x0000000e0909723e */ /* 0x000fe200000010ff */
[----:B------:R-:W-:Y:S01]  /*7af0*/  FMUL.FTZ R56, R56, R8 ;  /* 0x0000000838387220 */ /* 0x000fe20000410000 */
[----:B------:R-:W-:Y:S01]  /*7b00*/  STS [R216+0xc000], R18 ;  /* 0x00c00012d8007388 */ /* 0x000fe20000000800 */
[----:B------:R-:W-:Y:S01]  /*7b10*/  FADD.FTZ R30, -R0, R30 ;  /* 0x0000001e001e7221 */ /* 0x000fe20000010100 */
[----:B------:R-:W-:Y:S01]  /*7b20*/  FFMA.FTZ R5, -R193, R193, 1 ;  /* 0x3f800000c1057423 */ /* 0x000fe200000101c1 */
[----:B------:R-:W-:Y:S01]  /*7b30*/  FMUL.FTZ R8, R4, UR5 ;  /* 0x0000000504087c20 */ /* 0x000fe20008410000 */
[----:B------:R-:W-:Y:S01]  /*7b40*/  STS [R216+0xc400], R9 ;  /* 0x00c40009d8007388 */ /* 0x000fe20000000800 */
[----:B------:R-:W-:Y:S01]  /*7b50*/  FMUL.FTZ R43, R208, R43 ;  /* 0x0000002bd02b7220 */ /* 0x000fe20000410000 */
[----:B------:R-:W-:Y:S01]  /*7b60*/  FMUL.FTZ R6, R6, UR5 ;  /* 0x0000000506067c20 */ /* 0x000fe20008410000 */
[----:B------:R-:W-:Y:S01]  /*7b70*/  FADD.FTZ R31, -R0, R31 ;  /* 0x0000001f001f7221 */ /* 0x000fe20000010100 */
[----:B------:R-:W-:Y:S01]  /*7b80*/  STS [R217+0xa000], R102 ;  /* 0x00a00066d9007388 */ /* 0x000fe20000000800 */
[----:B------:R-:W-:Y:S01]  /*7b90*/  FFMA.FTZ R4, -R191, R191, 1 ;  /* 0x3f800000bf047423 */ /* 0x000fe200000101bf */
[----:B------:R-:W-:Y:S01]  /*7ba0*/  FMUL.FTZ R30, R221, R30 ;  /* 0x0000001edd1e7220 */ /* 0x000fe20000410000 */
[----:B------:R-:W-:Y:S01]  /*7bb0*/  FMUL.FTZ R5, R5, UR5 ;  /* 0x0000000505057c20 */ /* 0x000fe20008410000 */
[----:B------:R-:W-:Y:S01]  /*7bc0*/  STS [R217+0xa400], R22 ;  /* 0x00a40016d9007388 */ /* 0x000fe20000000800 */
[----:B------:R-:W-:Y:S01]  /*7bd0*/  FMUL.FTZ R43, R43, R6 ;  /* 0x000000062b2b7220 */ /* 0x000fe20000410000 */
[----:B------:R-:W-:Y:S01]  /*7be0*/  FMUL.FTZ R8, R27, R8 ;  /* 0x000000081b087220 */ /* 0x000fe20000410000 */
[----:B------:R-:W-:Y:S01]  /*7bf0*/  FMUL.FTZ R31, R220, R31 ;  /* 0x0000001fdc1f7220 */ /* 0x000fe20000410000 */
[----:B------:R-:W-:Y:S01]  /*7c00*/  STS [R214+0xa000], R100 ;  /* 0x00a00064d6007388 */ /* 0x000fe20000000800 */
[----:B------:R-:W-:Y:S01]  /*7c10*/  FMUL.FTZ R4, R4, UR5 ;  /* 0x0000000504047c20 */ /* 0x000fe20008410000 */
[----:B------:R-:W-:Y:S01]  /*7c20*/  FFMA.FTZ R6, -R164, R164, 1 ;  /* 0x3f800000a4067423 */ /* 0x000fe200000101a4 */
[----:B------:R-:W-:Y:S01]  /*7c30*/  FADD.FTZ R58, -R0, R58 ;  /* 0x0000003a003a7221 */ /* 0x000fe20000010100 */
[----:B------:R-:W-:Y:S01]  /*7c40*/  F2FP.BF16.F32.PACK_AB R20, R20, R34 ;  /* 0x000000221414723e */ /* 0x000fe200000010ff */
[----:B------:R-:W-:Y:S01]  /*7c50*/  FMUL.FTZ R30, R30, R5 ;  /* 0x000000051e1e7220 */ /* 0x000fe20000410000 */
[----:B------:R-:W-:Y:S01]  /*7c60*/  FADD.FTZ R46, -R0, R46 ;  /* 0x0000002e002e7221 */ /* 0x000fe20000010100 */
[----:B------:R-:W-:Y:S01]  /*7c70*/  FFMA.FTZ R5, -R173, R173, 1 ;  /* 0x3f800000ad057423 */ /* 0x000fe200000101ad */
[----:B------:R-:W-:Y:S01]  /*7c80*/  FMUL.FTZ R31, R31, R4 ;  /* 0x000000041f1f7220 */ /* 0x000fe20000410000 */
[----:B------:R-:W-:Y:S01]  /*7c90*/  STS [R214+0xa400], R20 ;  /* 0x00a40014d6007388 */ /* 0x000fe20000000800 */
[----:B------:R-:W-:Y:S01]  /*7ca0*/  FMUL.FTZ R6, R6, UR5 ;  /* 0x0000000506067c20 */ /* 0x000fe20008410000 */
[----:B------:R-:W-:Y:S01]  /*7cb0*/  FMUL.FTZ R58, R197, R58 ;  /* 0x0000003ac53a7220 */ /* 0x000fe20000410000 */
[----:B------:R-:W-:Y:S01]  /*7cc0*/  F2FP.BF16.F32.PACK_AB R24, R25, R24 ;  /* 0x000000181918723e */ /* 0x000fe200000010ff */
[----:B------:R-:W-:Y:S01]  /*7cd0*/  FMUL.FTZ R46, R205, R46 ;  /* 0x0000002ecd2e7220 */ /* 0x000fe20000410000 */
[----:B------:R-:W-:Y:S01]  /*7ce0*/  F2FP.BF16.F32.PACK_AB R8, R8, R26 ;  /* 0x0000001a0808723e */ /* 0x000fe200000010ff */
[----:B------:R-:W-:Y:S01]  /*7cf0*/  FMUL.FTZ R5, R5, UR5 ;  /* 0x0000000505057c20 */ /* 0x000fe20008410000 */
[----:B------:R-:W-:Y:S01]  /*7d00*/  FADD.FTZ R47, -R0, R47 ;  /* 0x0000002f002f7221 */ /* 0x000fe20000010100 */
[----:B------:R-:W-:Y:S01]  /*7d10*/  FFMA.FTZ R4, -R172, R172, 1 ;  /* 0x3f800000ac047423 */ /* 0x000fe200000101ac */
[----:B------:R-:W-:Y:S01]  /*7d20*/  FMUL.FTZ R58, R58, R6 ;  /* 0x000000063a3a7220 */ /* 0x000fe20000410000 */
[----:B------:R-:W-:Y:S01]  /*7d30*/  FADD.FTZ R42, -R0, R42 ;  /* 0x0000002a002a7221 */ /* 0x000fe20000010100 */
[----:B------:R-:W-:Y:S01]  /*7d40*/  FFMA.FTZ R7, -R179, R179, 1 ;  /* 0x3f800000b3077423 */ /* 0x000fe200000101b3 */
[----:B------:R-:W-:Y:S01]  /*7d50*/  F2FP.BF16.F32.PACK_AB R6, R31, R30 ;  /* 0x0000001e1f06723e */ /* 0x000fe200000010ff */
[----:B------:R-:W-:Y:S01]  /*7d60*/  STS [R217+0xc000], R24 ;  /* 0x00c00018d9007388 */ /* 0x000fe20000000800 */
[----:B------:R-:W-:Y:S01]  /*7d70*/  F2FP.BF16.F32.PACK_AB R28, R29, R28 ;  /* 0x0000001c1d1c723e */ /* 0x000fe200000010ff */
[----:B------:R-:W-:Y:S01]  /*7d80*/  FMUL.FTZ R46, R46, R5 ;  /* 0x000000052e2e7220 */ /* 0x000fe20000410000 */
[----:B------:R-:W-:Y:S01]  /*7d90*/  FMUL.FTZ R47, R204, R47 ;  /* 0x0000002fcc2f7220 */ /* 0x000fe20000410000 */
[----:B------:R-:W-:Y:S01]  /*7da0*/  STS [R217+0xc400], R8 ;  /* 0x00c40008d9007388 */ /* 0x000fe20000000800 */
[----:B------:R-:W-:Y:S01]  /*7db0*/  FMUL.FTZ R4, R4, UR5 ;  /* 0x0000000504047c20 */ /* 0x000fe20008410000 */
[----:B------:R-:W-:Y:S01]  /*7dc0*/  FMUL.FTZ R42, R209, R42 ;  /* 0x0000002ad12a7220 */ /* 0x000fe20000410000 */
[----:B------:R-:W-:Y:S01]  /*7dd0*/  FMUL.FTZ R7, R7, UR5 ;  /* 0x0000000507077c20 */ /* 0x000fe20008410000 */
[----:B------:R-:W-:Y:S01]  /*7de0*/  FFMA.FTZ R5, -R163, R163, 1 ;  /* 0x3f800000a3057423 */ /* 0x000fe200000101a3 */
[C---:B------:R-:W-:Y:S01]  /*7df0*/  FADD.FTZ R59, -R0.reuse, R59 ;  /* 0x0000003b003b7221 */ /* 0x040fe20000010100 */
[----:B------:R-:W-:Y:S01]  /*7e00*/  F2FP.BF16.F32.PACK_AB R19, R19, R38 ;  /* 0x000000261313723e */ /* 0x000fe200000010ff */
[----:B------:R-:W-:Y:S01]  /*7e10*/  STS [R214+0xc000], R28 ;  /* 0x00c0001cd6007388 */ /* 0x000fe20000000800 */
[C---:B------:R-:W-:Y:S01]  /*7e20*/  FADD.FTZ R62, -R0.reuse, R62 ;  /* 0x0000003e003e7221 */ /* 0x040fe20000010100 */
[----:B------:R-:W-:Y:S01]  /*7e30*/  FADD.FTZ R63, -R0, R63 ;  /* 0x0000003f003f7221 */ /* 0x000fe20000010100 */
[----:B------:R-:W-:Y:S01]  /*7e40*/  FMUL.FTZ R47, R47, R4 ;  /* 0x000000042f2f7220 */ /* 0x000fe20000410000 */
[----:B------:R-:W-:Y:S01]  /*7e50*/  STS [R214+0xc400], R6 ;  /* 0x00c40006d6007388 */ /* 0x000fe20000000800 */
[----:B------:R-:W-:Y:S01]  /*7e60*/  FFMA.FTZ R0, -R154, R154, 1 ;  /* 0x3f8000009a007423 */ /* 0x000fe2000001019a */
[----:B------:R-:W-:Y:S01]  /*7e70*/  FMUL.FTZ R42, R42, R7 ;  /* 0x000000072a2a7220 */ /* 0x000fe20000410000 */
[----:B------:R-:W-:Y:S01]  /*7e80*/  FMUL.FTZ R5, R5, UR5 ;  /* 0x0000000505057c20 */ /* 0x000fe20008410000 */
[----:B------:R-:W-:Y:S01]  /*7e90*/  FMUL.FTZ R59, R196, R59 ;  /* 0x0000003bc43b7220 */ /* 0x000fe20000410000 */
[----:B------:R-:W-:Y:S01]  /*7ea0*/  FFMA.FTZ R4, -R155, R155, 1 ;  /* 0x3f8000009b047423 */ /* 0x000fe2000001019b */
[----:B------:R-:W-:Y:S01]  /*7eb0*/  F2FP.BF16.F32.PACK_AB R50, R51, R50 ;  /* 0x000000323332723e */ /* 0x000fe200000010ff */
[----:B------:R-:W-:Y:S01]  /*7ec0*/  STS [R210+0xa000], R37 ;  /* 0x00a00025d2007388 */ /* 0x000fe20000000800 */
[----:B------:R-:W-:Y:S01]  /*7ed0*/  FMUL.FTZ R7, R0, UR5 ;  /* 0x0000000500077c20 */ /* 0x000fe20008410000 */
[----:B------:R-:W-:Y:S01]  /*7ee0*/  FMUL.FTZ R4, R4, UR5 ;  /* 0x0000000504047c20 */ /* 0x000fe20008410000 */
[----:B------:R-:W-:Y:S01]  /*7ef0*/  FMUL.FTZ R0, R59, R5 ;  /* 0x000000053b007220 */ /* 0x000fe20000410000 */
[----:B------:R-:W-:Y:S01]  /*7f00*/  STS [R210+0xa400], R19 ;  /* 0x00a40013d2007388 */ /* 0x000fe20000000800 */
[----:B------:R-:W-:Y:S01]  /*7f10*/  FMUL.FTZ R62, R192, R62 ;  /* 0x0000003ec03e7220 */ /* 0x000fe20000410000 */
        /* <DEDUP_REMOVED lines=8> */
[----:B------:R-:W-:Y:S02]  /*7fa0*/  F2FP.BF16.F32.PACK_AB R4, R47, R46 ;  /* 0x0000002e2f04723e */ /* 0x000fe400000010ff */
[----:B------:R-:W-:Y:S01]  /*7fb0*/  F2FP.BF16.F32.PACK_AB R54, R55, R54 ;  /* 0x000000363736723e */ /* 0x000fe200000010ff */
[----:B------:R-:W-:Y:S01]  /*7fc0*/  STS [R210+0xc000], R17 ;  /* 0x00c00011d2007388 */ /* 0x000fe20000000800 */
[----:B------:R-:W-:Y:S02]  /*7fd0*/  F2FP.BF16.F32.PACK_AB R66, R67, R66 ;  /* 0x000000424342723e */ /* 0x000fe400000010ff */
        /* <DEDUP_REMOVED lines=23> */
[-C--:B-1----:R-:W-:Y:S05]  /*8150*/  HMMA.16816.F32.BF16 R68, R4, R8.reuse, R68 ;  /* 0x000000080444723c */ /* 0x082fea0000041844 */
[----:B--2---:R-:W-:Y:S01]  /*8160*/  LEA R52, R52, UR4, 0x1 ;  /* 0x0000000434347c11 */ /* 0x004fe2000f8e08ff */
[C---:B---3--:R-:W-:Y:S05]  /*8170*/  HMMA.16816.F32.BF16 R72, R12.reuse, R8, R72 ;  /* 0x000000080c48723c */ /* 0x048fea0000041848 */
[----:B----4-:R-:W-:Y:S01]  /*8180*/  MOV R54, R48 ;  /* 0x0000003000367202 */ /* 0x010fe20000000f00 */
[-C--:B------:R-:W-:Y:S01]  /*8190*/  HMMA.16816.F32.BF16 R76, R12, R10.reuse, R76 ;  /* 0x0000000a0c4c723c */ /* 0x080fe2000004184c */
[----:B------:R-:W-:Y:S04]  /*81a0*/  LDSM.16.MT88.4 R12, [R2+0x17000] ;  /* 0x01700000020c783b */ /* 0x000fe80000004200 */
[----:B------:R-:W-:Y:S01]  /*81b0*/  MOV R55, R49 ;  /* 0x0000003100377202 */ /* 0x000fe20000000f00 */
[----:B------:R-:W-:Y:S01]  /*81c0*/  HMMA.16816.F32.BF16 R80, R4, R10, R80 ;  /* 0x0000000a0450723c */ /* 0x000fe20000041850 */
[----:B------:R-:W-:Y:S04]  /*81d0*/  LDSM.16.MT88.4 R4, [R2+0x13000] ;  /* 0x013000000204783b */ /* 0x000fe80000004200 */
[----:B------:R-:W1:Y:S01]  /*81e0*/  LDSM.16.MT88.4 R8, [R0+0x4800] ;  /* 0x004800000008783b */ /* 0x000e620000004200 */
[-C--:B------:R-:W-:Y:S06]  /*81f0*/  HMMA.16816.F32.BF16 R68, R16, R20.reuse, R68 ;  /* 0x000000141044723c */ /* 0x080fec0000041844 */
        /* <DEDUP_REMOVED lines=70> */
.L_x_496:
        /* <DEDUP_REMOVED lines=83> */
[----:B------:R2:W-:Y:S01]  /*8b90*/  STL [R1], R39 ;  /* 0x0000002701007387 */ /* 0x0005e20000100800 */
        /* <DEDUP_REMOVED lines=220> */
.L_x_498:
        /* <DEDUP_REMOVED lines=19> */
.L_x_499:
        /* <DEDUP_REMOVED lines=43> */
.L_x_501:
[----:B------:R-:W-:Y:S05]  /*9d40*/  BSYNC B0 ;  /* 0x0000000000007941 */ /* 0x000fea0003800000 */
.L_x_500:
        /* <DEDUP_REMOVED lines=13> */
.L_x_503:
[----:B------:R-:W-:Y:S05]  /*9e20*/  BSYNC B0 ;  /* 0x0000000000007941 */ /* 0x000fea0003800000 */
.L_x_502:
        /* <DEDUP_REMOVED lines=27> */
.L_x_505:
[----:B------:R-:W-:Y:S05]  /*9fe0*/  BSYNC B0 ;  /* 0x0000000000007941 */ /* 0x000fea0003800000 */
.L_x_504:
        /* <DEDUP_REMOVED lines=13> */
.L_x_478:
[----:B------:R-:W-:Y:S05]  /*a0c0*/  BSYNC B1 ;  /* 0x0000000000017941 */ /* 0x000fea0003800000 */
.L_x_464:
        /* <DEDUP_REMOVED lines=11> */
.L_x_506:
[----:B------:R-:W-:Y:S05]  /*a180*/  EXIT ;  /* 0x000000000000794d */ /* 0x000fea0003800000 */
.L_x_508:
        /* <DEDUP_REMOVED lines=15> */
.L_x_705:


//--------------------- .text._ZN5flash44flash_bwd_dq_dk_dv_loop_seqk_parallel_kernelI23Flash_bwd_kernel_traitsILi32ELi128ELi128ELi8ELi4ELi4ELi4ELb0ELb0EN7cutlass10bfloat16_tE19Flash_kernel_traitsILi32ELi128ELi128ELi8ES3_EELb1ELb1ELb0ELb0ELb1ELb1ELb0EEEvNS_16Flash_bwd_paramsE --------------------------
	.section	.text._ZN5flash44flash_bwd_dq_dk_dv_loop_seqk_parallel_kernelI23Flash_bwd_kernel_traitsILi32ELi128ELi128ELi8ELi4ELi4ELi4ELb0ELb0EN7cutlass10bfloat16_tE19Flash_kernel_traitsILi32ELi128ELi128ELi8ES3_EELb1ELb1ELb0ELb0ELb1ELb1ELb0EEEvNS_16Flash_bwd_paramsE,"ax",@progbits
	.align	128
        .global         _ZN5flash44flash_bwd_dq_dk_dv_loop_seqk_parallel_kernelI23Flash_bwd_kernel_traitsILi32ELi128ELi128ELi8ELi4ELi4ELi4ELb0ELb0EN7cutlass10bfloat16_tE19Flash_kernel_traitsILi32ELi128ELi128ELi8ES3_EELb1ELb1ELb0ELb0ELb1ELb1ELb0EEEvNS_16Flash_bwd_paramsE
        .type           _ZN5flash44flash_bwd_dq_dk_dv_loop_seqk_parallel_kernelI23Flash_bwd_kernel_traitsILi32ELi128ELi128ELi8ELi4ELi4ELi4ELb0ELb0EN7cutlass10bfloat16_tE19Flash_kernel_traitsILi32ELi128ELi128ELi8ES3_EELb1ELb1ELb0ELb0ELb1ELb1ELb0EEEvNS_16Flash_bwd_paramsE,@function
        .size           _ZN5flash44flash_bwd_dq_dk_dv_loop_seqk_parallel_kernelI23Flash_bwd_kernel_traitsILi32ELi128ELi128ELi8ELi4ELi4ELi4ELb0ELb0EN7cutlass10bfloat16_tE19Flash_kernel_traitsILi32ELi128ELi128ELi8ES3_EELb1ELb1ELb0ELb0ELb1ELb1ELb0EEEvNS_16Flash_bwd_paramsE,(.L_x_706 - _ZN5flash44flash_bwd_dq_dk_dv_loop_seqk_parallel_kernelI23Flash_bwd_kernel_traitsILi32ELi128ELi128ELi8ELi4ELi4ELi4ELb0ELb0EN7cutlass10bfloat16_tE19Flash_kernel_traitsILi32ELi128ELi128ELi8ES3_EELb1ELb1ELb0ELb0ELb1ELb1ELb0EEEvNS_16Flash_bwd_paramsE)
        .other          _ZN5flash44flash_bwd_dq_dk_dv_loop_seqk_parallel_kernelI23Flash_bwd_kernel_traitsILi32ELi128ELi128ELi8ELi4ELi4ELi4ELb0ELb0EN7cutlass10bfloat16_tE19Flash_kernel_traitsILi32ELi128ELi128ELi8ES3_EELb1ELb1ELb0ELb0ELb1ELb1ELb0EEEvNS_16Flash_bwd_paramsE,@"STO_CUDA_ENTRY STV_DEFAULT"
_ZN5flash44flash_bwd_dq_dk_dv_loop_seqk_parallel_kernelI23Flash_bwd_kernel_traitsILi32ELi128ELi128ELi8ELi4ELi4ELi4ELb0ELb0EN7cutlass10bfloat16_tE19Flash_kernel_traitsILi32ELi128ELi128ELi8ES3_EELb1ELb1ELb0ELb0ELb1ELb1ELb0EEEvNS_16Flash_bwd_paramsE:
.text._ZN5flash44flash_bwd_dq_dk_dv_loop_seqk_parallel_kernelI23Flash_bwd_kernel_traitsILi32ELi128ELi128ELi8ELi4ELi4ELi4ELb0ELb0EN7cutlass10bfloat16_tE19Flash_kernel_traitsILi32ELi128ELi128ELi8ES3_EELb1ELb1ELb0ELb0ELb1ELb1ELb0EEEvNS_16Flash_bwd_paramsE:
        /* <DEDUP_REMOVED lines=27> */
[CC--:B------:R-:W-:Y:S01]  /*01b0*/  LEA.HI R144, R3.reuse, R148.reuse, RZ, 0x5 ;  /* 0x0000009403907211 */ /* 0x0c0fe200078f28ff */
[----:B------:R-:W-:Y:S01]  /*01c0*/  UIMAD.WIDE UR16, UR9, 0x80, URZ ;  /* 0x00000080091078a5 */ /* 0x000fe2000f8e023f */
[----:B------:R-:W-:Y:S01]  /*01d0*/  LEA.HI R5, R3, R148, RZ, 0x4 ;  /* 0x0000009403057211 */ /* 0x000fe200078f20ff */
[----:B----4-:R-:W-:Y:S01]  /*01e0*/  USHF.R.S32.HI UR14, URZ, 0x1f, UR10 ;  /* 0x0000001f3f0e7899 */ /* 0x010fe2000801140a */
[----:B------:R-:W-:-:S02]  /*01f0*/  LOP3.LUT R11, R15, 0xfffffff8, RZ, 0xc0, !PT ;  /* 0xfffffff80f0b7812 */ /* 0x000fc400078ec0ff */
[----:B------:R-:W-:Y:S02]  /*0200*/  LOP3.LUT R7, R144, 0xffffffe0, RZ, 0xc0, !PT ;  /* 0xffffffe090077812 */ /* 0x000fe400078ec0ff */
[CC--:B------:R-:W-:Y:S01]  /*0210*/  LEA.HI R8, R3.reuse, R148.reuse, RZ, 0x2 ;  /* 0x0000009403087211 */ /* 0x0c0fe200078f10ff */
[C---:B------:R-:W-:Y:S01]  /*0220*/  IMAD.IADD R134, R148.reuse, 0x1, -R11 ;  /* 0x0000000194867824 */ /* 0x040fe200078e0a0b */
[----:B------:R-:W-:Y:S01]  /*0230*/  SHF.R.S32.HI R0, RZ, 0x4, R5 ;  /* 0x00000004ff007819 */ /* 0x000fe20000011405 */
[----:B------:R-:W-:Y:S01]  /*0240*/  IMAD.IADD R7, R148, 0x1, -R7 ;  /* 0x0000000194077824 */ /* 0x000fe200078e0a07 */
[----:B------:R-:W-:Y:S01]  /*0250*/  LEA.HI R142, R3, R148, RZ, 0x7 ;  /* 0x00000094038e7211 */ /* 0x000fe200078f38ff */
[----:B-----5:R-:W-:Y:S01]  /*0260*/  USHF.R.S32.HI UR13, URZ, 0x1f, UR8 ;  /* 0x0000001f3f0d7899 */ /* 0x020fe20008011408 */
[----:B------:R-:W-:Y:S02]  /*0270*/  LOP3.LUT R9, R5, 0xfffffff0, RZ, 0xc0, !PT ;  /* 0xfffffff005097812 */ /* 0x000fe400078ec0ff */
[----:B------:R-:W-:-:S02]  /*0280*/  LOP3.LUT R3, R8, 0xfffffffc, RZ, 0xc0, !PT ;  /* 0xfffffffc08037812 */ /* 0x000fc400078ec0ff */
[--C-:B------:R-:W-:Y:S01]  /*0290*/  SHF.R.S32.HI R145, RZ, 0x2, R8.reuse ;  /* 0x00000002ff917819 */ /* 0x100fe20000011408 */
[C---:B------:R-:W-:Y:S01]  /*02a0*/  IMAD.IADD R12, R148.reuse, 0x1, -R9 ;  /* 0x00000001940c7824 */ /* 0x040fe200078e0a09 */
[----:B------:R-:W-:Y:S01]  /*02b0*/  LEA.HI R5, R5, R0, RZ, 0x1 ;  /* 0x0000000005057211 */ /* 0x000fe200078f08ff */
[----:B------:R-:W-:Y:S01]  /*02c0*/  IMAD.IADD R148, R148, 0x1, -R3 ;  /* 0x0000000194947824 */ /* 0x000fe200078e0a03 */
[----:B------:R-:W-:Y:S01]  /*02d0*/  SHF.R.S32.HI R8, RZ, 0x1f, R8 ;  /* 0x0000001fff087819 */ /* 0x000fe20000011408 */
[----:B-1----:R-:W-:Y:S01]  /*02e0*/  USHF.R.S32.HI UR12, URZ, 0x1f, UR7 ;  /* 0x0000001f3f0c7899 */ /* 0x002fe20008011407 */
[--C-:B------:R-:W-:Y:S02]  /*02f0*/  SHF.R.S32.HI R143, RZ, 0x5, R144.reuse ;  /* 0x00000005ff8f7819 */ /* 0x100fe40000011490 */
[----:B------:R-:W-:Y:S02]  /*0300*/  LEA.HI R6, R134, R134, RZ, 0x1 ;  /* 0x0000008686067211 */ /* 0x000fe400078f08ff */
[----:B------:R-:W-:-:S02]  /*0310*/  SHF.R.S32.HI R144, RZ, 0x1f, R144 ;  /* 0x0000001fff907819 */ /* 0x000fc40000011490 */
[----:B------:R-:W-:Y:S02]  /*0320*/  LOP3.LUT R5, R5, 0xfffffffe, RZ, 0xc0, !PT ;  /* 0xfffffffe05057812 */ /* 0x000fe400078ec0ff */
[----:B------:R-:W-:Y:S02]  /*0330*/  SHF.R.S32.HI R10, RZ, 0x1f, R7 ;  /* 0x0000001fff0a7819 */ /* 0x000fe40000011407 */
[----:B------:R-:W-:Y:S01]  /*0340*/  LEA.HI R8, R8, R145, RZ, 0x3 ;  /* 0x0000009108087211 */ /* 0x000fe200078f18ff */
[----:B------:R-:W-:Y:S01]  /*0350*/  IMAD.IADD R5, R0, 0x1, -R5 ;  /* 0x0000000100057824 */ /* 0x000fe200078e0a05 */
[----:B------:R-:W-:Y:S02]  /*0360*/  LOP3.LUT R3, R6, 0x7fffffe, RZ, 0xc0, !PT ;  /* 0x07fffffe06037812 */ /* 0x000fe400078ec0ff */
[----:B------:R-:W-:Y:S01]  /*0370*/  LEA.HI R144, R144, R143, RZ, 0x2 ;  /* 0x0000008f90907211 */ /* 0x000fe200078f10ff */
[C---:B------:R-:W-:Y:S01]  /*0380*/  IMAD.SHL.U32 R139, R5.reuse, 0x8, RZ ;  /* 0x00000008058b7824 */ /* 0x040fe200078e00ff */
[----:B------:R-:W-:Y:S01]  /*0390*/  SHF.R.S32.HI R142, RZ, 0x7, R142 ;  /* 0x00000007ff8e7819 */ /* 0x000fe2000001148e */
[----:B------:R-:W-:Y:S01]  /*03a0*/  IMAD.IADD R0, R134, 0x1, -R3 ;  /* 0x0000000186007824 */ /* 0x000fe200078e0a03 */
[----:B------:R-:W-:Y:S01]  /*03b0*/  LEA.HI R10, R10, R7, RZ, 0x2 ;  /* 0x000000070a0a7211 */ /* 0x000fe200078f10ff */
[----:B------:R-:W-:Y:S01]  /*03c0*/  IMAD.SHL.U32 R134, R134, 0x40, RZ ;  /* 0x0000004086867824 */ /* 0x000fe200078e00ff */
[----:B------:R-:W-:Y:S01]  /*03d0*/  LOP3.LUT R8, R8, 0xfffffff8, RZ, 0xc0, !PT ;  /* 0xfffffff808087812 */ /* 0x000fe200078ec0ff */
[----:B------:R-:W-:Y:S01]  /*03e0*/  IMAD R137, R142, 0x8, R5 ;  /* 0x000000088e897824 */ /* 0x000fe200078e0205 */
[----:B------:R-:W-:Y:S01]  /*03f0*/  LEA.HI R7, R12, R12, RZ, 0x1 ;  /* 0x0000000c0c077211 */ /* 0x000fe200078f08ff */
[----:B------:R-:W-:Y:S01]  /*0400*/  IMAD.SHL.U32 R138, R5, 0x10, RZ ;  /* 0x00000010058a7824 */ /* 0x000fe200078e00ff */
[----:B------:R-:W-:Y:S01]  /*0410*/  LOP3.LUT R144, R144, 0xfffffffc, RZ, 0xc0, !PT ;  /* 0xfffffffc90907812 */ /* 0x000fe200078ec0ff */
[----:B------:R-:W-:Y:S01]  /*0420*/  IMAD.IADD R8, R145, 0x1, -R8 ;  /* 0x0000000191087824 */ /* 0x000fe200078e0a08 */
[--C-:B------:R-:W-:Y:S01]  /*0430*/  SHF.R.S32.HI R3, RZ, 0x1, R7.reuse ;  /* 0x00000001ff037819 */ /* 0x100fe20000011407 */
[----:B------:R-:W-:Y:S01]  /*0440*/  IMAD R137, R137, 0x8, R0 ;  /* 0x0000000889897824 */ /* 0x000fe200078e0200 */
[----:B------:R-:W-:Y:S01]  /*0450*/  SHF.R.S32.HI R2, RZ, 0x1f, R7 ;  /* 0x0000001fff027819 */ /* 0x000fe20000011407 */
[----:B------:R-:W-:Y:S01]  /*0460*/  IMAD.IADD R144, R143, 0x1, -R144 ;  /* 0x000000018f907824 */ /* 0x000fe200078e0a90 */
[----:B------:R-:W-:Y:S01]  /*0470*/  LOP3.LUT R7, R7, 0x7fffffe, RZ, 0xc0, !PT ;  /* 0x07fffffe07077812 */ /* 0x000fe200078ec0ff */
[C---:B------:R-:W-:Y:S01]  /*0480*/  IMAD.SHL.U32 R11, R8.reuse, 0x40, RZ ;  /* 0x00000040080b7824 */ /* 0x040fe200078e00ff */
[----:B------:R-:W-:-:S02]  /*0490*/  LOP3.LUT R0, R8, 0x1, RZ, 0xc0, !PT ;  /* 0x0000000108007812 */ /* 0x000fc400078ec0ff */
[----:B------:R-:W-:Y:S01]  /*04a0*/  LEA.HI R2, R2, R3, RZ, 0x2 ;  /* 0x0000000302027211 */ /* 0x000fe200078f10ff */
[----:B------:R-:W-:Y:S01]  /*04b0*/  IMAD.IADD R4, R12, 0x1, -R7 ;  /* 0x000000010c047824 */ /* 0x000fe200078e0a07 */
[----:B------:R-:W-:Y:S01]  /*04c0*/  ISETP.NE.U32.AND P6, PT, R0, 0x1, PT ;  /* 0x000000010000780c */ /* 0x000fe20003fc5070 */
[----:B------:R-:W-:Y:S01]  /*04d0*/  IMAD.SHL.U32 R7, R144, 0x10, RZ ;  /* 0x0000001090077824 */ /* 0x000fe200078e00ff */
[----:B------:R-:W-:Y:S02]  /*04e0*/  LOP3.LUT R134, R134, 0x1c0, RZ, 0xc0, !PT ;  /* 0x000001c086867812 */ /* 0x000fe400078ec0ff */
[----:B------:R-:W-:Y:S02]  /*04f0*/  SHF.R.S32.HI R13, RZ, 0x1f, R12 ;  /* 0x0000001fff0d7819 */ /* 0x000fe4000001140c */
[----:B------:R-:W-:Y:S02]  /*0500*/  LOP3.LUT R2, R2, 0xfffffffc, RZ, 0xc0, !PT ;  /* 0xfffffffc02027812 */ /* 0x000fe400078ec0ff */
[----:B------:R-:W-:-:S02]  /*0510*/  LEA.HI R0, R8, R8, RZ, 0x1 ;  /* 0x0000000808007211 */ /* 0x000fc400078f08ff */
[----:B------:R-:W-:Y:S01]  /*0520*/  LEA.HI.SX32 R141, R10, R7, 0x1e ;  /* 0x000000070a8d7211 */ /* 0x000fe200078ff2ff */
[----:B------:R-:W-:Y:S01]  /*0530*/  IMAD.IADD R2, R3, 0x1, -R2 ;  /* 0x0000000103027824 */ /* 0x000fe200078e0a02 */
[----:B------:R-:W-:Y:S01]  /*0540*/  LOP3.LUT R10, R134, 0x30, R7, 0xf8, !PT ;  /* 0x00000030860a7812 */ /* 0x000fe200078ef807 */
[C---:B------:R-:W-:Y:S01]  /*0550*/  IMAD.SHL.U32 R3, R148.reuse, 0x2, RZ ;  /* 0x0000000294037824 */ /* 0x040fe200078e00ff */
[----:B------:R-:W-:Y:S01]  /*0560*/  LEA.HI R13, R13, R12, RZ, 0x3 ;  /* 0x0000000c0d0d7211 */ /* 0x000fe200078f18ff */
[----:B------:R-:W-:Y:S01]  /*0570*/  IMAD.SHL.U32 R148, R148, 0x8, RZ ;  /* 0x0000000894947824 */ /* 0x000fe200078e00ff */
[----:B------:R-:W-:Y:S01]  /*0580*/  LOP3.LUT R7, R0, 0x3fffffe, RZ, 0xc0, !PT ;  /* 0x03fffffe00077812 */ /* 0x000fe200078ec0ff */
[--C-:B------:R-:W-:Y:S01]  /*0590*/  IMAD R146, R142, 0x2000, R3.reuse ;  /* 0x000020008e927824 */ /* 0x100fe200078e0203 */
[----:B------:R-:W-:Y:S01]  /*05a0*/  LOP3.LUT R11, R11, 0x1c0, RZ, 0xc0, !PT ;  /* 0x000001c00b0b7812 */ /* 0x000fe200078ec0ff */
[----:B------:R-:W-:Y:S01]  /*05b0*/  IMAD R156, R144, 0x200, R3 ;  /* 0x00000200909c7824 */ /* 0x000fe200078e0203 */
[----:B------:R-:W-:Y:S01]  /*05c0*/  LOP3.LUT R133, R13, 0xfffffff8, RZ, 0xc0, !PT ;  /* 0xfffffff80d857812 */ /* 0x000fe200078ec0ff */
[----:B------:R-:W-:Y:S01]  /*05d0*/  IMAD.IADD R7, R8, 0x1, -R7 ;  /* 0x0000000108077824 */ /* 0x000fe200078e0a07 */
[----:B------:R-:W-:-:S02]  /*05e0*/  SHF.R.S32.HI R6, RZ, 0x1, R6 ;  /* 0x00000001ff067819 */ /* 0x000fc40000011406 */
[----:B------:R-:W-:Y:S01]  /*05f0*/  LOP3.LUT P5, RZ, R8, 0x2, RZ, 0xc0, !PT ;  /* 0x0000000208ff7812 */ /* 0x000fe200078ac0ff */
[----:B------:R-:W-:Y:S01]  /*0600*/  IMAD.IADD R133, R12, 0x1, -R133 ;  /* 0x000000010c857824 */ /* 0x000fe200078e0a85 */
[----:B------:R-:W-:Y:S01]  /*0610*/  LOP3.LUT P4, RZ, R8, 0x4, RZ, 0xc0, !PT ;  /* 0x0000000408ff7812 */ /* 0x000fe2000788c0ff */
[----:B------:R-:W-:Y:S01]  /*0620*/  IMAD.SHL.U32 R8, R144, 0x400, RZ ;  /* 0x0000040090087824 */ /* 0x000fe200078e00ff */
[----:B------:R-:W-:Y:S01]  /*0630*/  SHF.R.S32.HI R13, RZ, 0x3, R13 ;  /* 0x00000003ff0d7819 */ /* 0x000fe2000001140d */
[----:B------:R-:W-:Y:S01]  /*0640*/  IMAD R156, R7, 0x20, R156 ;  /* 0x00000020079c7824 */ /* 0x000fe200078e029c */
[----:B------:R-:W-:Y:S02]  /*0650*/  LEA.HI R11, R11, R11, RZ, 0x1d ;  /* 0x0000000b0b0b7211 */ /* 0x000fe400078fe8ff */
[C---:B------:R-:W-:Y:S01]  /*0660*/  LOP3.LUT P0, RZ, R6.reuse, 0x2, RZ, 0xc0, !PT ;  /* 0x0000000206ff7812 */ /* 0x040fe2000780c0ff */
[----:B------:R-:W-:Y:S01]  /*0670*/  IMAD.SHL.U32 R6, R6, 0x40, RZ ;  /* 0x0000004006067824 */ /* 0x000fe200078e00ff */
[----:B------:R-:W-:Y:S01]  /*0680*/  IADD3 R146, R11, R146, R8 ;  /* 0x000000920b927210 */ /* 0x000fe20007ffe008 */
[C---:B------:R-:W-:Y:S01]  /*0690*/  IMAD R3, R13.reuse, 0x8, R4 ;  /* 0x000000080d037824 */ /* 0x040fe200078e0204 */
[----:B------:R-:W-:Y:S01]  /*06a0*/  LOP3.LUT R9, R10, 0x8, R15, 0xf8, !PT ;  /* 0x000000080a097812 */ /* 0x000fe200078ef80f */
[----:B------:R-:W-:Y:S01]  /*06b0*/  IMAD R4, R13, 0x200, R8 ;  /* 0x000002000d047824 */ /* 0x000fe200078e0208 */
[----:B------:R-:W-:Y:S01]  /*06c0*/  SHF.R.S32.HI R8, RZ, 0x1, R0 ;  /* 0x00000001ff087819 */ /* 0x000fe20000011400 */
[----:B------:R-:W-:Y:S01]  /*06d0*/  IMAD.SHL.U32 R3, R3, 0x20, RZ ;  /* 0x0000002003037824 */ /* 0x000fe200078e00ff */
[----:B------:R-:W-:-:S02]  /*06e0*/  LOP3.LUT R6, R6, 0xc0, RZ, 0xc0, !PT ;  /* 0x000000c006067812 */ /* 0x000fc400078ec0ff */
[C---:B------:R-:W-:Y:S01]  /*06f0*/  LOP3.LUT P3, RZ, R8.reuse, 0x2, RZ, 0xc0, !PT ;  /* 0x0000000208ff7812 */ /* 0x040fe2000786c0ff */
[----:B------:R-:W-:Y:S01]  /*0700*/  IMAD.SHL.U32 R8, R8, 0x40, RZ ;  /* 0x0000004008087824 */ /* 0x000fe200078e00ff */
[----:B------:R-:W-:Y:S02]  /*0710*/  LOP3.LUT R15, R6, 0x8, R15, 0xf8, !PT ;  /* 0x00000008060f7812 */ /* 0x000fe400078ef80f */
[----:B------:R-:W-:Y:S02]  /*0720*/  SHF.R.U32.HI R134, RZ, 0x3, R134 ;  /* 0x00000003ff867819 */ /* 0x000fe40000011686 */
[----:B------:R-:W-:Y:S02]  /*0730*/  SHF.R.U32.HI R6, RZ, 0x3, R6 ;  /* 0x00000003ff067819 */ /* 0x000fe40000011606 */
[C---:B------:R-:W-:Y:S01]  /*0740*/  R2P PR, R133.reuse, 0x6 ;  /* 0x0000000685007804 */ /* 0x040fe20000000000 */
[----:B------:R-:W-:Y:S01]  /*0750*/  IMAD.SHL.U32 R133, R133, 0x40, RZ ;  /* 0x0000004085857824 */ /* 0x000fe200078e00ff */
[----:B------:R-:W-:-:S02]  /*0760*/  SEL R0, R136, 0xffffffe0, !P0 ;  /* 0xffffffe088007807 */ /* 0x000fc40004000000 */
[----:B------:R-:W-:Y:S01]  /*0770*/  LOP3.LUT R134, R9, R134, RZ, 0x3c, !PT ;  /* 0x0000008609867212 */ /* 0x000fe200078e3cff */
[----:B------:R-:W-:Y:S01]  /*0780*/  IMAD.SHL.U32 R9, R142, 0x8, RZ ;  /* 0x000000088e097824 */ /* 0x000fe200078e00ff */
[C---:B------:R-:W-:Y:S01]  /*0790*/  LOP3.LUT P0, RZ, R2.reuse, 0x2, RZ, 0xc0, !PT ;  /* 0x0000000202ff7812 */ /* 0x040fe2000780c0ff */
[----:B------:R-:W-:Y:S01]  /*07a0*/  IMAD.SHL.U32 R2, R2, 0x40, RZ ;  /* 0x0000004002027824 */ /* 0x000fe200078e00ff */
[----:B------:R-:W-:Y:S01]  /*07b0*/  LOP3.LUT R6, R15, R6, RZ, 0x3c, !PT ;  /* 0x000000060f067212 */ /* 0x000fe200078e3cff */
[----:B------:R-:W-:Y:S01]  /*07c0*/  IMAD R134, R5, 0x200, R134 ;  /* 0x0000020005867824 */ /* 0x000fe200078e0286 */
[----:B------:R-:W-:Y:S02]  /*07d0*/  LOP3.LUT R133, R133, 0x1c0, RZ, 0xc0, !PT ;  /* 0x000001c085857812 */ /* 0x000fe400078ec0ff */
[----:B------:R-:W-:Y:S01]  /*07e0*/  LOP3.LUT R9, R9, 0x8, RZ, 0xc0, !PT ;  /* 0x0000000809097812 */ /* 0x000fe200078ec0ff */
[----:B------:R-:W-:Y:S01]  /*07f0*/  IMAD.U32 R137, R137, 0x20, R6 ;  /* 0x0000002089897824 */ /* 0x000fe200078e0006 */
[----:B------:R-:W-:-:S02]  /*0800*/  LOP3.LUT R2, R2, 0xc0, RZ, 0xc0, !PT ;  /* 0x000000c002027812 */ /* 0x000fc400078ec0ff */
[----:B------:R-:W-:Y:S02]  /*0810*/  LOP3.LUT R8, R8, 0xc0, RZ, 0xc0, !PT ;  /* 0x000000c008087812 */ /* 0x000fe400078ec0ff */
[----:B------:R-:W-:Y:S02]  /*0820*/  LOP3.LUT R139, R139, 0x8, RZ, 0xc0, !PT ;  /* 0x000000088b8b7812 */ /* 0x000fe400078ec0ff */
[----:B------:R-:W-:Y:S02]  /*0830*/  SHF.R.U32.HI R6, RZ, 0x3, R133 ;  /* 0x00000003ff067819 */ /* 0x000fe40000011685 */
[----:B------:R-:W-:Y:S02]  /*0840*/  SHF.R.U32.HI R7, RZ, 0x3, R2 ;  /* 0x00000003ff077819 */ /* 0x000fe40000011602 */
[----:B------:R-:W-:Y:S02]  /*0850*/  LOP3.LUT R138, R9, 0x10, R138, 0xf8, !PT ;  /* 0x00000010098a7812 */ /* 0x000fe400078ef88a */
[----:B------:R-:W-:-:S02]  /*0860*/  SHF.R.U32.HI R5, RZ, 0x3, R8 ;  /* 0x00000003ff057819 */ /* 0x000fc40000011608 */
[----:B------:R-:W-:Y:S02]  /*0870*/  LOP3.LUT R133, R6, R133, R139, 0x1e, !PT ;  /* 0x0000008506857212 */ /* 0x000fe400078e1e8b */
[----:B------:R-:W-:Y:S02]  /*0880*/  LOP3.LUT R138, R7, R138, R2, 0x1e, !PT ;  /* 0x0000008a078a7212 */ /* 0x000fe400078e1e02 */
[----:B------:R-:W-:Y:S01]  /*0890*/  LOP3.LUT R5, R5, R8, R9, 0x1e, !PT ;  /* 0x0000000805057212 */ /* 0x000fe200078e1e09 */
[----:B------:R-:W-:Y:S01]  /*08a0*/  IMAD.IADD R133, R4, 0x1, R133 ;  /* 0x0000000104857824 */ /* 0x000fe200078e0285 */
[----:B------:R-:W-:Y:S01]  /*08b0*/  LEA R146, R146, UR6, 0x1 ;  /* 0x0000000692927c11 */ /* 0x000fe2000f8e08ff */
[----:B------:R-:W-:Y:S01]  /*08c0*/  IMAD.IADD R138, R3, 0x1, R138 ;  /* 0x00000001038a7824 */ /* 0x000fe200078e028a */
[----:B------:R-:W-:Y:S01]  /*08d0*/  LOP3.LUT R139, R7, R2, R139, 0x1e, !PT ;  /* 0x00000002078b7212 */ /* 0x000fe200078e1e8b */
[----:B------:R-:W-:Y:S01]  /*08e0*/  IMAD R2, R144, 0x200, R3 ;  /* 0x0000020090027824 */ /* 0x000fe200078e0203 */
[----:B------:R-:W-:Y:S01]  /*08f0*/  SEL R154, R154, 0x10, !P6 ;  /* 0x000000109a9a7807 */ /* 0x000fe20007000000 */
[----:B------:R-:W-:Y:S01]  /*0900*/  IMAD.IADD R156, R5, 0x1, R156 ;  /* 0x00000001059c7824 */ /* 0x000fe200078e029c */
[----:B------:R-:W-:Y:S01]  /*0910*/  LEA R133, R133, UR4, 0x1 ;  /* 0x0000000485857c11 */ /* 0x000fe2000f8e08ff */
[----:B------:R-:W-:Y:S01]  /*0920*/  IMAD.MOV.U32 R3, RZ, RZ, 0x40 ;  /* 0x00000040ff037424 */ /* 0x000fe200078e00ff */
[----:B------:R-:W-:Y:S01]  /*0930*/  SEL R152, R136, 0xffffffe0, !P5 ;  /* 0xffffffe088987807 */ /* 0x000fe20006800000 */
[C---:B------:R-:W-:Y:S01]  /*0940*/  VIADD R147, R146.reuse, 0x40 ;  /* 0x0000004092937836 */ /* 0x040fe20000000000 */
[----:B------:R-:W-:Y:S01]  /*0950*/  LEA R137, R137, UR5, 0x1 ;  /* 0x0000000589897c11 */ /* 0x000fe2000f8e08ff */
[C---:B------:R-:W-:Y:S01]  /*0960*/  @P4 VIADD R147, R146.reuse, 0xffffffc0 ;  /* 0xffffffc092934836 */ /* 0x040fe20000000000 */
[----:B------:R-:W-:Y:S01]  /*0970*/  SEL R3, R3, 0xffffffc0, !P2 ;  /* 0xffffffc003037807 */ /* 0x000fe20005000000 */
[----:B------:R-:W-:Y:S01]  /*0980*/  IMAD.IADD R151, R146, 0x1, R154 ;  /* 0x0000000192977824 */ /* 0x000fe200078e029a */
[----:B------:R-:W-:Y:S01]  /*0990*/  LEA R156, R156, UR5, 0x1 ;  /* 0x000000059c9c7c11 */ /* 0x000fe2000f8e08ff */
[C---:B------:R-:W-:Y:S01]  /*09a0*/  VIADD R132, R133.reuse, 0x20 ;  /* 0x0000002085847836 */ /* 0x040fe20000000000 */
[----:B------:R-:W-:Y:S01]  /*09b0*/  SEL R136, R136, 0xffffffe0, !P0 ;  /* 0xffffffe088887807 */ /* 0x000fe20004000000 */
[----:B------:R-:W-:Y:S01]  /*09c0*/  IMAD.IADD R154, R154, 0x1, R147 ;  /* 0x000000019a9a7824 */ /* 0x000fe200078e0293 */
[----:B------:R-:W-:Y:S01]  /*09d0*/  LEA R134, R134, UR6, 0x1 ;  /* 0x0000000686867c11 */ /* 0x000fe2000f8e08ff */
[----:B------:R-:W-:-:S02]  /*09e0*/  @P1 VIADD R132, R133, 0xffffffe0 ;  /* 0xffffffe085841836 */ /* 0x000fc40000000000 */
[----:B------:R-:W-:Y:S02]  /*09f0*/  IMAD.IADD R139, R2, 0x1, R139 ;  /* 0x00000001028b7824 */ /* 0x000fe400078e028b */
[----:B------:R-:W-:Y:S02]  /*0a00*/  IMAD.IADD R150, R146, 0x1, R152 ;  /* 0x0000000192967824 */ /* 0x000fe400078e0298 */
[----:B------:R-:W-:Y:S02]  /*0a10*/  IMAD.IADD R135, R137, 0x1, R0 ;  /* 0x0000000189877824 */ /* 0x000fe400078e0200 */
[----:B------:R-:W-:Y:S02]  /*0a20*/  IMAD.IADD R157, R151, 0x1, R152 ;  /* 0x00000001979d7824 */ /* 0x000fe400078e0298 */
[----:B------:R-:W-:Y:S02]  /*0a30*/  IMAD.IADD R153, R152, 0x1, R147 ;  /* 0x0000000198997824 */ /* 0x000fe400078e0293 */
[----:B------:R-:W-:-:S02]  /*0a40*/  VIADD R155, R156, 0x20 ;  /* 0x000000209c9b7836 */ /* 0x000fc40000000000 */
[----:B------:R-:W-:Y:S02]  /*0a50*/  IMAD.IADD R131, R133, 0x1, R3 ;  /* 0x0000000185837824 */ /* 0x000fe400078e0203 */
[----:B------:R-:W-:Y:S02]  /*0a60*/  IMAD.IADD R152, R152, 0x1, R154 ;  /* 0x0000000198987824 */ /* 0x000fe400078e029a */
[----:B------:R-:W-:Y:S02]  /*0a70*/  @P3 VIADD R155, R156, 0xffffffe0 ;  /* 0xffffffe09c9b3836 */ /* 0x000fe40000000000 */
[----:B------:R-:W-:Y:S02]  /*0a80*/  IMAD.IADD R3, R3, 0x1, R132 ;  /* 0x0000000103037824 */ /* 0x000fe400078e0284 */
[C---:B------:R-:W-:Y:S02]  /*0a90*/  VIADD R128, R132.reuse, 0x2000 ;  /* 0x0000200084807836 */ /* 0x040fe40000000000 */
[----:B------:R-:W-:-:S02]  /*0aa0*/  VIADD R2, R132, 0x4000 ;  /* 0x0000400084027836 */ /* 0x000fc40000000000 */
[----:B------:R-:W-:-:S07]  /*0ab0*/  VIADD R0, R132, 0x6000 ;  /* 0x0000600084007836 */ /* 0x000fce0000000000 */
.L_x_517:
        /* <DEDUP_REMOVED lines=12> */
[----:B--2---:R-:W-:-:S05]  /*0b80*/  @P1 IMAD.WIDE R8, R5, 0x4, R6 ;  /* 0x0000000405081825 */ /* 0x004fca00078e0206 */
[----:B------:R-:W2:Y:S07]  /*0b90*/  @P1 LDG.E R5, desc[UR58][R8.64] ;  /* 0x0000003a08051981 */ /* 0x000eae000c1e1900 */
        /* <DEDUP_REMOVED lines=22> */
[----:B------:R-:W-:Y:S02]  /*0d00*/  UISETP.NE.U32.AND UP1, UPT, UR4, URZ, UPT ;  /* 0x0000003f0400728c */ /* 0x000fe4000bf25070 */
        /* <DEDUP_REMOVED lines=8> */
[----:B------:R-:W-:-:S03]  /*0d90*/  UIMAD UR5, UR10, UR18, URZ ;  /* 0x000000120a0572a4 */ /* 0x000fc6000f8e023f */
[----:B------:R-:W-:Y:S01]  /*0da0*/  @UP0 UIMAD UR30, UR9, UR25, URZ ;  /* 0x00000019091e02a4 */ /* 0x000fe2000f8e023f */
[----:B------:R-:W-:Y:S01]  /*0db0*/  @UP0 ULDC UR27, c[0x0][0x2e4] ;  /* 0x0000b900001b0ab9 */ /* 0x000fe20000000800 */
[----:B-1----:R-:W-:Y:S02]  /*0dc0*/  IABS R8, R6 ;  /* 0x0000000600087213 */ /* 0x002fe40000000000 */
[----:B------:R-:W-:Y:S01]  /*0dd0*/  @UP0 UIMAD UR27, UR10, UR27, UR30 ;  /* 0x0000001b0a1b02a4 */ /* 0x000fe2000f8e021e */
[----:B------:R-:W-:Y:S01]  /*0de0*/  ISETP.NE.AND P1, PT, R6, RZ, PT ;  /* 0x000000ff0600720c */ /* 0x000fe20003f25270 */
[----:B------:R-:W-:Y:S01]  /*0df0*/  ULOP3.LUT UR30, UR26, 0xffffff80, URZ, 0xc0, !UPT ;  /* 0xffffff801a1e7892 */ /* 0x000fe2000f8ec03f */
[----:B------:R-:W1:Y:S01]  /*0e00*/  I2F.RP R7, R8 ;  /* 0x0000000800077306 */ /* 0x000e620000209400 */
[----:B------:R-:W-:Y:S02]  /*0e10*/  @!UP0 UIMAD UR22, UR9, UR24, UR10 ;  /* 0x00000018091682a4 */ /* 0x000fe4000f8e020a */
[----:B------:R-:W-:Y:S01]  /*0e20*/  UIADD3 UR30, UR30, -0x80, URZ ;  /* 0xffffff801e1e7890 */ /* 0x000fe2000fffe03f */
[----:B--2---:R-:W-:Y:S01]  /*0e30*/  IABS R4, R4 ;  /* 0x0000000400047213 */ /* 0x004fe20000000000 */
[----:B------:R-:W-:Y:S01]  /*0e40*/  ULDC.U8 UR28, c[0x0][0x480] ;  /* 0x00012000001c7ab9 */ /* 0x000fe20000000000 */
[----:B------:R-:W-:Y:S01]  /*0e50*/  USHF.R.S32.HI UR32, URZ, 0x1f, UR21 ;  /* 0x0000001f3f207899 */ /* 0x000fe20008011415 */
[----:B------:R-:W-:Y:S01]  /*0e60*/  ISETP.NE.AND P4, PT, RZ, UR28, PT ;  /* 0x0000001cff007c0c */ /* 0x000fe2000bf85270 */
[----:B------:R-:W-:-:S02]  /*0e70*/  USHF.R.S32.HI UR20, URZ, 0x1f, UR29 ;  /* 0x0000001f3f147899 */ /* 0x000fc4000801141d */
[----:B------:R-:W-:Y:S02]  /*0e80*/  USHF.R.S32.HI UR34, URZ, 0x1f, UR24 ;  /* 0x0000001f3f227899 */ /* 0x000fe40008011418 */
[----:B------:R-:W-:Y:S01]  /*0e90*/  USHF.R.S32.HI UR4, URZ, 0x1f, UR5 ;  /* 0x0000001f3f047899 */ /* 0x000fe20008011405 */
[----:B-1----:R-:W1:Y:S01]  /*0ea0*/  MUFU.RCP R10, R7 ;  /* 0x00000007000a7308 */ /* 0x002e620000001000 */
[----:B------:R-:W-:Y:S02]  /*0eb0*/  USEL UR33, UR16, URZ, UP1 ;  /* 0x0000003f10217287 */ /* 0x000fe40008800000 */
[----:B------:R-:W-:Y:S02]  /*0ec0*/  USEL UR19, UR17, URZ, UP1 ;  /* 0x0000003f11137287 */ /* 0x000fe40008800000 */
[----:B------:R-:W-:Y:S02]  /*0ed0*/  USHF.R.S32.HI UR26, URZ, 0x7, UR26 ;  /* 0x000000073f1a7899 */ /* 0x000fe4000801141a */
[----:B------:R-:W-:-:S02]  /*0ee0*/  @!UP0 UIMAD UR27, UR22, UR25, URZ ;  /* 0x00000019161b82a4 */ /* 0x000fc4000f8e023f */
[----:B------:R-:W-:Y:S01]  /*0ef0*/  USHF.R.S32.HI UR31, URZ, 0x1f, UR30 ;  /* 0x0000001f3f1f7899 */ /* 0x000fe2000801141e */
[----:B-1----:R-:W-:Y:S01]  /*0f00*/  VIADD R10, R10, 0xffffffe ;  /* 0x0ffffffe0a0a7836 */ /* 0x002fe20000000000 */
[----:B------:R-:W1:Y:S03]  /*0f10*/  S2R R7, SR_CTAID.X ;  /* 0x0000000000077919 */ /* 0x000e660000002500 */
[----:B------:R-:W2:Y:S02]  /*0f20*/  F2I.FTZ.U32.TRUNC.NTZ R11, R10 ;  /* 0x0000000a000b7305 */ /* 0x000ea4000021f000 */
[----:B--2---:R-:W-:Y:S02]  /*0f30*/  IMAD.MOV R5, RZ, RZ, -R11 ;  /* 0x000000ffff057224 */ /* 0x004fe400078e0a0b */
[----:B------:R-:W-:Y:S02]  /*0f40*/  IMAD.MOV.U32 R10, RZ, RZ, RZ ;  /* 0x000000ffff0a7224 */ /* 0x000fe400078e00ff */
[----:B------:R-:W-:-:S04]  /*0f50*/  IMAD R5, R5, R8, RZ ;  /* 0x0000000805057224 */ /* 0x000fc800078e02ff */
[----:B------:R-:W-:-:S06]  /*0f60*/  IMAD.HI.U32 R5, R11, R5, R10 ;  /* 0x000000050b057227 */ /* 0x000fcc00078e000a */
[----:B------:R-:W-:-:S04]  /*0f70*/  IMAD.HI.U32 R15, R5, R4, RZ ;  /* 0x00000004050f7227 */ /* 0x000fc800078e00ff */
[----:B------:R-:W-:-:S04]  /*0f80*/  IMAD.MOV R9, RZ, RZ, -R15 ;  /* 0x000000ffff097224 */ /* 0x000fc800078e0a0f */
[C---:B------:R-:W-:Y:S02]  /*0f90*/  IMAD R9, R8.reuse, R9, R4 ;  /* 0x0000000908097224 */ /* 0x040fe400078e0204 */
[----:B------:R-:W1:Y:S03]  /*0fa0*/  LDC.64 R4, c[0x0][0x488] ;  /* 0x00012200ff047b82 */ /* 0x000e660000000a00 */
[----:B------:R-:W-:-:S13]  /*0fb0*/  ISETP.GT.U32.AND P2, PT, R8, R9, PT ;  /* 0x000000090800720c */ /* 0x000fda0003f44070 */
[----:B------:R-:W-:Y:S01]  /*0fc0*/  @!P2 IADD3 R9, R9, -R8, RZ ;  /* 0x800000080909a210 */ /* 0x000fe20007ffe0ff */
[----:B------:R-:W-:-:S03]  /*0fd0*/  @!P2 VIADD R15, R15, 0x1 ;  /* 0x000000010f0fa836 */ /* 0x000fc60000000000 */
[----:B------:R-:W-:Y:S02]  /*0fe0*/  ISETP.GE.U32.AND P3, PT, R9, R8, PT ;  /* 0x000000080900720c */ /* 0x000fe40003f66070 */
[----:B------:R-:W-:Y:S01]  /*0ff0*/  LOP3.LUT R8, R6, UR10, RZ, 0x3c, !PT ;  /* 0x0000000a06087c12 */ /* 0x000fe2000f8e3cff */
[----:B-1----:R-:W-:-:S03]  /*1000*/  IMAD.WIDE.U32 R20, R7, R4, RZ ;  /* 0x0000000407147225 */ /* 0x002fc600078e00ff */
[----:B------:R-:W-:Y:S01]  /*1010*/  ISETP.GE.AND P0, PT, R8, RZ, PT ;  /* 0x000000ff0800720c */ /* 0x000fe20003f06270 */
[----:B------:R-:W-:Y:S01]  /*1020*/  IMAD R5, R7, R5, R21 ;  /* 0x0000000507057224 */ /* 0x000fe200078e0215 */
[----:B------:R-:W-:-:S05]  /*1030*/  SEL R20, R20, RZ, P4 ;  /* 0x000000ff14147207 */ /* 0x000fca0002000000 */
[----:B------:R-:W-:Y:S01]  /*1040*/  @P3 VIADD R15, R15, 0x1 ;  /* 0x000000010f0f3836 */ /* 0x000fe20000000000 */
[----:B------:R-:W-:-:S05]  /*1050*/  SEL R17, R5, RZ, P4 ;  /* 0x000000ff05117207 */ /* 0x000fca0002000000 */
        /* <DEDUP_REMOVED lines=13> */
.L_x_510:
[----:B------:R-:W-:Y:S01]  /*1130*/  UIMAD UR22, UR9, UR24, UR10 ;  /* 0x00000018091672a4 */ /* 0x000fe2000f8e020a */
[----:B------:R-:W-:-:S03]  /*1140*/  ULDC UR38, c[0x0][0x2d4] ;  /* 0x0000b50000267ab9 */ /* 0x000fc60000000800 */
[----:B------:R-:W-:-:S12]  /*1150*/  UIMAD UR22, UR22, UR38, URZ ;  /* 0x00000026161672a4 */ /* 0x000fd8000f8e023f */
.L_x_511:
[----:B------:R-:W1:Y:S01]  /*1160*/  S2R R11, SR_TID.X ;  /* 0x00000000000b7919 */ /* 0x000e620000002100 */
[----:B------:R-:W2:Y:S01]  /*1170*/  LDC.64 R6, c[0x0][0x240] ;  /* 0x00009000ff067b82 */ /* 0x000ea20000000a00 */
[----:B------:R-:W-:Y:S01]  /*1180*/  SHF.R.S32.HI R13, RZ, 0x1f, R145 ;  /* 0x0000001fff0d7819 */ /* 0x000fe20000011491 */
[----:B------:R-:W-:Y:S01]  /*1190*/  UIMAD UR28, UR24, UR18, URZ ;  /* 0x00000012181c72a4 */ /* 0x000fe2000f8e023f */
[----:B------:R-:W-:Y:S01]  /*11a0*/  IADD3 R23, P0, R145, UR30, RZ ;  /* 0x0000001e91177c10 */ /* 0x000fe2000ff1e0ff */
[----:B------:R-:W-:Y:S01]  /*11b0*/  IMAD.U32 R22, RZ, RZ, UR4 ;  /* 0x00000004ff167e24 */ /* 0x000fe2000f8e00ff */
[----:B------:R-:W-:Y:S01]  /*11c0*/  SHF.R.S32.HI R149, RZ, 0x1f, R148 ;  /* 0x0000001fff957819 */ /* 0x000fe20000011494 */
[----:B------:R-:W-:Y:S01]  /*11d0*/  UIMAD.WIDE UR38, UR9, UR38, UR30 ;  /* 0x00000026092672a5 */ /* 0x000fe2000f8e021e */
[----:B------:R-:W-:Y:S01]  /*11e0*/  IADD3.X R19, R13, UR31, RZ, P0, !PT ;  /* 0x0000001f0d137c10 */ /* 0x000fe200087fe4ff */
[----:B------:R-:W3:Y:S01]  /*11f0*/  LDC.64 R8, c[0x0][0x228] ;  /* 0x00008a00ff087b82 */ /* 0x000ee20000000a00 */
[----:B------:R-:W-:Y:S01]  /*1200*/  UIMAD.WIDE.U32 UR36, UR18, UR24, URZ ;  /* 0x00000018122472a5 */ /* 0x000fe2000f8e003f */
[----:B------:R-:W-:Y:S01]  /*1210*/  CS2R R94, SRZ ;  /* 0x00000000005e7805 */ /* 0x000fe2000001ff00 */
[----:B------:R-:W-:Y:S01]  /*1220*/  UIADD3 UR33, UP0, UR38, UR33, URZ ;  /* 0x0000002126217290 */ /* 0x000fe2000ff1e03f */
[----:B------:R-:W-:Y:S01]  /*1230*/  CS2R R92, SRZ ;  /* 0x00000000005c7805 */ /* 0x000fe2000001ff00 */
[----:B------:R-:W-:Y:S01]  /*1240*/  UIADD3 UR56, UR26, -0x1, URZ ;  /* 0xffffffff1a387890 */ /* 0x000fe2000fffe03f */
[----:B------:R-:W-:Y:S01]  /*1250*/  CS2R R98, SRZ ;  /* 0x0000000000627805 */ /* 0x000fe2000001ff00 */
[----:B------:R-:W-:Y:S01]  /*1260*/  UIADD3.X UR19, UR39, UR19, URZ, UP0, !UPT ;  /* 0x0000001327137290 */ /* 0x000fe200087fe43f */
[----:B------:R-:W4:Y:S01]  /*1270*/  LDC.64 R4, c[0x0][0x418] ;  /* 0x00010600ff047b82 */ /* 0x000f220000000a00 */
[----:B------:R-:W-:Y:S01]  /*1280*/  UIADD3 UR21, UP0, UR29, UR21, URZ ;  /* 0x000000151d157290 */ /* 0x000fe2000ff1e03f */
[----:B------:R-:W-:Y:S01]  /*1290*/  CS2R R96, SRZ ;  /* 0x0000000000607805 */ /* 0x000fe2000001ff00 */
[----:B------:R-:W-:Y:S01]  /*12a0*/  UIADD3 UR27, UR30, UR27, URZ ;  /* 0x0000001b1e1b7290 */ /* 0x000fe2000fffe03f */
[----:B------:R-:W-:Y:S01]  /*12b0*/  CS2R R90, SRZ ;  /* 0x00000000005a7805 */ /* 0x000fe2000001ff00 */
[----:B------:R-:W-:Y:S01]  /*12c0*/  UIADD3.X UR20, UR32, UR20, URZ, UP0, !UPT ;  /* 0x0000001420147290 */ /* 0x000fe200087fe43f */
[----:B------:R-:W-:-:S02]  /*12d0*/  CS2R R88, SRZ ;  /* 0x0000000000587805 */ /* 0x000fc4000001ff00 */
[----:B------:R-:W-:Y:S01]  /*12e0*/  CS2R R86, SRZ ;  /* 0x0000000000567805 */ /* 0x000fe2000001ff00 */
[-C--:B--2---:R-:W-:Y:S01]  /*12f0*/  IMAD R16, R19, R6.reuse, RZ ;  /* 0x0000000613107224 */ /* 0x084fe200078e02ff */
[----:B------:R-:W-:Y:S01]  /*1300*/  CS2R R84, SRZ ;  /* 0x0000000000547805 */ /* 0x000fe2000001ff00 */
[----:B------:R-:W-:Y:S01]  /*1310*/  IMAD.WIDE.U32 R28, R23, R6, R148 ;  /* 0x00000006171c7225 */ /* 0x000fe200078e0094 */
[----:B------:R-:W-:Y:S02]  /*1320*/  CS2R R78, SRZ ;  /* 0x00000000004e7805 */ /* 0x000fe4000001ff00 */
[----:B------:R-:W-:Y:S02]  /*1330*/  CS2R R76, SRZ ;  /* 0x00000000004c7805 */ /* 0x000fe4000001ff00 */
[----:B------:R-:W-:Y:S02]  /*1340*/  CS2R R82, SRZ ;  /* 0x0000000000527805 */ /* 0x000fe4000001ff00 */
[----:B------:R-:W-:-:S02]  /*1350*/  CS2R R80, SRZ ;  /* 0x0000000000507805 */ /* 0x000fc4000001ff00 */
[----:B-1----:R-:W-:Y:S02]  /*1360*/  SHF.R.S32.HI R10, RZ, 0x1f, R11 ;  /* 0x0000001fff0a7819 */ /* 0x002fe4000001140b */
[----:B------:R-:W-:Y:S02]  /*1370*/  CS2R R74, SRZ ;  /* 0x00000000004a7805 */ /* 0x000fe4000001ff00 */
[----:B------:R-:W-:Y:S02]  /*1380*/  CS2R R72, SRZ ;  /* 0x0000000000487805 */ /* 0x000fe4000001ff00 */
[----:B------:R-:W-:Y:S02]  /*1390*/  CS2R R70, SRZ ;  /* 0x0000000000467805 */ /* 0x000fe4000001ff00 */
[----:B------:R-:W-:Y:S02]  /*13a0*/  LEA.HI R12, R10, R11, RZ, 0x5 ;  /* 0x0000000b0a0c7211 */ /* 0x000fe400078f28ff */
[----:B------:R-:W-:-:S02]  /*13b0*/  CS2R R68, SRZ ;  /* 0x0000000000447805 */ /* 0x000fc4000001ff00 */
[-C--:B------:R-:W-:Y:S02]  /*13c0*/  LEA.HI R18, R10, R11.reuse, RZ, 0x2 ;  /* 0x0000000b0a127211 */ /* 0x080fe400078f10ff */
[----:B------:R-:W-:Y:S01]  /*13d0*/  LOP3.LUT R12, R12, 0xffffffe0, RZ, 0xc0, !PT ;  /* 0xffffffe00c0c7812 */ /* 0x000fe200078ec0ff */
[----:B----4-:R-:W-:Y:S01]  /*13e0*/  IMAD R24, R4, UR15, RZ ;  /* 0x0000000f04187c24 */ /* 0x010fe2000f8e02ff */
[----:B------:R-:W-:Y:S01]  /*13f0*/  LEA.HI R27, R10, R11, RZ, 0x3 ;  /* 0x0000000b0a1b7211 */ /* 0x000fe200078f18ff */
[----:B------:R-:W-:Y:S01]  /*1400*/  IMAD.U32 R10, RZ, RZ, UR5 ;  /* 0x00000005ff0a7e24 */ /* 0x000fe2000f8e00ff */
[----:B------:R-:W-:Y:S01]  /*1410*/  USHF.L.U32 UR5, UR28, 0x7, URZ ;  /* 0x000000071c057899 */ /* 0x000fe2000800063f */
[----:B------:R-:W-:Y:S01]  /*1420*/  IMAD.IADD R12, R11, 0x1, -R12 ;  /* 0x000000010b0c7824 */ /* 0x000fe200078e0a0c */
[----:B------:R-:W-:Y:S01]  /*1430*/  SHF.R.S32.HI R27, RZ, 0x3, R27 ;  /* 0x00000003ff1b7819 */ /* 0x000fe2000001141b */
[----:B------:R-:W-:Y:S01]  /*1440*/  IMAD R11, R23, R7, R16 ;  /* 0x00000007170b7224 */ /* 0x000fe200078e0210 */
[----:B------:R-:W-:Y:S01]  /*1450*/  USHF.R.S32.HI UR4, URZ, 0x1f, UR5 ;  /* 0x0000001f3f047899 */ /* 0x000fe20008011405 */
[----:B------:R-:W-:Y:S01]  /*1460*/  IMAD R21, R143, UR28, R12 ;  /* 0x0000001c8f157c24 */ /* 0x000fe2000f8e020c */
[----:B------:R-:W-:Y:S01]  /*1470*/  LEA.HI R18, R18, R145, RZ, 0x1 ;  /* 0x0000009112127211 */ /* 0x000fe200078f08ff */
[----:B------:R-:W-:-:S02]  /*1480*/  IMAD.IADD R29, R29, 0x1, R11 ;  /* 0x000000011d1d7824 */ /* 0x000fc400078e020b */
[----:B---3--:R-:W-:Y:S01]  /*1490*/  IMAD R16, R8, UR15, RZ ;  /* 0x0000000f08107c24 */ /* 0x008fe2000f8e02ff */
[----:B------:R-:W-:Y:S01]  /*14a0*/  @P4 BAR.SYNC.DEFER_BLOCKING 0x0 ;  /* 0x0000000000004b1d */ /* 0x000fe20000010000 */
[----:B------:R-:W-:Y:S01]  /*14b0*/  IADD3 R25, P1, P0, R21, UR5, R10 ;  /* 0x0000000515197c10 */ /* 0x000fe2000f83e00a */
[----:B------:R-:W-:Y:S01]  /*14c0*/  IMAD.SHL.U32 R27, R27, 0x40, RZ ;  /* 0x000000401b1b7824 */ /* 0x000fe200078e00ff */
[----:B------:R-:W-:Y:S01]  /*14d0*/  SHF.R.S32.HI R21, RZ, 0x1f, R21 ;  /* 0x0000001fff157819 */ /* 0x000fe20000011415 */
[----:B------:R-:W-:Y:S01]  /*14e0*/  IMAD R9, R9, UR9, R16 ;  /* 0x0000000909097c24 */ /* 0x000fe2000f8e0210 */
[----:B------:R-:W-:-:S03]  /*14f0*/  LOP3.LUT R18, R18, 0x7fffffe, RZ, 0xc0, !PT ;  /* 0x07fffffe12127812 */ /* 0x000fc600078ec0ff */
[----:B------:R-:W1:Y:S01]  /*1500*/  LDC.64 R10, c[0x0][0x420] ;  /* 0x00010800ff0a7b82 */ /* 0x000e620000000a00 */
[----:B------:R-:W-:Y:S01]  /*1510*/  IADD3.X R22, R21, UR4, R22, P1, P0 ;  /* 0x0000000415167c10 */ /* 0x000fe20008fe0416 */
[----:B------:R-:W-:Y:S01]  /*1520*/  ULDC.64 UR4, c[0x0][0x258] ;  /* 0x0000960000047ab9 */ /* 0x000fe20000000a00 */
[----:B------:R-:W-:Y:S01]  /*1530*/  IMAD.WIDE.U32 R28, R8, UR9, R28 ;  /* 0x00000009081c7c25 */ /* 0x000fe2000f8e001c */
[----:B------:R-:W-:Y:S01]  /*1540*/  UIMAD UR35, UR14, UR4, URZ ;  /* 0x000000040e2372a4 */ /* 0x000fe2000f8e023f */
[----:B------:R-:W-:Y:S02]  /*1550*/  LOP3.LUT R27, R27, 0xc0, RZ, 0xc0, !PT ;  /* 0x000000c01b1b7812 */ /* 0x000fe400078ec0ff */
[----:B------:R-:W-:Y:S01]  /*1560*/  IMAD.U32 R26, RZ, RZ, UR4 ;  /* 0x00000004ff1a7e24 */ /* 0x000fe2000f8e00ff */
[----:B------:R-:W-:Y:S01]  /*1570*/  USHF.R.S32.HI UR4, URZ, 0x1f, UR18 ;  /* 0x0000001f3f047899 */ /* 0x000fe20008011412 */
[----:B------:R-:W-:Y:S01]  /*1580*/  IMAD R5, R5, UR9, R24 ;  /* 0x0000000905057c24 */ /* 0x000fe2000f8e0218 */
[--C-:B------:R-:W-:Y:S01]  /*1590*/  LOP3.LUT R21, R27, 0x18, R148.reuse, 0xf8, !PT ;  /* 0x000000181b157812 */ /* 0x100fe200078ef894 */
[----:B------:R-:W-:Y:S01]  /*15a0*/  IMAD.IADD R29, R29, 0x1, R9 ;  /* 0x000000011d1d7824 */ /* 0x000fe200078e0209 */
[----:B------:R-:W-:Y:S01]  /*15b0*/  UIMAD UR31, UR4, UR24, URZ ;  /* 0x00000018041f72a4 */ /* 0x000fe2000f8e023f */
[----:B------:R-:W-:Y:S01]  /*15c0*/  IMAD.WIDE.U32 R8, R4, UR9, R148 ;  /* 0x0000000904087c25 */ /* 0x000fe2000f8e0094 */
[----:B------:R-:W-:Y:S01]  /*15d0*/  SHF.R.U32.HI R16, RZ, 0x3, R27 ;  /* 0x00000003ff107819 */ /* 0x000fe2000001161b */
[----:B------:R-:W-:Y:S01]  /*15e0*/  UIMAD UR35, UR10, UR5, UR35 ;  /* 0x000000050a2372a4 */ /* 0x000fe2000f8e0223 */
[----:B------:R-:W-:Y:S01]  /*15f0*/  IADD3 R20, P0, R25, R20, RZ ;  /* 0x0000001419147210 */ /* 0x000fe20007f1e0ff */
[----:B------:R-:W-:Y:S01]  /*1600*/  IMAD.IADD R9, R9, 0x1, R5 ;  /* 0x0000000109097824 */ /* 0x000fe200078e0205 */
[----:B------:R-:W-:Y:S01]  /*1610*/  UIMAD UR31, UR34, UR18, UR31 ;  /* 0x00000012221f72a4 */ /* 0x000fe2000f8e021f */
[----:B------:R-:W2:Y:S01]  /*1620*/  LDC.64 R4, c[0x0][0x230] ;  /* 0x00008c00ff047b82 */ /* 0x000ea20000000a00 */
[----:B------:R-:W-:Y:S01]  /*1630*/  IMAD.WIDE.U32 R26, R26, UR10, R28 ;  /* 0x0000000a1a1a7c25 */ /* 0x000fe2000f8e001c */
[----:B------:R-:W-:Y:S01]  /*1640*/  LOP3.LUT R16, R21, R16, RZ, 0x3c, !PT ;  /* 0x0000001015107212 */ /* 0x000fe200078e3cff */
[----:B------:R-:W-:Y:S01]  /*1650*/  ULDC.64 UR4, c[0x0][0x210] ;  /* 0x0000840000047ab9 */ /* 0x000fe20000000a00 */
[----:B------:R-:W-:Y:S01]  /*1660*/  IADD3.X R21, R22, R17, RZ, P0, !PT ;  /* 0x0000001116157210 */ /* 0x000fe200007fe4ff */
[----:B-1----:R-:W-:Y:S01]  /*1670*/  IMAD.WIDE.U32 R24, R23, R10, R8 ;  /* 0x0000000a17187225 */ /* 0x002fe200078e0008 */
[----:B------:R-:W-:Y:S01]  /*1680*/  UIADD3 UR31, UR37, UR31, URZ ;  /* 0x0000001f251f7290 */ /* 0x000fe2000fffe03f */
[----:B------:R-:W-:Y:S01]  /*1690*/  LEA R176, P0, R26, UR4, 0x1 ;  /* 0x000000041ab07c11 */ /* 0x000fe2000f8008ff */
[----:B------:R-:W1:Y:S01]  /*16a0*/  LDC.64 R8, c[0x0][0x248] ;  /* 0x00009200ff087b82 */ /* 0x000e620000000a00 */
[----:B------:R-:W-:Y:S01]  /*16b0*/  IMAD.IADD R18, R145, 0x1, -R18 ;  /* 0x0000000191127824 */ /* 0x000fe200078e0a12 */
[----:B------:R-:W-:Y:S01]  /*16c0*/  UIMAD UR31, UR31, UR33, URZ ;  /* 0x000000211f1f72a4 */ /* 0x000fe2000f8e023f */
[----:B------:R-:W-:-:S02]  /*16d0*/  VIADD R17, R27, UR35 ;  /* 0x000000231b117c36 */ /* 0x000fc40008000000 */
[----:B------:R-:W-:Y:S01]  /*16e0*/  IMAD R22, R19, R10, RZ ;  /* 0x0000000a13167224 */ /* 0x000fe200078e02ff */
[----:B------:R-:W-:Y:S01]  /*16f0*/  LEA R19, R143, R18, 0x3 ;  /* 0x000000128f137211 */ /* 0x000fe200078e18ff */
[----:B------:R-:W-:Y:S01]  /*1700*/  IMAD.U32 R28, RZ, RZ, UR36 ;  /* 0x00000024ff1c7e24 */ /* 0x000fe2000f8e00ff */
[----:B------:R-:W-:Y:S01]  /*1710*/  LEA.HI.X R177, R26, UR5, R17, 0x1, P0 ;  /* 0x000000051ab17c11 */ /* 0x000fe200080f0c11 */
[----:B------:R-:W-:Y:S01]  /*1720*/  UIMAD UR19, UR19, UR36, UR31 ;  /* 0x00000024131372a4 */ /* 0x000fe2000f8e021f */
[----:B------:R-:W-:Y:S01]  /*1730*/  LEA R18, P0, R6, R176, 0x7 ;  /* 0x000000b006127211 */ /* 0x000fe200078038ff */
[----:B------:R-:W-:Y:S01]  /*1740*/  IMAD.WIDE.U32 R20, R28, UR33, R20 ;  /* 0x000000211c147c25 */ /* 0x000fe2000f8e0014 */
[----:B------:R-:W-:Y:S01]  /*1750*/  ULDC.64 UR4, c[0x0][0x400] ;  /* 0x0001000000047ab9 */ /* 0x000fe20000000a00 */
[----:B------:R-:W-:Y:S02]  /*1760*/  ULDC.64 UR32, c[0x0][0x2b0] ;  /* 0x0000ac0000207ab9 */ /* 0x000fe40000000a00 */
[----:B------:R-:W-:Y:S01]  /*1770*/  IMAD.U32 R16, R19, 0x20, R16 ;  /* 0x0000002013107824 */ /* 0x000fe200078e0010 */
[----:B------:R-:W-:Y:S01]  /*1780*/  LEA.HI.X R19, R6, R177, R7, 0x7, P0 ;  /* 0x000000b106137211 */ /* 0x000fe200000f3c07 */
[----:B------:R-:W-:Y:S01]  /*1790*/  VIADD R17, R21, UR19 ;  /* 0x0000001315117c36 */ /* 0x000fe20008000000 */
[----:B------:R-:W3:Y:S01]  /*17a0*/  LDC.64 R6, c[0x0][0x238] ;  /* 0x00008e00ff067b82 */ /* 0x000ee20000000a00 */
[----:B------:R-:W-:Y:S01]  /*17b0*/  LEA R172, P1, R20, UR4, 0x2 ;  /* 0x0000000414ac7c11 */ /* 0x000fe2000f8210ff */
[----:B------:R-:W-:Y:S01]  /*17c0*/  IMAD R22, R23, R11, R22 ;  /* 0x0000000b17167224 */ /* 0x000fe200078e0216 */
[----:B------:R-:W-:Y:S01]  /*17d0*/  ULDC.64 UR18, c[0x0][0x428] ;  /* 0x00010a0000127ab9 */ /* 0x000fe20000000a00 */
[----:B--2---:R-:W-:Y:S01]  /*17e0*/  IMAD.WIDE.U32 R26, R4, UR9, R148 ;  /* 0x00000009041a7c25 */ /* 0x004fe2000f8e0094 */
[----:B------:R-:W-:Y:S01]  /*17f0*/  LEA.HI.X R173, R20, UR5, R17, 0x2, P1 ;  /* 0x0000000514ad7c11 */ /* 0x000fe200088f1411 */
[----:B------:R-:W-:-:S02]  /*1800*/  UIMAD UR31, UR14, UR18, URZ ;  /* 0x000000120e1f72a4 */ /* 0x000fc4000f8e023f */
[----:B------:R-:W-:Y:S01]  /*1810*/  IMAD R20, R4, UR15, RZ ;  /* 0x0000000f04147c24 */ /* 0x000fe2000f8e02ff */
[----:B------:R-:W-:Y:S01]  /*1820*/  ULDC.64 UR4, c[0x0][0x260] ;  /* 0x0000980000047ab9 */ /* 0x000fe20000000a00 */
[----:B------:R-:W-:Y:S01]  /*1830*/  IMAD.IADD R23, R25, 0x1, R22 ;  /* 0x0000000119177824 */ /* 0x000fe200078e0216 */
[----:B------:R-:W-:Y:S01]  /*1840*/  UIMAD UR31, UR10, UR19, UR31 ;  /* 0x000000130a1f72a4 */ /* 0x000fe2000f8e021f */
[----:B------:R-:W-:Y:S01]  /*1850*/  IMAD.MOV.U32 R22, RZ, RZ, R24 ;  /* 0x000000ffff167224 */ /* 0x000fe200078e0018 */
[----:B------:R-:W-:Y:S01]  /*1860*/  UIMAD.WIDE UR60, UR27, 0x4, UR32 ;  /* 0x000000041b3c78a5 */ /* 0x000fe2000f8e0220 */
[----:B------:R-:W-:Y:S02]  /*1870*/  IMAD R17, R5, UR9, R20 ;  /* 0x0000000905117c24 */ /* 0x000fe4000f8e0214 */
[-C--:B-1----:R-:W-:Y:S01]  /*1880*/  IMAD R24, R13, R8.reuse, RZ ;  /* 0x000000080d187224 */ /* 0x082fe200078e02ff */
[----:B------:R-:W1:Y:S01]  /*1890*/  LDC.64 R4, c[0x0][0x250] ;  /* 0x00009400ff047b82 */ /* 0x000e620000000a00 */
[----:B------:R-:W-:Y:S01]  /*18a0*/  IMAD.U32 R20, RZ, RZ, UR18 ;  /* 0x00000012ff147e24 */ /* 0x000fe2000f8e00ff */
[----:B------:R-:W-:Y:S01]  /*18b0*/  ULDC.64 UR18, c[0x0][0x3e0] ;  /* 0x0000f80000127ab9 */ /* 0x000fe20000000a00 */
[----:B------:R-:W-:Y:S01]  /*18c0*/  IMAD.U32 R29, RZ, RZ, UR37 ;  /* 0x00000025ff1d7e24 */ /* 0x000fe2000f8e00ff */
[----:B------:R-:W-:Y:S01]  /*18d0*/  IADD3 R27, R27, R17, RZ ;  /* 0x000000111b1b7210 */ /* 0x000fe20007ffe0ff */
[----:B------:R-:W-:-:S04]  /*18e0*/  IMAD.WIDE.U32 R28, R145, R8, RZ ;  /* 0x00000008911c7225 */ /* 0x000fc800078e00ff */
[----:B------:R-:W-:Y:S02]  /*18f0*/  IMAD R21, R145, R9, R24 ;  /* 0x0000000991157224 */ /* 0x000fe400078e0218 */
[----:B------:R-:W-:-:S04]  /*1900*/  IMAD.WIDE.U32 R24, R20, UR10, R22 ;  /* 0x0000000a14187c25 */ /* 0x000fc8000f8e0016 */
[----:B------:R-:W-:Y:S01]  /*1910*/  IMAD R20, R14, UR4, RZ ;  /* 0x000000040e147c24 */ /* 0x000fe2000f8e02ff */
[----:B------:R-:W-:Y:S01]  /*1920*/  LEA R174, P0, R24, UR18, 0x1 ;  /* 0x0000001218ae7c11 */ /* 0x000fe2000f8008ff */
[----:B------:R-:W-:Y:S01]  /*1930*/  IMAD.IADD R23, R29, 0x1, R21 ;  /* 0x000000011d177824 */ /* 0x000fe200078e0215 */
[----:B------:R-:W-:Y:S01]  /*1940*/  ULEA.HI UR18, UR56, UR56, URZ, 0x1 ;  /* 0x0000003838127291 */ /* 0x000fe2000f8f083f */
[----:B------:R-:W-:Y:S02]  /*1950*/  VIADD R21, R25, UR31 ;  /* 0x0000001f19157c36 */ /* 0x000fe40008000000 */
[----:B------:R-:W-:Y:S02]  /*1960*/  IMAD R17, R15, UR5, R20 ;  /* 0x000000050f117c24 */ /* 0x000fe4000f8e0214 */
[----:B---3--:R-:W-:Y:S01]  /*1970*/  IMAD R20, R6, UR15, RZ ;  /* 0x0000000f06147c24 */ /* 0x008fe2000f8e02ff */
[----:B------:R-:W-:Y:S01]  /*1980*/  LEA.HI.X R175, R24, UR19, R21, 0x1, P0 ;  /* 0x0000001318af7c11 */ /* 0x000fe200080f0c15 */
[----:B------:R-:W-:-:S04]  /*1990*/  IMAD.WIDE.U32 R24, R6, UR9, R148 ;  /* 0x0000000906187c25 */ /* 0x000fc8000f8e0094 */
[----:B------:R-:W-:Y:S02]  /*19a0*/  IMAD R7, R7, UR9, R20 ;  /* 0x0000000907077c24 */ /* 0x000fe4000f8e0214 */
[----:B------:R-:W-:Y:S02]  /*19b0*/  IMAD.MOV.U32 R22, RZ, RZ, R28 ;  /* 0x000000ffff167224 */ /* 0x000fe400078e001c */
[----:B------:R-:W-:Y:S01]  /*19c0*/  IMAD.WIDE.U32 R26, R15, UR4, R26 ;  /* 0x000000040f1a7c25 */ /* 0x000fe2000f8e001a */
[----:B------:R-:W-:Y:S01]  /*19d0*/  IADD3 R25, R25, R7, RZ ;  /* 0x0000000719197210 */ /* 0x000fe20007ffe0ff */
[----:B------:R-:W-:Y:S02]  /*19e0*/  ULDC.64 UR4, c[0x0][0x268] ;  /* 0x00009a0000047ab9 */ /* 0x000fe40000000a00 */
[----:B------:R-:W-:-:S04]  /*19f0*/  IMAD.WIDE.U32 R22, R8, UR21, R22 ;  /* 0x0000001508167c25 */ /* 0x000fc8000f8e0016 */
[----:B-1----:R-:W-:Y:S01]  /*1a00*/  IMAD R20, R13, R4, RZ ;  /* 0x000000040d147224 */ /* 0x002fe200078e02ff */
[----:B------:R-:W-:Y:S01]  /*1a10*/  IADD3 R6, P0, R26, R22, RZ ;  /* 0x000000161a067210 */ /* 0x000fe20007f1e0ff */
[----:B------:R-:W-:Y:S02]  /*1a20*/  IMAD R14, R14, UR4, RZ ;  /* 0x000000040e0e7c24 */ /* 0x000fe4000f8e02ff */
[----:B------:R-:W-:Y:S01]  /*1a30*/  IMAD.WIDE.U32 R28, R15, UR4, R24 ;  /* 0x000000040f1c7c25 */ /* 0x000fe2000f8e0018 */
[----:B------:R-:W-:-:S03]  /*1a40*/  ULOP3.LUT UR4, UR18, 0xfffffffe, URZ, 0xc0, !UPT ;  /* 0xfffffffe12047892 */ /* 0x000fc6000f8ec03f */
[----:B------:R-:W-:Y:S01]  /*1a50*/  IMAD.IADD R17, R27, 0x1, R17 ;  /* 0x000000011b117824 */ /* 0x000fe200078e0211 */
[----:B------:R-:W-:Y:S01]  /*1a60*/  UIADD3 UR4, UR56, -UR4, URZ ;  /* 0x8000000438047290 */ /* 0x000fe2000fffe03f */
[C---:B------:R-:W-:Y:S01]  /*1a70*/  IMAD.WIDE.U32 R26, R145.reuse, R4, RZ ;  /* 0x00000004911a7225 */ /* 0x040fe200078e00ff */
[----:B------:R-:W-:Y:S02]  /*1a80*/  ULDC UR18, c[0x0][0x398] ;  /* 0x0000e60000127ab9 */ /* 0x000fe40000000800 */
[----:B------:R-:W-:Y:S01]  /*1a90*/  UISETP.NE.AND UP0, UPT, UR4, 0x1, UPT ;  /* 0x000000010400788c */ /* 0x000fe2000bf05270 */
[----:B------:R-:W-:Y:S02]  /*1aa0*/  IMAD R20, R145, R5, R20 ;  /* 0x0000000591147224 */ /* 0x000fe400078e0214 */
[----:B------:R-:W-:Y:S02]  /*1ab0*/  IMAD R22, R8, UR20, RZ ;  /* 0x0000001408167c24 */ /* 0x000fe4000f8e02ff */
[----:B------:R-:W-:-:S02]  /*1ac0*/  IMAD.IADD R27, R27, 0x1, R20 ;  /* 0x000000011b1b7824 */ /* 0x000fc400078e0214 */
[----:B------:R-:W-:Y:S01]  /*1ad0*/  IMAD R14, R15, UR5, R14 ;  /* 0x000000050f0e7c24 */ /* 0x000fe2000f8e020e */
[----:B------:R-:W-:Y:S01]  /*1ae0*/  ULDC.64 UR4, c[0x0][0x218] ;  /* 0x0000860000047ab9 */ /* 0x000fe20000000a00 */
[----:B------:R-:W-:Y:S02]  /*1af0*/  IMAD R22, R9, UR21, R22 ;  /* 0x0000001509167c24 */ /* 0x000fe4000f8e0216 */
[C---:B------:R-:W-:Y:S02]  /*1b00*/  IMAD R20, R4.reuse, UR20, RZ ;  /* 0x0000001404147c24 */ /* 0x040fe4000f8e02ff */
[----:B------:R-:W-:Y:S01]  /*1b10*/  IMAD.WIDE.U32 R24, R4, UR21, R26 ;  /* 0x0000001504187c25 */ /* 0x000fe2000f8e001a */
[----:B------:R-:W-:Y:S02]  /*1b20*/  IADD3.X R17, R17, R23, R22, P0, !PT ;  /* 0x0000001711117210 */ /* 0x000fe400007fe416 */
[----:B------:R-:W-:Y:S01]  /*1b30*/  LEA R22, P3, R10, R174, 0x7 ;  /* 0x000000ae0a167211 */ /* 0x000fe200078638ff */
[----:B------:R-:W-:Y:S01]  /*1b40*/  IMAD.IADD R15, R29, 0x1, R14 ;  /* 0x000000011d0f7824 */ /* 0x000fe200078e020e */
[----:B------:R-:W-:Y:S01]  /*1b50*/  IADD3 R7, P1, R28, R24, RZ ;  /* 0x000000181c077210 */ /* 0x000fe20007f3e0ff */
[----:B------:R-:W-:Y:S01]  /*1b60*/  IMAD R14, R5, UR21, R20 ;  /* 0x00000015050e7c24 */ /* 0x000fe2000f8e0214 */
[----:B------:R-:W-:Y:S01]  /*1b70*/  LEA R20, P2, R6, UR4, 0x1 ;  /* 0x0000000406147c11 */ /* 0x000fe2000f8408ff */
[----:B------:R-:W-:Y:S01]  /*1b80*/  VIADD R13, R16, 0x1000 ;  /* 0x00001000100d7836 */ /* 0x000fe20000000000 */
[----:B------:R-:W-:-:S02]  /*1b90*/  PLOP3.LUT P0, PT, PT, PT, UP0, 0x80, 0x0 ;  /* 0x000000000000781c */ /* 0x000fc40003f0f008 */
[----:B------:R-:W-:Y:S01]  /*1ba0*/  LEA.HI.X R21, R6, UR5, R17, 0x1, P2 ;  /* 0x0000000506157c11 */ /* 0x000fe200090f0c11 */
[----:B------:R-:W-:Y:S01]  /*1bb0*/  ULDC.64 UR4, c[0x0][0x220] ;  /* 0x0000880000047ab9 */ /* 0x000fe20000000a00 */
[----:B------:R-:W-:Y:S02]  /*1bc0*/  IADD3.X R14, R15, R25, R14, P1, !PT ;  /* 0x000000190f0e7210 */ /* 0x000fe40000ffe40e */
[C---:B------:R-:W-:Y:S01]  /*1bd0*/  LEA R6, P1, R7.reuse, UR4, 0x1 ;  /* 0x0000000407067c11 */ /* 0x040fe2000f8208ff */
[----:B------:R-:W-:Y:S01]  /*1be0*/  UIADD3 UR4, UR30, UR22, URZ ;  /* 0x000000161e047290 */ /* 0x000fe2000fffe03f */
[----:B------:R-:W-:Y:S02]  /*1bf0*/  LEA.HI.X R23, R10, R175, R11, 0x7, P3 ;  /* 0x000000af0a177211 */ /* 0x000fe400018f3c0b */
[----:B------:R-:W-:Y:S01]  /*1c00*/  LEA.HI.X R7, R7, UR5, R14, 0x1, P1 ;  /* 0x0000000507077c11 */ /* 0x000fe200088f0c0e */
[----:B------:R-:W-:Y:S01]  /*1c10*/  UIADD3 UR5, -UR57, UR25, UR29 ;  /* 0x0000001939057290 */ /* 0x000fe2000fffe11d */
[----:B------:R-:W-:Y:S01]  /*1c20*/  SEL R13, R13, R16, !P0 ;  /* 0x000000100d0d7207 */ /* 0x000fe20004000000 */
[----:B------:R-:W-:Y:S01]  /*1c30*/  ULDC.64 UR30, c[0x0][0x478] ;  /* 0x00011e00001e7ab9 */ /* 0x000fe20000000a00 */
[----:B------:R-:W-:Y:S01]  /*1c40*/  LEA R11, R16, UR6, 0x1 ;  /* 0x00000006100b7c11 */ /* 0x000fe2000f8e08ff */
[----:B------:R-:W-:Y:S01]  /*1c50*/  UIADD3 UR18, UR5, -UR18, URZ ;  /* 0x8000001205127290 */ /* 0x000fe2000fffe03f */
[----:B------:R-:W-:-:S02]  /*1c60*/  LEA R16, P2, R8, R20, 0x7 ;  /* 0x0000001408107211 */ /* 0x000fc400078438ff */
[----:B------:R-:W-:Y:S01]  /*1c70*/  LEA R168, R13, UR6, 0x1 ;  /* 0x000000060da87c11 */ /* 0x000fe2000f8e08ff */
[----:B------:R-:W-:Y:S01]  /*1c80*/  USHF.R.S32.HI UR5, URZ, 0x1f, UR18 ;  /* 0x0000001f3f057899 */ /* 0x000fe20008011412 */
[----:B------:R-:W-:Y:S01]  /*1c90*/  LEA.HI.X R17, R8, R21, R9, 0x7, P2 ;  /* 0x0000001508117211 */ /* 0x000fe200010f3c09 */
[----:B------:R-:W-:Y:S01]  /*1ca0*/  @!PT LDS RZ, [RZ] ;  /* 0x00000000fffff984 */ /* 0x000fe20000000800 */
[----:B------:R-:W-:Y:S01]  /*1cb0*/  @!PT LDS RZ, [RZ] ;  /* 0x00000000fffff984 */ /* 0x000fe20000000800 */
[----:B------:R-:W-:Y:S01]  /*1cc0*/  @!PT LDS RZ, [RZ] ;  /* 0x00000000fffff984 */ /* 0x000fe20000000800 */
[----:B------:R1:W-:Y:S01]  /*1cd0*/  LDGSTS.E.BYPASS.LTC128B.128 [R11+0x4000], desc[UR58][R174.64] ;  /* 0x04000000ae0b7fae */ /* 0x0003e2000b901d7a */
[C---:B------:R-:W-:Y:S01]  /*1ce0*/  LEA R8, P1, R4.reuse, R6, 0x7 ;  /* 0x0000000604087211 */ /* 0x040fe200078238ff */
[----:B------:R-:W-:Y:S02]  /*1cf0*/  ULEA.HI UR5, UR5, UR18, URZ, 0x7 ;  /* 0x0000001205057291 */ /* 0x000fe4000f8f383f */
[----:B------:R1:W-:Y:S01]  /*1d00*/  LDGSTS.E.BYPASS.LTC128B.128 [R11+0x5000], desc[UR58][R22.64] ;  /* 0x05000000160b7fae */ /* 0x0003e2000b901d7a */
[----:B------:R-:W-:Y:S01]  /*1d10*/  LEA.HI.X R9, R4, R7, R5, 0x7, P1 ;  /* 0x0000000704097211 */ /* 0x000fe200008f3c05 */
[----:B------:R-:W-:Y:S02]  /*1d20*/  USHF.R.S32.HI UR22, URZ, 0x7, UR5 ;  /* 0x000000073f167899 */ /* 0x000fe40008011405 */
[----:B------:R1:W-:Y:S02]  /*1d30*/  LDGSTS.E.BYPASS.LTC128B.128 [R168], desc[UR58][R176.64] ;  /* 0x00000000b0a87fae */ /* 0x0003e4000b901d7a */
[----:B------:R-:W-:-:S02]  /*1d40*/  UISETP.LT.AND UP0, UPT, URZ, UR22, UPT ;  /* 0x000000163f00728c */ /* 0x000fc4000bf01270 */
[----:B------:R1:W-:Y:S02]  /*1d50*/  LDGSTS.E.BYPASS.LTC128B.128 [R168+0x1000], desc[UR58][R18.64] ;  /* 0x0100000012a87fae */ /* 0x0003e4000b901d7a */
[----:B------:R-:W-:Y:S02]  /*1d60*/  USEL UR22, URZ, UR22, !UP0 ;  /* 0x000000163f167287 */ /* 0x000fe4000c000000 */
[----:B------:R1:W-:Y:S02]  /*1d70*/  LDGSTS.E.BYPASS.LTC128B.128 [R11+0x6000], desc[UR58][R20.64] ;  /* 0x06000000140b7fae */ /* 0x0003e4000b901d7a */
[----:B------:R-:W-:Y:S02]  /*1d80*/  UISETP.GT.AND UP0, UPT, UR26, UR22, UPT ;  /* 0x000000161a00728c */ /* 0x000fe4000bf04270 */
[----:B------:R1:W-:Y:S01]  /*1d90*/  LDGSTS.E.BYPASS.LTC128B.128 [R11+0x7000], desc[UR58][R16.64] ;  /* 0x07000000100b7fae */ /* 0x0003e2000b901d7a */
[----:B------:R-:W-:-:S03]  /*1da0*/  UIMAD.WIDE UR26, UR4, 0x4, UR30 ;  /* 0x00000004041a78a5 */ /* 0x000fc6000f8e021e */
[----:B------:R-:W-:Y:S01]  /*1db0*/  PLOP3.LUT P1, PT, PT, PT, UP0, 0x80, 0x0 ;  /* 0x000000000000781c */ /* 0x000fe20003f2f008 */
[----:B------:R1:W-:Y:S04]  /*1dc0*/  LDGSTS.E.BYPASS.LTC128B.128 [R11+0x8000], desc[UR58][R6.64] ;  /* 0x08000000060b7fae */ /* 0x0003e8000b901d7a */
[----:B------:R1:W-:Y:S04]  /*1dd0*/  LDGSTS.E.BYPASS.LTC128B.128 [R11+0x9000], desc[UR58][R8.64] ;  /* 0x09000000080b7fae */ /* 0x0003e8000b901d7a */
[----:B------:R-:W0:Y:S04]  /*1de0*/  LDGDEPBAR ;  /* 0x00000000000079af */ /* 0x000e280000000000 */
[----:B------:R-:W-:Y:S05]  /*1df0*/  @!P1 BRA `(.L_x_512) ;  /* 0x0000005c00ac9947 */ /* 0x000fea0003800000 */
[----:B-1----:R-:W1:Y:S01]  /*1e00*/  LDC.64 R10, c[0x0][0x3b8] ;  /* 0x0000ee00ff0a7b82 */ /* 0x002e620000000a00 */
[----:B------:R-:W-:-:S04]  /*1e10*/  IMAD.MOV.U32 R8, RZ, RZ, 0x4 ;  /* 0x00000004ff087424 */ /* 0x000fc800078e00ff */
[----:B------:R-:W-:-:S03]  /*1e20*/  IMAD.WIDE R8, R141, R8, UR60 ;  /* 0x0000003c8d087e25 */ /* 0x000fc6000f8e0208 */
[----:B------:R-:W2:Y:S02]  /*1e30*/  LDC R162, c[0x0][0x2dc] ;  /* 0x0000b700ffa27b82 */ /* 0x000ea40000000800 */
[----:B------:R3:W5:Y:S04]  /*1e40*/  LDG.E R167, desc[UR58][R8.64] ;  /* 0x0000003a08a77981 */ /* 0x000768000c1e1900 */
[----:B------:R3:W5:Y:S04]  /*1e50*/  LDG.E R166, desc[UR58][R8.64+0x20] ;  /* 0x0000203a08a67981 */ /* 0x000768000c1e1900 */
[----:B------:R3:W5:Y:S04]  /*1e60*/  LDG.E R165, desc[UR58][R8.64+0x100] ;  /* 0x0001003a08a57981 */ /* 0x000768000c1e1900 */
[----:B------:R3:W5:Y:S04]  /*1e70*/  LDG.E R164, desc[UR58][R8.64+0x120] ;  /* 0x0001203a08a47981 */ /* 0x000768000c1e1900 */
[----:B-1----:R-:W4:Y:S04]  /*1e80*/  LDG.E.64 R4, desc[UR58][R10.64] ;  /* 0x0000003a0a047981 */ /* 0x002f28000c1e1b00 */
[----:B------:R-:W3:Y:S01]  /*1e90*/  LDG.E.64 R6, desc[UR58][R10.64+0x8] ;  /* 0x0000083a0a067981 */ /* 0x000ee2000c1e1b00 */
[----:B------:R-:W-:-:S04]  /*1ea0*/  UIMAD UR4, UR9, UR24, UR10 ;  /* 0x00000018090472a4 */ /* 0x000fc8000f8e020a */
[----:B------:R-:W-:Y:S01]  /*1eb0*/  USHF.L.U32 UR4, UR4, 0x5, URZ ;  /* 0x0000000504047899 */ /* 0x000fe2000800063f */
[----:B------:R-:W-:-:S03]  /*1ec0*/  SHF.R.S32.HI R163, RZ, 0x1f, R12 ;  /* 0x0000001fffa37819 */ /* 0x000fc6000001140c */
[----:B------:R-:W-:Y:S01]  /*1ed0*/  USHF.R.S32.HI UR18, URZ, 0x1f, UR4 ;  /* 0x0000001f3f127899 */ /* 0x000fe20008011404 */
[----:B------:R-:W-:Y:S01]  /*1ee0*/  IMAD.MOV.U32 R161, RZ, RZ, 0x8 ;  /* 0x00000008ffa17424 */ /* 0x000fe200078e00ff */
[----:B------:R-:W-:Y:S01]  /*1ef0*/  UIADD3 UR19, UR29, UR25, URZ ;  /* 0x000000191d137290 */ /* 0x000fe2000fffe03f */
[----:B------:R-:W-:Y:S01]  /*1f00*/  MOV R160, 0x40 ;  /* 0x0000004000a07802 */ /* 0x000fe20000000f00 */
[----:B------:R-:W-:Y:S01]  /*1f10*/  IMAD.MOV.U32 R159, RZ, RZ, 0x48 ;  /* 0x00000048ff9f7424 */ /* 0x000fe200078e00ff */
[----:B------:R-:W-:Y:S01]  /*1f20*/  MOV R95, RZ ;  /* 0x000000ff005f7202 */ /* 0x000fe20000000f00 */
[----:B------:R-:W-:Y:S01]  /*1f30*/  IMAD.MOV.U32 R158, RZ, RZ, 0x4 ;  /* 0x00000004ff9e7424 */ /* 0x000fe200078e00ff */
[----:B------:R-:W-:Y:S02]  /*1f40*/  USHF.L.U32 UR42, UR28, 0x3, URZ ;  /* 0x000000031c2a7899 */ /* 0x000fe4000800063f */
[----:B------:R-:W-:Y:S02]  /*1f50*/  USHF.L.U32 UR41, UR28, 0x4, URZ ;  /* 0x000000041c297899 */ /* 0x000fe4000800063f */
[----:B------:R-:W-:-:S02]  /*1f60*/  UIMAD UR40, UR28, 0x18, URZ ;  /* 0x000000181c2878a4 */ /* 0x000fc4000f8e023f */
[----:B------:R-:W-:Y:S02]  /*1f70*/  USHF.L.U32 UR39, UR28, 0x5, URZ ;  /* 0x000000051c277899 */ /* 0x000fe4000800063f */
[----:B------:R-:W-:Y:S02]  /*1f80*/  UIMAD UR38, UR28, 0x28, URZ ;  /* 0x000000281c2678a4 */ /* 0x000fe4000f8e023f */
[----:B------:R-:W-:Y:S02]  /*1f90*/  UIMAD UR37, UR28, 0x30, URZ ;  /* 0x000000301c2578a4 */ /* 0x000fe4000f8e023f */
[----:B------:R-:W-:Y:S02]  /*1fa0*/  UIMAD UR36, UR28, 0x38, URZ ;  /* 0x000000381c2478a4 */ /* 0x000fe4000f8e023f */
[----:B------:R-:W-:Y:S02]  /*1fb0*/  USHF.L.U32 UR35, UR28, 0x6, URZ ;  /* 0x000000061c237899 */ /* 0x000fe4000800063f */
[----:B------:R-:W-:-:S02]  /*1fc0*/  UIMAD UR34, UR28, 0x48, URZ ;  /* 0x000000481c2278a4 */ /* 0x000fc4000f8e023f */
[----:B------:R-:W-:Y:S02]  /*1fd0*/  UIMAD UR33, UR28, 0x50, URZ ;  /* 0x000000501c2178a4 */ /* 0x000fe4000f8e023f */
[----:B------:R-:W-:Y:S02]  /*1fe0*/  UIMAD UR32, UR28, 0x58, URZ ;  /* 0x000000581c2078a4 */ /* 0x000fe4000f8e023f */
[----:B------:R-:W-:Y:S02]  /*1ff0*/  UIMAD UR31, UR28, 0x60, URZ ;  /* 0x000000601c1f78a4 */ /* 0x000fe4000f8e023f */
[----:B------:R-:W-:Y:S02]  /*2000*/  UIMAD UR30, UR28, 0x68, URZ ;  /* 0x000000681c1e78a4 */ /* 0x000fe4000f8e023f */
[----:B------:R-:W-:Y:S02]  /*2010*/  UIMAD UR29, UR28, 0x70, URZ ;  /* 0x000000701c1d78a4 */ /* 0x000fe4000f8e023f */
[----:B------:R-:W-:-:S02]  /*2020*/  UIMAD UR28, UR28, 0x78, URZ ;  /* 0x000000781c1c78a4 */ /* 0x000fc4000f8e023f */
[----:B------:R-:W-:Y:S01]  /*2030*/  UIADD3 UR19, -UR57, 0x80, UR19 ;  /* 0x0000008039137890 */ /* 0x000fe2000fffe113 */
[----:B----4-:R-:W-:Y:S02]  /*2040*/  R2UR UR5, R4 ;  /* 0x00000000040572ca */ /* 0x010fe400000e0000 */
[----:B------:R-:W-:Y:S01]  /*2050*/  R2UR UR55, R5 ;  /* 0x00000000053772ca */ /* 0x000fe200000e0000 */
[----:B------:R-:W-:Y:S01]  /*2060*/  VIADD R5, R138, 0x1000 ;  /* 0x000010008a057836 */ /* 0x000fe20000000000 */
[----:B---3--:R-:W-:Y:S01]  /*2070*/  IADD3 R170, P2, P1, R6, UR4, R12 ;  /* 0x0000000406aa7c10 */ /* 0x008fe2000f95e00c */
[----:B------:R-:W-:Y:S01]  /*2080*/  VIADD R4, R139, 0x1000 ;  /* 0x000010008b047836 */ /* 0x000fe20000000000 */
[----:B------:R-:W-:Y:S02]  /*2090*/  ULDC UR4, c[0x0][0x270] ;  /* 0x00009c0000047ab9 */ /* 0x000fe40000000800 */
[----:B------:R-:W-:Y:S02]  /*20a0*/  IADD3.X R163, R7, UR18, R163, P2, P1 ;  /* 0x0000001207a37c10 */ /* 0x000fe400097e24a3 */
[----:B------:R-:W-:-:S02]  /*20b0*/  SEL R130, R5, R138, !P0 ;  /* 0x0000008a05827207 */ /* 0x000fc40004000000 */
[----:B------:R-:W-:Y:S01]  /*20c0*/  SEL R129, R4, R139, !P0 ;  /* 0x0000008b04817207 */ /* 0x000fe20004000000 */
[----:B------:R-:W-:Y:S02]  /*20d0*/  UIADD3 UR54, UR5, -0x61c88647, URZ ;  /* 0x9e3779b905367890 */ /* 0x000fe4000fffe03f */
[----:B------:R-:W-:Y:S02]  /*20e0*/  UIADD3 UR53, UR55, -0x4498517b, URZ ;  /* 0xbb67ae8537357890 */ /* 0x000fe4000fffe03f */
[----:B------:R-:W-:Y:S02]  /*20f0*/  UIADD3 UR52, UR5, 0x3c6ef372, URZ ;  /* 0x3c6ef37205347890 */ /* 0x000fe4000fffe03f */
[----:B------:R-:W-:Y:S02]  /*2100*/  UIADD3 UR51, UR55, 0x76cf5d0a, URZ ;  /* 0x76cf5d0a37337890 */ /* 0x000fe4000fffe03f */
[----:B------:R-:W-:Y:S02]  /*2110*/  UIADD3 UR50, UR5, -0x255992d5, URZ ;  /* 0xdaa66d2b05327890 */ /* 0x000fe4000fffe03f */
[----:B------:R-:W-:-:S02]  /*2120*/  UIADD3 UR49, UR55, 0x32370b8f, URZ ;  /* 0x32370b8f37317890 */ /* 0x000fc4000fffe03f */
[----:B------:R-:W-:Y:S02]  /*2130*/  UIADD3 UR48, UR5, 0x78dde6e4, URZ ;  /* 0x78dde6e405307890 */ /* 0x000fe4000fffe03f */
[----:B------:R-:W-:Y:S02]  /*2140*/  UIADD3 UR47, UR55, -0x126145ec, URZ ;  /* 0xed9eba14372f7890 */ /* 0x000fe4000fffe03f */
[----:B------:R-:W-:Y:S02]  /*2150*/  UIADD3 UR46, UR5, 0x1715609d, URZ ;  /* 0x1715609d052e7890 */ /* 0x000fe4000fffe03f */
[----:B------:R-:W-:Y:S02]  /*2160*/  UIADD3 UR45, UR55, -0x56f99767, URZ ;  /* 0xa9066899372d7890 */ /* 0x000fe4000fffe03f */
[----:B------:R-:W-:Y:S02]  /*2170*/  UIADD3 UR44, UR5, -0x4ab325aa, URZ ;  /* 0xb54cda56052c7890 */ /* 0x000fe4000fffe03f */
[----:B------:R-:W-:Y:S01]  /*2180*/  UIADD3 UR43, UR55, 0x646e171e, URZ ;  /* 0x646e171e372b7890 */ /* 0x000fe2000fffe03f */
[----:B------:R-:W-:Y:S01]  /*2190*/  LEA R130, R130, UR6, 0x1 ;  /* 0x0000000682827c11 */ /* 0x000fe2000f8e08ff */
[----:B------:R-:W-:Y:S01]  /*21a0*/  IMAD.WIDE.U32 R170, R170, -0x2daee0ad, RZ ;  /* 0xd2511f53aaaa7825 */ /* 0x000fe200078e00ff */
[----:B------:R-:W-:Y:S01]  /*21b0*/  LEA R129, R129, UR6, 0x1 ;  /* 0x0000000681817c11 */ /* 0x000fe2000f8e08ff */
[----:B------:R-:W-:Y:S01]  /*21c0*/  ULDC.U8 UR25, c[0x0][0x388] ;  /* 0x0000e20000197ab9 */ /* 0x000fe20000000000 */
[----:B------:R-:W-:Y:S01]  /*21d0*/  LOP3.LUT R163, R163, UR5, RZ, 0x3c, !PT ;  /* 0x00000005a3a37c12 */ /* 0x000fe2000f8e3cff */
[----:B--2---:R-:W-:-:S06]  /*21e0*/  ULDC UR24, c[0x0][0x2ec] ;  /* 0x0000bb0000187ab9 */ /* 0x004fcc0000000800 */
.L_x_515:
[----:B------:R-:W-:Y:S01]  /*21f0*/  LOP3.LUT R53, R170, UR53, RZ, 0x3c, !PT ;  /* 0x00000035aa357c12 */ /* 0x000fe2000f8e3cff */
[----:B------:R-:W0:Y:S01]  /*2200*/  LDGDEPBAR ;  /* 0x00000000000079af */ /* 0x000e220000000000 */
[----:B-----5:R-:W-:Y:S01]  /*2210*/  FSETP.NEU.FTZ.AND P3, PT, R167, -INF , PT ;  /* 0xff800000a700780b */ /* 0x020fe20003f7d000 */
[----:B------:R-:W-:Y:S01]  /*2220*/  USHF.L.U32 UR18, UR56, 0x7, URZ ;  /* 0x0000000738127899 */ /* 0x000fe2000800063f */
[----:B------:R-:W-:Y:S02]  /*2230*/  IMAD.U32 R44, RZ, RZ, UR26 ;  /* 0x0000001aff2c7e24 */ /* 0x000fe4000f8e00ff */
[----:B------:R-:W-:Y:S01]  /*2240*/  FMUL.FTZ R237, R166, 1.4426950216293334961 ;  /* 0x3fb8aa3ba6ed7820 */ /* 0x000fe20000410000 */
[----:B------:R-:W-:Y:S01]  /*2250*/  IMAD.U32 R45, RZ, RZ, UR27 ;  /* 0x0000001bff2d7e24 */ /* 0x000fe2000f8e00ff */
[----:B------:R-:W-:Y:S01]  /*2260*/  UISETP.GE.AND UP0, UPT, UR18, UR19, UPT ;  /* 0x000000131200728c */ /* 0x000fe2000bf06270 */
[----:B------:R-:W-:Y:S01]  /*2270*/  IMAD.IADD R140, R136, 0x1, R129 ;  /* 0x00000001888c7824 */ /* 0x000fe200078e0281 */
[----:B------:R-:W-:Y:S01]  /*2280*/  LEA R48, P0, R141, R44, 0x2 ;  /* 0x0000002c8d307211 */ /* 0x000fe200078010ff */
[----:B------:R-:W-:Y:S01]  /*2290*/  IMAD.U32 R47, RZ, RZ, UR56 ;  /* 0x00000038ff2f7e24 */ /* 0x000fe2000f8e00ff */
[----:B------:R-:W-:Y:S01]  /*22a0*/  UISETP.GT.AND UP3, UPT, UR56, UR22, UPT ;  /* 0x000000163800728c */ /* 0x000fe2000bf64270 */
[----:B------:R-:W-:Y:S01]  /*22b0*/  IMAD.U32 R188, RZ, RZ, UR18 ;  /* 0x00000012ffbc7e24 */ /* 0x000fe2000f8e00ff */
[----:B------:R-:W-:Y:S01]  /*22c0*/  PLOP3.LUT P2, PT, PT, PT, UP0, 0x80, 0x0 ;  /* 0x000000000000781c */ /* 0x000fe20003f4f008 */
[----:B------:R-:W-:Y:S01]  /*22d0*/  IMAD R198, R47, 0x8, R144 ;  /* 0x000000082fc67824 */ /* 0x000fe200078e0290 */
[----:B------:R-:W-:Y:S01]  /*22e0*/  LEA.HI.X.SX32 R49, R141, R45, 0x2, P0 ;  /* 0x0000002d8d317211 */ /* 0x000fe200000f16ff */
[----:B------:R-:W-:Y:S01]  /*22f0*/  IMAD.U32 R187, RZ, RZ, UR11 ;  /* 0x0000000bffbb7e24 */ /* 0x000fe2000f8e00ff */
[----:B------:R-:W-:Y:S01]  /*2300*/  FSETP.NEU.FTZ.AND P0, PT, R166, -INF , PT ;  /* 0xff800000a600780b */ /* 0x000fe20003f1d000 */
[----:B------:R-:W-:Y:S01]  /*2310*/  IMAD.U32 R45, RZ, RZ, UR11 ;  /* 0x0000000bff2d7e24 */ /* 0x000fe2000f8e00ff */
[----:B------:R-:W-:Y:S01]  /*2320*/  @!UP0 ULDC UR5, c[0x0][0x2c4] ;  /* 0x0000b10000058ab9 */ /* 0x000fe20000000800 */
[----:B------:R-:W-:Y:S01]  /*2330*/  VIADD R208, R198, 0x4 ;  /* 0x00000004c6d07836 */ /* 0x000fe20000000000 */
[----:B------:R-:W-:Y:S01]  /*2340*/  FSEL R237, R237, RZ, P0 ;  /* 0x000000ffeded7208 */ /* 0x000fe20000000000 */
[----:B------:R-:W-:Y:S01]  /*2350*/  IMAD.U32 R44, RZ, RZ, UR5 ;  /* 0x00000005ff2c7e24 */ /* 0x000fe2000f8e00ff */
[----:B------:R-:W-:Y:S01]  /*2360*/  FSETP.NEU.FTZ.AND P0, PT, R164, -INF , PT ;  /* 0xff800000a400780b */ /* 0x000fe20003f1d000 */
[----:B------:R-:W-:Y:S01]  /*2370*/  IMAD R45, R45, 0x2, R142 ;  /* 0x000000022d2d7824 */ /* 0x000fe200078e028e */
[----:B------:R-:W-:Y:S04]  /*2380*/  DEPBAR.LE SB0, 0x0 ;  /* 0x000080000000791a */ /* 0x000fe80000000000 */
[----:B------:R-:W-:Y:S01]  /*2390*/  @!P2 IADD3 R51, R141, 0x1, -R44 ;  /* 0x000000018d33a810 */ /* 0x000fe20007ffe82c */
[----:B------:R-:W-:Y:S01]  /*23a0*/  BAR.SYNC.DEFER_BLOCKING 0x0 ;  /* 0x0000000000007b1d */ /* 0x000fe20000010000 */
[----:B------:R-:W-:Y:S02]  /*23b0*/  IMAD.SHL.U32 R45, R45, 0x2, RZ ;  /* 0x000000022d2d7824 */ /* 0x000fe400078e00ff */
[----:B------:R-:W-:Y:S01]  /*23c0*/  @!P2 IADD3 R188, R188, UR57, R51 ;  /* 0x00000039bcbcac10 */ /* 0x000fe2000fffe033 */
[----:B------:R-:W-:Y:S03]  /*23d0*/  IMAD.WIDE.U32 R198, R198, -0x326172a9, RZ ;  /* 0xcd9e8d57c6c67825 */ /* 0x000fe600078e00ff */
[----:B------:R-:W-:Y:S01]  /*23e0*/  LOP3.LUT R190, R171, UR55, R45, 0x96, !PT ;  /* 0x00000037abbe7c12 */ /* 0x000fe2000f8e962d */
[----:B------:R-:W-:Y:S01]  /*23f0*/  VIADD R47, R45, 0x1 ;  /* 0x000000012d2f7836 */ /* 0x000fe20000000000 */
[-C--:B------:R-:W-:Y:S01]  /*2400*/  LOP3.LUT R64, R199, R163.reuse, RZ, 0x3c, !PT ;  /* 0x000000a3c7407212 */ /* 0x080fe200078e3cff */
[----:B------:R-:W-:Y:S01]  /*2410*/  IMAD.WIDE.U32 R208, R208, -0x326172a9, RZ ;  /* 0xcd9e8d57d0d07825 */ /* 0x000fe200078e00ff */
[----:B------:R-:W-:Y:S02]  /*2420*/  @!P2 VIMNMX R206, R188, UR57, PT ;  /* 0x00000039bcceac48 */ /* 0x000fe4000bfe0100 */
[----:B------:R-:W-:Y:S01]  /*2430*/  LOP3.LUT R66, R171, UR55, R47, 0x96, !PT ;  /* 0x00000037ab427c12 */ /* 0x000fe2000f8e962f */
[----:B------:R-:W-:Y:S01]  /*2440*/  IMAD.WIDE.U32 R64, R64, -0x2daee0ad, RZ ;  /* 0xd2511f5340407825 */ /* 0x000fe200078e00ff */
[----:B------:R-:W-:Y:S02]  /*2450*/  LOP3.LUT R182, R209, R163, RZ, 0x3c, !PT ;  /* 0x000000a3d1b67212 */ /* 0x000fe400078e3cff */
[----:B------:R-:W-:Y:S01]  /*2460*/  @!P2 VIADDMNMX R204, R188, R161, UR57, PT ;  /* 0x00000039bcccae46 */ /* 0x000fe2000b8001a1 */
[----:B------:R-:W-:Y:S01]  /*2470*/  IMAD.WIDE.U32 R66, R66, -0x326172a9, RZ ;  /* 0xcd9e8d5742427825 */ /* 0x000fe200078e00ff */
[C---:B------:R-:W-:Y:S02]  /*2480*/  LOP3.LUT R196, R53.reuse, R65, RZ, 0x3c, !PT ;  /* 0x0000004135c47212 */ /* 0x040fe400078e3cff */
[----:B------:R-:W-:Y:S01]  /*2490*/  @!P2 VIADDMNMX R212, R188, R160, UR57, PT ;  /* 0x00000039bcd4ae46 */ /* 0x000fe2000b8001a0 */
[----:B------:R-:W-:Y:S01]  /*24a0*/  IMAD.WIDE.U32 R182, R182, -0x2daee0ad, RZ ;  /* 0xd2511f53b6b67825 */ /* 0x000fe200078e00ff */
[----:B------:R-:W-:Y:S01]  /*24b0*/  @!P2 VIADDMNMX R188, R188, R159, UR57, PT ;  /* 0x00000039bcbcae46 */ /* 0x000fe2000b80019f */
[----:B------:R-:W-:Y:S02]  /*24c0*/  LDSM.16.M88.4 R100, [R129] ;  /* 0x000000008164783b */ /* 0x000fe40000000200 */
[----:B------:R-:W-:Y:S01]  /*24d0*/  IMAD.WIDE.U32 R190, R190, -0x326172a9, RZ ;  /* 0xcd9e8d57bebe7825 */ /* 0x000fe200078e00ff */
[----:B------:R-:W-:Y:S03]  /*24e0*/  LOP3.LUT R194, R53, R183, RZ, 0x3c, !PT ;  /* 0x000000b735c27212 */ /* 0x000fe600078e3cff */
[----:B------:R-:W-:Y:S01]  /*24f0*/  IMAD.WIDE.U32 R196, R196, -0x326172a9, RZ ;  /* 0xcd9e8d57c4c47825 */ /* 0x000fe200078e00ff */
[--C-:B------:R-:W-:Y:S01]  /*2500*/  LOP3.LUT R202, R191, UR54, R198.reuse, 0x96, !PT ;  /* 0x00000036bfca7c12 */ /* 0x100fe2000f8e96c6 */
[----:B------:R-:W1:Y:S01]  /*2510*/  LDSM.16.M88.4 R104, [R137] ;  /* 0x000000008968783b */ /* 0x000e620000000200 */
[----:B------:R-:W-:Y:S01]  /*2520*/  LOP3.LUT R198, R67, UR54, R198, 0x96, !PT ;  /* 0x0000003643c67c12 */ /* 0x000fe2000f8e96c6 */
[----:B------:R-:W-:Y:S01]  /*2530*/  IMAD.WIDE.U32 R194, R194, -0x326172a9, RZ ;  /* 0xcd9e8d57c2c27825 */ /* 0x000fe200078e00ff */
[----:B------:R-:W-:Y:S02]  /*2540*/  LOP3.LUT R210, R191, UR54, R208, 0x96, !PT ;  /* 0x00000036bfd27c12 */ /* 0x000fe4000f8e96d0 */
[C---:B------:R-:W-:Y:S01]  /*2550*/  LOP3.LUT R192, R197.reuse, UR52, R190, 0x96, !PT ;  /* 0x00000034c5c07c12 */ /* 0x040fe2000f8e96be */
[----:B------:R-:W-:Y:S01]  /*2560*/  IMAD.WIDE.U32 R202, R202, -0x2daee0ad, RZ ;  /* 0xd2511f53caca7825 */ /* 0x000fe200078e00ff */
[----:B------:R-:W-:Y:S01]  /*2570*/  LOP3.LUT R191, R197, UR52, R66, 0x96, !PT ;  /* 0x00000034c5bf7c12 */ /* 0x000fe2000f8e9642 */
[----:B------:R-:W2:Y:S01]  /*2580*/  LDSM.16.M88.4 R108, [R129+0x1000] ;  /* 0x00100000816c783b */ /* 0x000ea20000000200 */
[C---:B------:R-:W-:Y:S01]  /*2590*/  LOP3.LUT R190, R195.reuse, UR52, R190, 0x96, !PT ;  /* 0x00000034c3be7c12 */ /* 0x040fe2000f8e96be */
[----:B------:R-:W-:Y:S01]  /*25a0*/  IMAD.WIDE.U32 R198, R198, -0x2daee0ad, RZ ;  /* 0xd2511f53c6c67825 */ /* 0x000fe200078e00ff */
[----:B------:R-:W-:Y:S02]  /*25b0*/  LOP3.LUT R197, R195, UR52, R66, 0x96, !PT ;  /* 0x00000034c3c57c12 */ /* 0x000fe4000f8e9642 */
[----:B------:R-:W-:Y:S01]  /*25c0*/  LOP3.LUT R208, R67, UR54, R208, 0x96, !PT ;  /* 0x0000003643d07c12 */ /* 0x000fe2000f8e96d0 */
[----:B------:R-:W-:Y:S01]  /*25d0*/  IMAD.WIDE.U32 R210, R210, -0x2daee0ad, RZ ;  /* 0xd2511f53d2d27825 */ /* 0x000fe200078e00ff */
[--C-:B------:R-:W-:Y:S01]  /*25e0*/  LOP3.LUT R195, R203, UR51, R64.reuse, 0x96, !PT ;  /* 0x00000033cbc37c12 */ /* 0x100fe2000f8e9640 */
[----:B------:R-:W3:Y:S01]  /*25f0*/  LDSM.16.M88.4 R112, [R137+0x400] ;  /* 0x000400008970783b */ /* 0x000ee20000000200 */
[----:B------:R-:W-:Y:S01]  /*2600*/  LOP3.LUT R193, R199, UR51, R64, 0x96, !PT ;  /* 0x00000033c7c17c12 */ /* 0x000fe2000f8e9640 */
[----:B------:R-:W-:Y:S01]  /*2610*/  IMAD.WIDE.U32 R208, R208, -0x2daee0ad, RZ ;  /* 0xd2511f53d0d07825 */ /* 0x000fe200078e00ff */
[--C-:B------:R-:W-:Y:S03]  /*2620*/  LOP3.LUT R200, R211, UR51, R182.reuse, 0x96, !PT ;  /* 0x00000033d3c87c12 */ /* 0x100fe6000f8e96b6 */
[----:B------:R-:W-:Y:S01]  /*2630*/  IMAD.WIDE.U32 R222, R193, -0x326172a9, RZ ;  /* 0xcd9e8d57c1de7825 */ /* 0x000fe200078e00ff */
[----:B------:R-:W-:Y:S01]  /*2640*/  LOP3.LUT R199, R209, UR51, R182, 0x96, !PT ;  /* 0x00000033d1c77c12 */ /* 0x000fe2000f8e96b6 */
[----:B------:R-:W4:Y:S02]  /*2650*/  LDSM.16.M88.4 R116, [R137+0x800] ;  /* 0x000800008974783b */ /* 0x000f240000000200 */
[----:B------:R-:W-:Y:S04]  /*2660*/  IMAD.WIDE.U32 R200, R200, -0x326172a9, RZ ;  /* 0xcd9e8d57c8c87825 */ /* 0x000fe800078e00ff */
[----:B------:R-:W-:Y:S01]  /*2670*/  IMAD.WIDE.U32 R226, R197, -0x2daee0ad, RZ ;  /* 0xd2511f53c5e27825 */ /* 0x000fe200078e00ff */
[--C-:B------:R-:W-:Y:S01]  /*2680*/  LOP3.LUT R197, R223, UR50, R196.reuse, 0x96, !PT ;  /* 0x00000032dfc57c12 */ /* 0x100fe2000f8e96c4 */
[----:B------:R-:W3:Y:S02]  /*2690*/  @!P2 S2R R57, SR_TID.X ;  /* 0x000000000039a919 */ /* 0x000ee40000002100 */
[----:B------:R-:W-:Y:S01]  /*26a0*/  IMAD.WIDE.U32 R216, R195, -0x326172a9, RZ ;  /* 0xcd9e8d57c3d87825 */ /* 0x000fe200078e00ff */
[----:B------:R-:W4:Y:S03]  /*26b0*/  LDG.E R180, desc[UR58][R48.64] ;  /* 0x0000003a30b47981 */ /* 0x000f26000c1e1900 */
[----:B------:R-:W-:Y:S01]  /*26c0*/  IMAD.WIDE.U32 R220, R199, -0x326172a9, RZ ;  /* 0xcd9e8d57c7dc7825 */ /* 0x000fe200078e00ff */
[----:B------:R-:W-:Y:S01]  /*26d0*/  LOP3.LUT R195, R217, UR50, R196, 0x96, !PT ;  /* 0x00000032d9c37c12 */ /* 0x000fe2000f8e96c4 */
[-C--:B-1----:R-:W-:Y:S01]  /*26e0*/  HMMA.16816.F32.BF16 R4, R100, R104.reuse, RZ ;  /* 0x000000686404723c */ /* 0x082fe200000418ff */
[----:B------:R-:W4:Y:S04]  /*26f0*/  LDG.E R179, desc[UR58][R48.64+0x20] ;  /* 0x0000203a30b37981 */ /* 0x000f28000c1e1900 */
[----:B------:R-:W5:Y:S01]  /*2700*/  LDG.E R178, desc[UR58][R48.64+0x100] ;  /* 0x0001003a30b27981 */ /* 0x000f62000c1e1900 */
[C---:B--2---:R-:W-:Y:S03]  /*2710*/  HMMA.16816.F32.BF16 R8, R108.reuse, R104, RZ ;  /* 0x000000686c08723c */ /* 0x044fe600000418ff */
[----:B------:R1:W5:Y:S04]  /*2720*/  LDG.E R169, desc[UR58][R48.64+0x120] ;  /* 0x0001203a30a97981 */ /* 0x000368000c1e1900 */
[----:B------:R-:W-:Y:S01]  /*2730*/  LDSM.16.M88.4 R120, [R135] ;  /* 0x000000008778783b */ /* 0x000fe20000000200 */
[-C--:B------:R-:W-:Y:S06]  /*2740*/  HMMA.16816.F32.BF16 R12, R108, R106.reuse, RZ ;  /* 0x0000006a6c0c723c */ /* 0x080fec00000418ff */
[C---:B------:R-:W-:Y:S01]  /*2750*/  HMMA.16816.F32.BF16 R16, R100.reuse, R106, RZ ;  /* 0x0000006a6410723c */ /* 0x040fe200000418ff */
[----:B------:R-:W2:Y:S01]  /*2760*/  LDSM.16.M88.4 R104, [R137+0xc00] ;  /* 0x000c00008968783b */ /* 0x000ea20000000200 */
[----:B---3--:R-:W-:Y:S04]  /*2770*/  @!P2 IMAD.SHL.U32 R57, R57, 0x2, RZ ;  /* 0x000000023939a824 */ /* 0x008fe800078e00ff */
[-C--:B------:R-:W-:Y:S03]  /*2780*/  HMMA.16816.F32.BF16 R20, R100, R112.reuse, RZ ;  /* 0x000000706414723c */ /* 0x080fe600000418ff */
[----:B------:R-:W-:Y:S02]  /*2790*/  LDSM.16.M88.4 R124, [R140+0x1000] ;  /* 0x001000008c7c783b */ /* 0x000fe40000000200 */
[----:B------:R-:W-:Y:S01]  /*27a0*/  @!P2 LOP3.LUT R57, R57, 0x6, RZ, 0xc0, !PT ;  /* 0x000000063939a812 */ /* 0x000fe200078ec0ff */
[C---:B------:R-:W-:Y:S05]  /*27b0*/  HMMA.16816.F32.BF16 R24, R108.reuse, R112, RZ ;  /* 0x000000706c18723c */ /* 0x040fea00000418ff */
[----:B------:R-:W-:Y:S01]  /*27c0*/  @!P2 IMAD R56, R142, 0x40, R57 ;  /* 0x000000408e38a824 */ /* 0x000fe200078e0239 */
[-C--:B------:R-:W-:Y:S05]  /*27d0*/  HMMA.16816.F32.BF16 R28, R108, R114.reuse, RZ ;  /* 0x000000726c1c723c */ /* 0x080fea00000418ff */
[----:B------:R-:W-:Y:S01]  /*27e0*/  @!P2 IMAD R187, R187, 0x80, R56 ;  /* 0x00000080bbbba824 */ /* 0x000fe200078e0238 */
[C---:B------:R-:W-:Y:S01]  /*27f0*/  HMMA.16816.F32.BF16 R32, R100.reuse, R114, RZ ;  /* 0x000000726420723c */ /* 0x040fe200000418ff */
[----:B------:R-:W3:Y:S04]  /*2800*/  LDSM.16.M88.4 R112, [R140] ;  /* 0x000000008c70783b */ /* 0x000ee80000000200 */
[C---:B------:R-:W-:Y:S01]  /*2810*/  @!P2 VIADD R181, R187.reuse, 0x1 ;  /* 0x00000001bbb5a836 */ /* 0x040fe20000000000 */
[-C--:B----4-:R-:W-:Y:S01]  /*2820*/  HMMA.16816.F32.BF16 R36, R100, R116.reuse, RZ ;  /* 0x000000746424723c */ /* 0x090fe200000418ff */
[----:B------:R-:W-:Y:S03]  /*2830*/  @!P2 VIADD R183, R187, 0x29 ;  /* 0x00000029bbb7a836 */ /* 0x000fe60000000000 */
[----:B------:R-:W-:Y:S01]  /*2840*/  @!P2 ISETP.GE.AND P4, PT, R181, R206, PT ;  /* 0x000000ceb500a20c */ /* 0x000fe20003f86270 */
[----:B------:R-:W-:Y:S01]  /*2850*/  @!P2 VIADD R185, R187, 0x30 ;  /* 0x00000030bbb9a836 */ /* 0x000fe20000000000 */
[C---:B------:R-:W-:Y:S01]  /*2860*/  @!P2 ISETP.GE.AND P1, PT, R181.reuse, R204, PT ;  /* 0x000000ccb500a20c */ /* 0x040fe20003f26270 */
[C---:B------:R-:W-:Y:S02]  /*2870*/  HMMA.16816.F32.BF16 R40, R108.reuse, R116, RZ ;  /* 0x000000746c28723c */ /* 0x040fe400000418ff */
[C---:B------:R-:W-:Y:S02]  /*2880*/  @!P2 ISETP.GE.AND P5, PT, R181.reuse, R212, PT ;  /* 0x000000d4b500a20c */ /* 0x040fe40003fa6270 */
[-C--:B------:R-:W-:Y:S01]  /*2890*/  @!P2 ISETP.GE.AND P6, PT, R181, R188.reuse, PT ;  /* 0x000000bcb500a20c */ /* 0x080fe20003fc6270 */
[----:B------:R-:W-:Y:S01]  /*28a0*/  FMUL.FTZ R181, R167, 1.4426950216293334961 ;  /* 0x3fb8aa3ba7b57820 */ /* 0x000fe20000410000 */
[-C--:B------:R-:W-:Y:S06]  /*28b0*/  HMMA.16816.F32.BF16 R44, R108, R118.reuse, RZ ;  /* 0x000000766c2c723c */ /* 0x080fec00000418ff */
[C---:B-1----:R-:W-:Y:S06]  /*28c0*/  HMMA.16816.F32.BF16 R48, R100.reuse, R118, RZ ;  /* 0x000000766430723c */ /* 0x042fec00000418ff */
[-C--:B--2---:R-:W-:Y:S06]  /*28d0*/  HMMA.16816.F32.BF16 R52, R100, R104.reuse, RZ ;  /* 0x000000686434723c */ /* 0x084fec00000418ff */
[C---:B------:R-:W-:Y:S06]  /*28e0*/  HMMA.16816.F32.BF16 R56, R108.reuse, R104, RZ ;  /* 0x000000686c38723c */ /* 0x040fec00000418ff */
[-C--:B------:R-:W-:Y:S06]  /*28f0*/  HMMA.16816.F32.BF16 R60, R108, R106.reuse, RZ ;  /* 0x0000006a6c3c723c */ /* 0x080fec00000418ff */
[----:B------:R-:W-:Y:S01]  /*2900*/  HMMA.16816.F32.BF16 R64, R100, R106, RZ ;  /* 0x0000006a6440723c */ /* 0x000fe200000418ff */
[----:B------:R-:W1:Y:S05]  /*2910*/  LDSM.16.M88.4 R100, [R135+0x400] ;  /* 0x000400008764783b */ /* 0x000e6a0000000200 */
[-C--:B---3--:R-:W-:Y:S03]  /*2920*/  HMMA.16816.F32.BF16 R4, R112, R120.reuse, R4 ;  /* 0x000000787004723c */ /* 0x088fe60000041804 */
[----:B------:R-:W2:Y:S03]  /*2930*/  LDSM.16.M88.4 R104, [R135+0x800] ;  /* 0x000800008768783b */ /* 0x000ea60000000200 */
[C---:B------:R-:W-:Y:S06]  /*2940*/  HMMA.16816.F32.BF16 R8, R124.reuse, R120, R8 ;  /* 0x000000787c08723c */ /* 0x040fec0000041808 */
[-C--:B------:R-:W-:Y:S05]  /*2950*/  HMMA.16816.F32.BF16 R12, R124, R122.reuse, R12 ;  /* 0x0000007a7c0c723c */ /* 0x080fea000004180c */
[----:B------:R-:W-:Y:S01]  /*2960*/  FSEL R121, R181, RZ, P3 ;  /* 0x000000ffb5797208 */ /* 0x000fe20001800000 */
[C---:B------:R-:W-:Y:S04]  /*2970*/  HMMA.16816.F32.BF16 R16, R112.reuse, R122, R16 ;  /* 0x0000007a7010723c */ /* 0x040fe80000041810 */
[C---:B------:R-:W-:Y:S01]  /*2980*/  FSETP.NEU.FTZ.AND P3, PT, R165.reuse, -INF , PT ;  /* 0xff800000a500780b */ /* 0x040fe20003f7d000 */
[----:B------:R-:W-:Y:S01]  /*2990*/  FMUL.FTZ R120, R165, 1.4426950216293334961 ;  /* 0x3fb8aa3ba5787820 */ /* 0x000fe20000410000 */
[----:B------:R-:W-:Y:S01]  /*29a0*/  @!P2 FSEL R7, R7, -INF , !P1 ;  /* 0xff8000000707a808 */ /* 0x000fe20004800000 */
[----:B------:R-:W-:Y:S01]  /*29b0*/  FMUL.FTZ R181, R164, 1.4426950216293334961 ;  /* 0x3fb8aa3ba4b57820 */ /* 0x000fe20000410000 */
[----:B------:R-:W-:Y:S02]  /*29c0*/  @!P2 FSEL R5, R5, -INF , !P4 ;  /* 0xff8000000505a808 */ /* 0x000fe40006000000 */
[----:B------:R-:W-:Y:S01]  /*29d0*/  @!P2 ISETP.GE.AND P4, PT, R187, R188, PT ;  /* 0x000000bcbb00a20c */ /* 0x000fe20003f86270 */
[----:B------:R-:W-:Y:S01]  /*29e0*/  FFMA.FTZ R184, R7, UR24, -R237 ;  /* 0x0000001807b87c23 */ /* 0x000fe200080108ed */
[----:B------:R-:W-:Y:S01]  /*29f0*/  FSEL R120, R120, RZ, P3 ;  /* 0x000000ff78787208 */ /* 0x000fe20001800000 */
[----:B------:R-:W-:Y:S01]  /*2a00*/  FFMA.FTZ R182, R5, UR24, -R121 ;  /* 0x0000001805b67c23 */ /* 0x000fe20008010879 */
[C---:B------:R-:W-:Y:S01]  /*2a10*/  @!P2 ISETP.GE.AND P3, PT, R187.reuse, R206, PT ;  /* 0x000000cebb00a20c */ /* 0x040fe20003f66270 */
[----:B------:R-:W-:Y:S01]  /*2a20*/  @!P2 VIADD R123, R187, 0x8 ;  /* 0x00000008bb7ba836 */ /* 0x000fe20000000000 */
[----:B------:R-:W-:Y:S01]  /*2a30*/  FSEL R122, R181, RZ, P0 ;  /* 0x000000ffb57a7208 */ /* 0x000fe20000000000 */
[-C--:B-1----:R-:W-:Y:S01]  /*2a40*/  HMMA.16816.F32.BF16 R20, R112, R100.reuse, R20 ;  /* 0x000000647014723c */ /* 0x082fe20000041814 */
[----:B------:R-:W-:Y:S02]  /*2a50*/  MUFU.EX2 R184, R184 ;  /* 0x000000b800b87308 */ /* 0x000fe40000000800 */
[----:B------:R-:W-:Y:S01]  /*2a60*/  @!P2 FSEL R4, R4, -INF , !P3 ;  /* 0xff8000000404a808 */ /* 0x000fe20005800000 */
[C---:B------:R-:W-:Y:S01]  /*2a70*/  @!P2 VIADD R181, R187.reuse, 0x11 ;  /* 0x00000011bbb5a836 */ /* 0x040fe20000000000 */
[C---:B------:R-:W-:Y:S01]  /*2a80*/  @!P2 ISETP.GE.AND P0, PT, R187.reuse, R204, PT ;  /* 0x000000ccbb00a20c */ /* 0x040fe20003f06270 */
[C---:B------:R-:W-:Y:S05]  /*2a90*/  HMMA.16816.F32.BF16 R24, R124.reuse, R100, R24 ;  /* 0x000000647c18723c */ /* 0x040fea0000041818 */
[----:B------:R-:W-:Y:S01]  /*2aa0*/  MUFU.EX2 R182, R182 ;  /* 0x000000b600b67308 */ /* 0x000fe20000000800 */
[-C--:B------:R-:W-:Y:S02]  /*2ab0*/  @!P2 ISETP.GE.AND P3, PT, R187, R212.reuse, PT ;  /* 0x000000d4bb00a20c */ /* 0x080fe40003f66270 */
[----:B------:R-:W-:Y:S01]  /*2ac0*/  @!P2 FSEL R6, R6, -INF , !P0 ;  /* 0xff8000000606a808 */ /* 0x000fe20004000000 */
[-C--:B------:R-:W-:Y:S03]  /*2ad0*/  HMMA.16816.F32.BF16 R28, R124, R102.reuse, R28 ;  /* 0x000000667c1c723c */ /* 0x080fe6000004181c */
[C---:B------:R-:W-:Y:S02]  /*2ae0*/  @!P2 ISETP.GE.AND P0, PT, R123.reuse, R212, PT ;  /* 0x000000d47b00a20c */ /* 0x040fe40003f06270 */
[----:B------:R-:W-:Y:S01]  /*2af0*/  @!P2 FSEL R8, R8, -INF , !P3 ;  /* 0xff8000000808a808 */ /* 0x000fe20005800000 */
[C---:B------:R-:W-:Y:S01]  /*2b00*/  HMMA.16816.F32.BF16 R32, R112.reuse, R102, R32 ;  /* 0x000000667020723c */ /* 0x040fe20000041820 */
[----:B------:R-:W1:Y:S03]  /*2b10*/  LDSM.16.M88.4 R100, [R135+0xc00] ;  /* 0x000c00008764783b */ /* 0x000e660000000200 */
[----:B------:R-:W-:Y:S02]  /*2b20*/  @!P2 ISETP.GE.AND P1, PT, R123, R188, PT ;  /* 0x000000bc7b00a20c */ /* 0x000fe40003f26270 */
[----:B------:R-:W-:Y:S01]  /*2b30*/  @!P2 FSEL R9, R9, -INF , !P5 ;  /* 0xff8000000909a808 */ /* 0x000fe20006800000 */
[-C--:B--2---:R-:W-:Y:S03]  /*2b40*/  HMMA.16816.F32.BF16 R36, R112, R104.reuse, R36 ;  /* 0x000000687024723c */ /* 0x084fe60000041824 */
[----:B------:R-:W-:Y:S01]  /*2b50*/  @!P2 ISETP.GE.AND P3, PT, R123, R206, PT ;  /* 0x000000ce7b00a20c */ /* 0x000fe20003f66270 */
[--C-:B------:R-:W-:Y:S01]  /*2b60*/  FFMA.FTZ R186, R9, UR24, -R120.reuse ;  /* 0x0000001809ba7c23 */ /* 0x100fe20008010878 */
[----:B------:R-:W-:Y:S01]  /*2b70*/  @!P2 ISETP.GE.AND P5, PT, R123, R204, PT ;  /* 0x000000cc7b00a20c */ /* 0x000fe20003fa6270 */
[----:B------:R-:W-:Y:S01]  /*2b80*/  @!P2 VIADD R123, R187, 0x9 ;  /* 0x00000009bb7ba836 */ /* 0x000fe20000000000 */
[----:B------:R-:W-:Y:S01]  /*2b90*/  @!P2 FSEL R10, R10, -INF , !P4 ;  /* 0xff8000000a0aa808 */ /* 0x000fe20006000000 */
[C---:B------:R-:W-:Y:S02]  /*2ba0*/  HMMA.16816.F32.BF16 R40, R124.reuse, R104, R40 ;  /* 0x000000687c28723c */ /* 0x040fe40000041828 */
[----:B------:R-:W-:Y:S02]  /*2bb0*/  MUFU.EX2 R186, R186 ;  /* 0x000000ba00ba7308 */ /* 0x000fe40000000800 */
[----:B------:R-:W-:Y:S02]  /*2bc0*/  @!P2 ISETP.GE.AND P4, PT, R123, R212, PT ;  /* 0x000000d47b00a20c */ /* 0x000fe40003f86270 */
[----:B------:R-:W-:Y:S01]  /*2bd0*/  @!P2 FSEL R11, R11, -INF , !P6 ;  /* 0xff8000000b0ba808 */ /* 0x000fe20007000000 */
[-C--:B------:R-:W-:Y:S03]  /*2be0*/  HMMA.16816.F32.BF16 R44, R124, R106.reuse, R44 ;  /* 0x0000006a7c2c723c */ /* 0x080fe6000004182c */
[C---:B------:R-:W-:Y:S02]  /*2bf0*/  @!P2 ISETP.GE.AND P6, PT, R123.reuse, R188, PT ;  /* 0x000000bc7b00a20c */ /* 0x040fe40003fc6270 */
[----:B------:R-:W-:Y:S01]  /*2c00*/  @!P2 FSEL R12, R12, -INF , !P0 ;  /* 0xff8000000c0ca808 */ /* 0x000fe20004000000 */
[C---:B------:R-:W-:Y:S04]  /*2c10*/  HMMA.16816.F32.BF16 R48, R112.reuse, R106, R48 ;  /* 0x0000006a7030723c */ /* 0x040fe80000041830 */
[----:B------:R-:W-:Y:S01]  /*2c20*/  @!P2 ISETP.GE.AND P0, PT, R123, R206, PT ;  /* 0x000000ce7b00a20c */ /* 0x000fe20003f06270 */
[----:B------:R-:W-:Y:S01]  /*2c30*/  FFMA.FTZ R189, R12, UR24, -R120 ;  /* 0x000000180cbd7c23 */ /* 0x000fe20008010878 */
[----:B------:R-:W-:Y:S02]  /*2c40*/  @!P2 FSEL R13, R13, -INF , !P4 ;  /* 0xff8000000d0da808 */ /* 0x000fe40006000000 */
[----:B------:R-:W-:Y:S03]  /*2c50*/  @!P2 ISETP.GE.AND P4, PT, R123, R204, PT ;  /* 0x000000cc7b00a20c */ /* 0x000fe60003f86270 */
[----:B------:R-:W-:Y:S01]  /*2c60*/  @!P2 FSEL R14, R14, -INF , !P1 ;  /* 0xff8000000e0ea808 */ /* 0x000fe20004800000 */
[----:B------:R-:W-:Y:S01]  /*2c70*/  @!P2 VIADD R123, R187, 0x10 ;  /* 0x00000010bb7ba836 */ /* 0x000fe20000000000 */
[----:B------:R-:W-:Y:S01]  /*2c80*/  @!P2 FSEL R18, R18, -INF , !P5 ;  /* 0xff8000001212a808 */ /* 0x000fe20006800000 */
[-C--:B-1----:R-:W-:Y:S01]  /*2c90*/  HMMA.16816.F32.BF16 R52, R112, R100.reuse, R52 ;  /* 0x000000647034723c */ /* 0x082fe20000041834 */
[----:B------:R-:W-:Y:S02]  /*2ca0*/  MUFU.EX2 R189, R189 ;  /* 0x000000bd00bd7308 */ /* 0x000fe40000000800 */
[-C--:B------:R-:W-:Y:S01]  /*2cb0*/  @!P2 ISETP.GE.AND P1, PT, R123, R206.reuse, PT ;  /* 0x000000ce7b00a20c */ /* 0x080fe20003f26270 */
[----:B------:R-:W-:Y:S01]  /*2cc0*/  FFMA.FTZ R193, R18, UR24, -R237 ;  /* 0x0000001812c17c23 */ /* 0x000fe200080108ed */
[----:B------:R-:W-:Y:S01]  /*2cd0*/  @!P2 ISETP.GE.AND P5, PT, R181, R206, PT ;  /* 0x000000ceb500a20c */ /* 0x000fe20003fa6270 */
[C---:B------:R-:W-:Y:S05]  /*2ce0*/  HMMA.16816.F32.BF16 R56, R124.reuse, R100, R56 ;  /* 0x000000647c38723c */ /* 0x040fea0000041838 */
[----:B------:R-:W-:Y:S01]  /*2cf0*/  MUFU.EX2 R193, R193 ;  /* 0x000000c100c17308 */ /* 0x000fe20000000800 */
[----:B------:R-:W-:Y:S01]  /*2d00*/  @!P2 FSEL R15, R15, -INF , !P6 ;  /* 0xff8000000f0fa808 */ /* 0x000fe20007000000 */
[-C--:B------:R-:W-:Y:S03]  /*2d10*/  HMMA.16816.F32.BF16 R60, R124, R102.reuse, R60 ;  /* 0x000000667c3c723c */ /* 0x080fe6000004183c */
[C---:B------:R-:W-:Y:S02]  /*2d20*/  @!P2 ISETP.GE.AND P6, PT, R123.reuse, R204, PT ;  /* 0x000000cc7b00a20c */ /* 0x040fe40003fc6270 */
[----:B------:R-:W-:Y:S01]  /*2d30*/  @!P2 FSEL R16, R16, -INF , !P3 ;  /* 0xff8000001010a808 */ /* 0x000fe20005800000 */
[----:B------:R-:W-:Y:S04]  /*2d40*/  HMMA.16816.F32.BF16 R64, R112, R102, R64 ;  /* 0x000000667040723c */ /* 0x000fe80000041840 */
[----:B------:R-:W-:Y:S01]  /*2d50*/  @!P2 ISETP.GE.AND P3, PT, R123, R212, PT ;  /* 0x000000d47b00a20c */ /* 0x000fe20003f66270 */
[--C-:B------:R-:W-:Y:S01]  /*2d60*/  FFMA.FTZ R124, R11, UR24, -R122.reuse ;  /* 0x000000180b7c7c23 */ /* 0x100fe2000801087a */
[----:B------:R-:W-:Y:S01]  /*2d70*/  @!P2 FSEL R17, R17, -INF , !P0 ;  /* 0xff8000001111a808 */ /* 0x000fe20004000000 */
[--C-:B------:R-:W-:Y:S01]  /*2d80*/  FFMA.FTZ R196, R16, UR24, -R121.reuse ;  /* 0x0000001810c47c23 */ /* 0x100fe20008010879 */
[----:B------:R-:W-:Y:S02]  /*2d90*/  @!P2 FSEL R19, R19, -INF , !P4 ;  /* 0xff8000001313a808 */ /* 0x000fe40006000000 */
[----:B------:R-:W-:Y:S01]  /*2da0*/  @!P2 ISETP.GE.AND P0, PT, R123, R188, PT ;  /* 0x000000bc7b00a20c */ /* 0x000fe20003f06270 */
[C---:B------:R-:W-:Y:S01]  /*2db0*/  @!P2 VIADD R123, R187.reuse, 0x18 ;  /* 0x00000018bb7ba836 */ /* 0x040fe20000000000 */
[----:B------:R-:W-:Y:S01]  /*2dc0*/  @!P2 FSEL R20, R20, -INF , !P1 ;  /* 0xff8000001414a808 */ /* 0x000fe20004800000 */
[----:B------:R-:W-:Y:S01]  /*2dd0*/  @!P2 VIADD R125, R187, 0x39 ;  /* 0x00000039bb7da836 */ /* 0x000fe20000000000 */
[----:B------:R-:W-:Y:S01]  /*2de0*/  @!P2 FSEL R21, R21, -INF , !P5 ;  /* 0xff8000001515a808 */ /* 0x000fe20006800000 */
[----:B------:R-:W1:Y:S01]  /*2df0*/  MUFU.EX2 R196, R196 ;  /* 0x000000c400c47308 */ /* 0x000e620000000800 */
[C---:B------:R-:W-:Y:S02]  /*2e00*/  @!P2 ISETP.GE.AND P4, PT, R181.reuse, R204, PT ;  /* 0x000000ccb500a20c */ /* 0x040fe40003f86270 */
[C---:B------:R-:W-:Y:S02]  /*2e10*/  @!P2 ISETP.GE.AND P1, PT, R181.reuse, R212, PT ;  /* 0x000000d4b500a20c */ /* 0x040fe40003f26270 */
[----:B------:R-:W-:Y:S01]  /*2e20*/  @!P2 ISETP.GE.AND P5, PT, R181, R188, PT ;  /* 0x000000bcb500a20c */ /* 0x000fe20003fa6270 */
[----:B------:R-:W-:Y:S01]  /*2e30*/  @!P2 VIADD R181, R187, 0x19 ;  /* 0x00000019bbb5a836 */ /* 0x000fe20000000000 */
[----:B------:R-:W-:Y:S02]  /*2e40*/  @!P2 FSEL R22, R22, -INF , !P6 ;  /* 0xff8000001616a808 */ /* 0x000fe40007000000 */
[----:B------:R-:W-:Y:S02]  /*2e50*/  @!P2 FSEL R26, R26, -INF , !P0 ;  /* 0xff8000001a1aa808 */ /* 0x000fe40004000000 */
[-C--:B------:R-:W-:Y:S02]  /*2e60*/  @!P2 ISETP.GE.AND P6, PT, R123, R212.reuse, PT ;  /* 0x000000d47b00a20c */ /* 0x080fe40003fc6270 */
[----:B------:R-:W-:Y:S02]  /*2e70*/  @!P2 ISETP.GE.AND P0, PT, R181, R212, PT ;  /* 0x000000d4b500a20c */ /* 0x000fe40003f06270 */
[----:B------:R-:W-:Y:S02]  /*2e80*/  @!P2 FSEL R23, R23, -INF , !P4 ;  /* 0xff8000001717a808 */ /* 0x000fe40006000000 */
[----:B------:R-:W-:Y:S02]  /*2e90*/  @!P2 FSEL R24, R24, -INF , !P3 ;  /* 0xff8000001818a808 */ /* 0x000fe40005800000 */
[----:B------:R-:W-:Y:S02]  /*2ea0*/  @!P2 FSEL R25, R25, -INF , !P1 ;  /* 0xff8000001919a808 */ /* 0x000fe40004800000 */
[----:B------:R-:W-:Y:S02]  /*2eb0*/  @!P2 FSEL R27, R27, -INF , !P5 ;  /* 0xff8000001b1ba808 */ /* 0x000fe40006800000 */
[----:B------:R-:W-:Y:S02]  /*2ec0*/  @!P2 FSEL R28, R28, -INF , !P6 ;  /* 0xff8000001c1ca808 */ /* 0x000fe40007000000 */
[----:B------:R-:W-:Y:S01]  /*2ed0*/  @!P2 FSEL R29, R29, -INF , !P0 ;  /* 0xff8000001d1da808 */ /* 0x000fe20004000000 */
[----:B------:R-:W-:Y:S01]  /*2ee0*/  FFMA.FTZ R231, R27, UR24, -R122 ;  /* 0x000000181be77c23 */ /* 0x000fe2000801087a */
[C---:B------:R-:W-:Y:S01]  /*2ef0*/  @!P2 ISETP.GE.AND P4, PT, R123.reuse, R188, PT ;  /* 0x000000bc7b00a20c */ /* 0x040fe20003f86270 */
[--C-:B------:R-:W-:Y:S01]  /*2f00*/  FFMA.FTZ R234, R28, UR24, -R120.reuse ;  /* 0x000000181cea7c23 */ /* 0x100fe20008010878 */
[C---:B------:R-:W-:Y:S02]  /*2f10*/  @!P2 ISETP.GE.AND P3, PT, R123.reuse, R206, PT ;  /* 0x000000ce7b00a20c */ /* 0x040fe40003f66270 */
[----:B------:R-:W-:Y:S01]  /*2f20*/  @!P2 ISETP.GE.AND P1, PT, R123, R204, PT ;  /* 0x000000cc7b00a20c */ /* 0x000fe20003f26270 */
[----:B------:R-:W-:Y:S01]  /*2f30*/  @!P2 VIADD R123, R187, 0x21 ;  /* 0x00000021bb7ba836 */ /* 0x000fe20000000000 */
        /* <DEDUP_REMOVED lines=13> */
[C---:B------:R-:W-:Y:S02]  /*3010*/  @!P2 ISETP.GE.AND P0, PT, R123.reuse, R204, PT ;  /* 0x000000cc7b00a20c */ /* 0x040fe40003f06270 */
[C---:B------:R-:W-:Y:S02]  /*3020*/  @!P2 ISETP.GE.AND P4, PT, R123.reuse, R212, PT ;  /* 0x000000d47b00a20c */ /* 0x040fe40003f86270 */
[----:B------:R-:W-:Y:S01]  /*3030*/  @!P2 ISETP.GE.AND P1, PT, R123, R188, PT ;  /* 0x000000bc7b00a20c */ /* 0x000fe20003f26270 */
[----:B------:R-:W-:Y:S01]  /*3040*/  @!P2 VIADD R123, R187, 0x28 ;  /* 0x00000028bb7ba836 */ /* 0x000fe20000000000 */
[C---:B------:R-:W-:Y:S02]  /*3050*/  @!P2 ISETP.GE.AND P5, PT, R181.reuse, R204, PT ;  /* 0x000000ccb500a20c */ /* 0x040fe40003fa6270 */
[C---:B------:R-:W-:Y:S02]  /*3060*/  @!P2 ISETP.GE.AND P6, PT, R181.reuse, R188, PT ;  /* 0x000000bcb500a20c */ /* 0x040fe40003fc6270 */
[----:B------:R-:W-:Y:S02]  /*3070*/  @!P2 FSEL R32, R32, -INF , !P3 ;  /* 0xff8000002020a808 */ /* 0x000fe40005800000 */
[-C--:B------:R-:W-:Y:S01]  /*3080*/  @!P2 ISETP.GE.AND P3, PT, R181, R212.reuse, PT ;  /* 0x000000d4b500a20c */ /* 0x080fe20003f66270 */
[----:B------:R-:W-:Y:S01]  /*3090*/  FFMA.FTZ R181, R4, UR24, -R121 ;  /* 0x0000001804b57c23 */ /* 0x000fe20008010879 */
[----:B------:R-:W-:Y:S02]  /*30a0*/  @!P2 FSEL R38, R38, -INF , !P5 ;  /* 0xff8000002626a808 */ /* 0x000fe40006800000 */
[----:B------:R-:W-:Y:S02]  /*30b0*/  @!P2 FSEL R42, R42, -INF , !P6 ;  /* 0xff8000002a2aa808 */ /* 0x000fe40007000000 */
[-C--:B------:R-:W-:Y:S01]  /*30c0*/  @!P2 ISETP.GE.AND P5, PT, R123, R212.reuse, PT ;  /* 0x000000d47b00a20c */ /* 0x080fe20003fa6270 */
[----:B------:R-:W2:Y:S01]  /*30d0*/  MUFU.EX2 R181, R181 ;  /* 0x000000b500b57308 */ /* 0x000ea20000000800 */
[----:B------:R-:W-:Y:S02]  /*30e0*/  @!P2 ISETP.GE.AND P6, PT, R183, R212, PT ;  /* 0x000000d4b700a20c */ /* 0x000fe40003fc6270 */
[----:B------:R-:W-:Y:S02]  /*30f0*/  @!P2 FSEL R39, R39, -INF , !P0 ;  /* 0xff8000002727a808 */ /* 0x000fe40004000000 */
[----:B------:R-:W-:Y:S02]  /*3100*/  @!P2 FSEL R40, R40, -INF , !P3 ;  /* 0xff8000002828a808 */ /* 0x000fe40005800000 */
[----:B------:R-:W-:Y:S02]  /*3110*/  @!P2 FSEL R41, R41, -INF , !P4 ;  /* 0xff8000002929a808 */ /* 0x000fe40006000000 */
[C---:B------:R-:W-:Y:S02]  /*3120*/  @!P2 ISETP.GE.AND P0, PT, R123.reuse, R188, PT ;  /* 0x000000bc7b00a20c */ /* 0x040fe40003f06270 */
[C---:B------:R-:W-:Y:S02]  /*3130*/  @!P2 ISETP.GE.AND P3, PT, R123.reuse, R206, PT ;  /* 0x000000ce7b00a20c */ /* 0x040fe40003f66270 */
[----:B------:R-:W-:Y:S01]  /*3140*/  @!P2 ISETP.GE.AND P4, PT, R123, R204, PT ;  /* 0x000000cc7b00a20c */ /* 0x000fe20003f86270 */
[--C-:B------:R-:W-:Y:S01]  /*3150*/  FFMA.FTZ R123, R6, UR24, -R237.reuse ;  /* 0x00000018067b7c23 */ /* 0x100fe200080108ed */
[----:B------:R-:W-:Y:S02]  /*3160*/  @!P2 FSEL R43, R43, -INF , !P1 ;  /* 0xff8000002b2ba808 */ /* 0x000fe40004800000 */
[----:B------:R-:W-:Y:S02]  /*3170*/  @!P2 FSEL R44, R44, -INF , !P5 ;  /* 0xff8000002c2ca808 */ /* 0x000fe40006800000 */
[----:B------:R-:W-:Y:S02]  /*3180*/  @!P2 FSEL R45, R45, -INF , !P6 ;  /* 0xff8000002d2da808 */ /* 0x000fe40007000000 */
[C---:B------:R-:W-:Y:S02]  /*3190*/  @!P2 ISETP.GE.AND P1, PT, R183.reuse, R188, PT ;  /* 0x000000bcb700a20c */ /* 0x040fe40003f26270 */
[C---:B------:R-:W-:Y:S02]  /*31a0*/  @!P2 ISETP.GE.AND P5, PT, R183.reuse, R206, PT ;  /* 0x000000ceb700a20c */ /* 0x040fe40003fa6270 */
[----:B------:R-:W-:Y:S02]  /*31b0*/  @!P2 ISETP.GE.AND P6, PT, R183, R204, PT ;  /* 0x000000ccb700a20c */ /* 0x000fe40003fc6270 */
[----:B------:R-:W-:Y:S01]  /*31c0*/  @!P2 FSEL R46, R46, -INF , !P0 ;  /* 0xff8000002e2ea808 */ /* 0x000fe20004000000 */
[----:B------:R3:W-:Y:S01]  /*31d0*/  MUFU.EX2 R183, R123 ;  /* 0x0000007b00b77308 */ /* 0x0007e20000000800 */
[----:B------:R-:W-:Y:S02]  /*31e0*/  @!P2 FSEL R50, R50, -INF , !P4 ;  /* 0xff8000003232a808 */ /* 0x000fe40006000000 */
[----:B------:R-:W-:Y:S02]  /*31f0*/  @!P2 ISETP.GE.AND P0, PT, R185, R206, PT ;  /* 0x000000ceb900a20c */ /* 0x000fe40003f06270 */
[----:B------:R-:W-:Y:S01]  /*3200*/  @!P2 FSEL R51, R51, -INF , !P6 ;  /* 0xff8000003333a808 */ /* 0x000fe20007000000 */
[--C-:B------:R-:W-:Y:S01]  /*3210*/  FFMA.FTZ R50, R50, UR24, -R237.reuse ;  /* 0x0000001832327c23 */ /* 0x100fe200080108ed */
[----:B------:R-:W-:Y:S02]  /*3220*/  @!P2 FSEL R52, R52, -INF , !P0 ;  /* 0xff8000003434a808 */ /* 0x000fe40004000000 */
[----:B------:R-:W-:Y:S01]  /*3230*/  @!P2 FSEL R48, R48, -INF , !P3 ;  /* 0xff8000003030a808 */ /* 0x000fe20005800000 */
[----:B------:R-:W-:Y:S01]  /*3240*/  FFMA.FTZ R51, R51, UR24, -R237 ;  /* 0x0000001833337c23 */ /* 0x000fe200080108ed */
[----:B------:R-:W-:Y:S01]  /*3250*/  @!P2 ISETP.GE.AND P3, PT, R185, R212, PT ;  /* 0x000000d4b900a20c */ /* 0x000fe20003f66270 */
[--C-:B------:R-:W-:Y:S01]  /*3260*/  FFMA.FTZ R52, R52, UR24, -R121.reuse ;  /* 0x0000001834347c23 */ /* 0x100fe20008010879 */
[----:B------:R-:W-:Y:S02]  /*3270*/  @!P2 FSEL R49, R49, -INF , !P5 ;  /* 0xff8000003131a808 */ /* 0x000fe40006800000 */
[----:B------:R-:W-:Y:S02]  /*3280*/  @!P2 FSEL R56, R56, -INF , !P3 ;  /* 0xff8000003838a808 */ /* 0x000fe40005800000 */
[----:B------:R-:W-:Y:S01]  /*3290*/  @!P2 ISETP.GE.AND P5, PT, R185, R188, PT ;  /* 0x000000bcb900a20c */ /* 0x000fe20003fa6270 */
[----:B---3--:R-:W-:Y:S01]  /*32a0*/  @!P2 VIADD R123, R187, 0x31 ;  /* 0x00000031bb7ba836 */ /* 0x008fe20000000000 */
[----:B------:R-:W-:Y:S01]  /*32b0*/  @!P2 FSEL R47, R47, -INF , !P1 ;  /* 0xff8000002f2fa808 */ /* 0x000fe20004800000 */
[--C-:B------:R-:W-:Y:S01]  /*32c0*/  FFMA.FTZ R49, R49, UR24, -R121.reuse ;  /* 0x0000001831317c23 */ /* 0x100fe20008010879 */
[----:B------:R-:W-:Y:S01]  /*32d0*/  @!P2 ISETP.GE.AND P1, PT, R185, R204, PT ;  /* 0x000000ccb900a20c */ /* 0x000fe20003f26270 */
[--C-:B------:R-:W-:Y:S01]  /*32e0*/  FFMA.FTZ R185, R8, UR24, -R120.reuse ;  /* 0x0000001808b97c23 */ /* 0x100fe20008010878 */
[C---:B------:R-:W-:Y:S01]  /*32f0*/  @!P2 ISETP.GE.AND P4, PT, R123.reuse, R206, PT ;  /* 0x000000ce7b00a20c */ /* 0x040fe20003f86270 */
[----:B------:R-:W-:Y:S01]  /*3300*/  FFMA.FTZ R56, R56, UR24, -R120 ;  /* 0x0000001838387c23 */ /* 0x000fe20008010878 */
[----:B------:R-:W-:Y:S02]  /*3310*/  @!P2 ISETP.GE.AND P6, PT, R123, R204, PT ;  /* 0x000000cc7b00a20c */ /* 0x000fe40003fc6270 */
[----:B------:R-:W-:Y:S01]  /*3320*/  @!P2 FSEL R53, R53, -INF , !P4 ;  /* 0xff8000003535a808 */ /* 0x000fe20006000000 */
[----:B------:R-:W-:Y:S01]  /*3330*/  MUFU.EX2 R185, R185 ;  /* 0x000000b900b97308 */ /* 0x000fe20000000800 */
[C---:B------:R-:W-:Y:S02]  /*3340*/  @!P2 ISETP.GE.AND P0, PT, R123.reuse, R212, PT ;  /* 0x000000d47b00a20c */ /* 0x040fe40003f06270 */
[-C--:B------:R-:W-:Y:S01]  /*3350*/  @!P2 ISETP.GE.AND P4, PT, R123, R188.reuse, PT ;  /* 0x000000bc7b00a20c */ /* 0x080fe20003f86270 */
[----:B------:R-:W-:Y:S01]  /*3360*/  @!P2 VIADD R123, R187, 0x38 ;  /* 0x00000038bb7ba836 */ /* 0x000fe20000000000 */
        /* <DEDUP_REMOVED lines=8> */
[----:B------:R-:W-:Y:S02]  /*33f0*/  @!P2 FSEL R55, R55, -INF , !P6 ;  /* 0xff8000003737a808 */ /* 0x000fe40007000000 */
[-C--:B------:R-:W-:Y:S01]  /*3400*/  @!P2 ISETP.GE.AND P1, PT, R123, R212.reuse, PT ;  /* 0x000000d47b00a20c */ /* 0x080fe20003f26270 */
[--C-:B------:R-:W-:Y:S01]  /*3410*/  FFMA.FTZ R54, R54, UR24, -R237.reuse ;  /* 0x0000001836367c23 */ /* 0x100fe200080108ed */
[----:B------:R-:W-:Y:S01]  /*3420*/  @!P2 ISETP.GE.AND P6, PT, R125, R212, PT ;  /* 0x000000d47d00a20c */ /* 0x000fe20003fc6270 */
[----:B------:R-:W-:Y:S01]  /*3430*/  FFMA.FTZ R55, R55, UR24, -R237 ;  /* 0x0000001837377c23 */ /* 0x000fe200080108ed */
[----:B------:R-:W-:Y:S03]  /*3440*/  @!P2 FSEL R60, R60, -INF , !P1 ;  /* 0xff8000003c3ca808 */ /* 0x000fe60004800000 */
[----:B------:R-:W-:Y:S01]  /*3450*/  MUFU.EX2 R187, R187 ;  /* 0x000000bb00bb7308 */ /* 0x000fe20000000800 */
[----:B------:R-:W-:Y:S02]  /*3460*/  @!P2 FSEL R61, R61, -INF , !P6 ;  /* 0xff8000003d3da808 */ /* 0x000fe40007000000 */
[-C--:B------:R-:W-:Y:S01]  /*3470*/  @!P2 ISETP.GE.AND P1, PT, R123, R204.reuse, PT ;  /* 0x000000cc7b00a20c */ /* 0x080fe20003f26270 */
[----:B------:R-:W-:Y:S01]  /*3480*/  FFMA.FTZ R60, R60, UR24, -R120 ;  /* 0x000000183c3c7c23 */ /* 0x000fe20008010878 */
[----:B------:R-:W-:Y:S01]  /*3490*/  @!P2 ISETP.GE.AND P6, PT, R125, R204, PT ;  /* 0x000000cc7d00a20c */ /* 0x000fe20003fc6270 */
[----:B------:R-:W-:Y:S01]  /*34a0*/  IMAD.WIDE.U32 R204, R192, -0x2daee0ad, RZ ;  /* 0xd2511f53c0cc7825 */ /* 0x000fe200078e00ff */
[----:B------:R-:W-:Y:S02]  /*34b0*/  @!P2 FSEL R59, R59, -INF , !P4 ;  /* 0xff8000003b3ba808 */ /* 0x000fe40006000000 */
[-C--:B------:R-:W-:Y:S01]  /*34c0*/  @!P2 ISETP.GE.AND P4, PT, R125, R206.reuse, PT ;  /* 0x000000ce7d00a20c */ /* 0x080fe20003f86270 */
[----:B---3--:R-:W-:Y:S01]  /*34d0*/  IMAD.WIDE.U32 R124, R190, -0x2daee0ad, RZ ;  /* 0xd2511f53be7c7825 */ /* 0x008fe200078e00ff */
[----:B------:R-:W-:Y:S02]  /*34e0*/  LOP3.LUT R228, R205, UR49, R202, 0x96, !PT ;  /* 0x00000031cde47c12 */ /* 0x000fe4000f8e96ca */
[----:B------:R-:W-:Y:S01]  /*34f0*/  LOP3.LUT R202, R201, UR50, R194, 0x96, !PT ;  /* 0x00000032c9ca7c12 */ /* 0x000fe2000f8e96c2 */
[----:B------:R-:W-:Y:S01]  /*3500*/  FFMA.FTZ R190, R13, UR24, -R120 ;  /* 0x000000180dbe7c23 */ /* 0x000fe20008010878 */
[----:B------:R-:W-:Y:S01]  /*3510*/  LOP3.LUT R210, R125, UR49, R210, 0x96, !PT ;  /* 0x000000317dd27c12 */ /* 0x000fe2000f8e96d2 */
[----:B------:R-:W-:Y:S01]  /*3520*/  FFMA.FTZ R192, R15, UR24, -R122 ;  /* 0x000000180fc07c23 */ /* 0x000fe2000801087a */
[----:B------:R-:W-:Y:S01]  /*3530*/  @!P2 FSEL R58, R58, -INF , !P5 ;  /* 0xff8000003a3aa808 */ /* 0x000fe20006800000 */
[----:B------:R-:W-:Y:S01]  /*3540*/  IMAD.WIDE.U32 R202, R202, -0x2daee0ad, RZ ;  /* 0xd2511f53caca7825 */ /* 0x000fe200078e00ff */
[----:B------:R-:W-:Y:S01]  /*3550*/  @!P2 ISETP.GE.AND P5, PT, R123, R206, PT ;  /* 0x000000ce7b00a20c */ /* 0x000fe20003fa6270 */
        /* <DEDUP_REMOVED lines=19> */
[----:B------:R-:W-:Y:S01]  /*3690*/  IMAD.WIDE.U32 R198, R198, -0x326172a9, RZ ;  /* 0xcd9e8d57c6c67825 */ /* 0x000fe200078e00ff */
[----:B------:R-:W-:Y:S02]  /*36a0*/  LOP3.LUT R216, R229, UR48, R216, 0x96, !PT ;  /* 0x00000030e5d87c12 */ /* 0x000fe4000f8e96d8 */
[----:B------:R-:W-:Y:S01]  /*36b0*/  @!P2 FSEL R67, R67, -INF , !P6 ;  /* 0xff8000004343a808 */ /* 0x000fe20007000000 */
[----:B------:R-:W-:Y:S01]  /*36c0*/  FFMA.FTZ R66, R66, UR24, -R237 ;  /* 0x0000001842427c23 */ /* 0x000fe200080108ed */
[----:B------:R-:W-:Y:S01]  /*36d0*/  LOP3.LUT R222, R199, UR48, R222, 0x96, !PT ;  /* 0x00000030c7de7c12 */ /* 0x000fe2000f8e96de */
[----:B------:R-:W-:Y:S04]  /*36e0*/  IMAD.WIDE.U32 R194, R195, -0x2daee0ad, RZ ;  /* 0xd2511f53c3c27825 */ /* 0x000fe800078e00ff */
[--C-:B------:R-:W-:Y:S01]  /*36f0*/  FFMA.FTZ R64, R64, UR24, -R121.reuse ;  /* 0x0000001840407c23 */ /* 0x100fe20008010879 */
[----:B------:R-:W-:Y:S01]  /*3700*/  FFMA.FTZ R62, R62, UR24, -R122 ;  /* 0x000000183e3e7c23 */ /* 0x000fe2000801087a */
[----:B------:R-:W-:Y:S01]  /*3710*/  IMAD.WIDE.U32 R216, R216, -0x2daee0ad, RZ ;  /* 0xd2511f53d8d87825 */ /* 0x000fe200078e00ff */
[----:B------:R-:W-:Y:S02]  /*3720*/  LOP3.LUT R204, R195, UR47, R204, 0x96, !PT ;  /* 0x0000002fc3cc7c12 */ /* 0x000fe4000f8e96cc */
[----:B------:R-:W-:Y:S01]  /*3730*/  MUFU.EX2 R243, R62 ;  /* 0x0000003e00f37308 */ /* 0x000fe20000000800 */
[----:B------:R-:W-:Y:S01]  /*3740*/  IMAD.WIDE.U32 R212, R212, -0x2daee0ad, RZ ;  /* 0xd2511f53d4d47825 */ /* 0x000fe200078e00ff */
[----:B------:R-:W-:Y:S03]  /*3750*/  LOP3.LUT R123, R217, UR45, R194, 0x96, !PT ;  /* 0x0000002dd97b7c12 */ /* 0x000fe6000f8e96c2 */
[----:B------:R-:W-:Y:S01]  /*3760*/  FFMA.FTZ R191, R14, UR24, -R122 ;  /* 0x000000180ebf7c23 */ /* 0x000fe2000801087a */
[----:B------:R-:W-:Y:S01]  /*3770*/  IMAD.WIDE.U32 R208, R208, -0x326172a9, RZ ;  /* 0xcd9e8d57d0d07825 */ /* 0x000fe200078e00ff */
[----:B------:R-:W-:Y:S03]  /*3780*/  LOP3.LUT R226, R213, UR47, R226, 0x96, !PT ;  /* 0x0000002fd5e27c12 */ /* 0x000fe6000f8e96e2 */
[----:B------:R-:W-:Y:S01]  /*3790*/  FFMA.FTZ R195, R20, UR24, -R121 ;  /* 0x0000001814c37c23 */ /* 0x000fe20008010879 */
[----:B------:R-:W-:Y:S01]  /*37a0*/  IMAD.WIDE.U32 R222, R222, -0x2daee0ad, RZ ;  /* 0xd2511f53dede7825 */ /* 0x000fe200078e00ff */
[----:B---3--:R-:W-:Y:S01]  /*37b0*/  LOP3.LUT R124, R209, UR46, R210, 0x96, !PT ;  /* 0x0000002ed17c7c12 */ /* 0x008fe2000f8e96d2 */
[----:B------:R-:W-:Y:S02]  /*37c0*/  MUFU.EX2 R191, R191 ;  /* 0x000000bf00bf7308 */ /* 0x000fe40000000800 */
[--C-:B------:R-:W-:Y:S01]  /*37d0*/  FFMA.FTZ R194, R19, UR24, -R237.reuse ;  /* 0x0000001813c27c23 */ /* 0x100fe200080108ed */
[--C-:B------:R-:W-:Y:S01]  /*37e0*/  FFMA.FTZ R199, R22, UR24, -R237.reuse ;  /* 0x0000001816c77c23 */ /* 0x100fe200080108ed */
[----:B------:R-:W-:Y:S01]  /*37f0*/  LOP3.LUT R200, R223, UR45, R200, 0x96, !PT ;  /* 0x0000002ddfc87c12 */ /* 0x000fe2000f8e96c8 */
[----:B------:R-:W-:Y:S04]  /*3800*/  IMAD.WIDE.U32 R126, R126, -0x326172a9, RZ ;  /* 0xcd9e8d577e7e7825 */ /* 0x000fe800078e00ff */
[----:B------:R-:W-:Y:S01]  /*3810*/  FFMA.FTZ R201, R24, UR24, -R120 ;  /* 0x0000001818c97c23 */ /* 0x000fe20008010878 */
[----:B------:R-:W-:Y:S01]  /*3820*/  FFMA.FTZ R58, R58, UR24, -R122 ;  /* 0x000000183a3a7c23 */ /* 0x000fe2000801087a */
[----:B------:R-:W-:Y:S01]  /*3830*/  IMAD.WIDE.U32 R204, R204, -0x326172a9, RZ ;  /* 0xcd9e8d57cccc7825 */ /* 0x000fe200078e00ff */
[----:B------:R-:W-:Y:S01]  /*3840*/  LOP3.LUT R220, R127, UR48, R220, 0x96, !PT ;  /* 0x000000307fdc7c12 */ /* 0x000fe2000f8e96dc */
[----:B------:R-:W-:Y:S02]  /*3850*/  MUFU.EX2 R195, R195 ;  /* 0x000000c300c37308 */ /* 0x000fe40000000800 */
[----:B------:R-:W-:Y:S01]  /*3860*/  FFMA.FTZ R59, R59, UR24, -R122 ;  /* 0x000000183b3b7c23 */ /* 0x000fe2000801087a */
[----:B------:R-:W-:Y:S01]  /*3870*/  IMAD.WIDE.U32 R218, R218, -0x2daee0ad, RZ ;  /* 0xd2511f53dada7825 */ /* 0x000fe200078e00ff */
[----:B------:R-:W-:Y:S03]  /*3880*/  LOP3.LUT R228, R205, UR46, R228, 0x96, !PT ;  /* 0x0000002ecde47c12 */ /* 0x000fe6000f8e96e4 */
[----:B------:R-:W-:Y:S01]  /*3890*/  IMAD.WIDE.U32 R210, R123, -0x326172a9, RZ ;  /* 0xcd9e8d577bd27825 */ /* 0x000fe200078e00ff */
[----:B------:R-:W-:Y:S02]  /*38a0*/  LOP3.LUT R127, R219, UR45, R202, 0x96, !PT ;  /* 0x0000002ddb7f7c12 */ /* 0x000fe4000f8e96ca */
[----:B------:R-:W3:Y:S01]  /*38b0*/  MUFU.EX2 R194, R194 ;  /* 0x000000c200c27308 */ /* 0x000ee20000000800 */
[----:B------:R-:W-:Y:S01]  /*38c0*/  FFMA.FTZ R202, R23, UR24, -R237 ;  /* 0x0000001817ca7c23 */ /* 0x000fe200080108ed */
[----:B------:R-:W-:Y:S01]  /*38d0*/  IMAD.WIDE.U32 R226, R226, -0x326172a9, RZ ;  /* 0xcd9e8d57e2e27825 */ /* 0x000fe200078e00ff */
[----:B------:R-:W-:Y:S02]  /*38e0*/  LOP3.LUT R205, R210, 0xff, RZ, 0xc0, !PT ;  /* 0x000000ffd2cd7812 */ /* 0x000fe400078ec0ff */
[----:B------:R-:W-:Y:S01]  /*38f0*/  LOP3.LUT R204, R211, UR44, R204, 0x96, !PT ;  /* 0x0000002cd3cc7c12 */ /* 0x000fe2000f8e96cc */
[----:B------:R-:W-:Y:S01]  /*3900*/  IMAD.WIDE.U32 R224, R124, -0x2daee0ad, RZ ;  /* 0xd2511f537ce07825 */ /* 0x000fe200078e00ff */
[----:B------:R-:W-:Y:S03]  /*3910*/  LOP3.LUT R123, R227, UR46, R126, 0x96, !PT ;  /* 0x0000002ee37b7c12 */ /* 0x000fe6000f8e967e */
[----:B------:R-:W-:Y:S01]  /*3920*/  MUFU.EX2 R199, R199 ;  /* 0x000000c700c77308 */ /* 0x000fe20000000800 */
[----:B------:R-:W-:Y:S01]  /*3930*/  ISETP.LE.U32.AND P3, PT, R205, UR25, PT ;  /* 0x00000019cd007c0c */ /* 0x000fe2000bf63070 */
[----:B------:R-:W-:Y:S01]  /*3940*/  IMAD.WIDE.U32 R232, R200, -0x326172a9, RZ ;  /* 0xcd9e8d57c8e87825 */ /* 0x000fe200078e00ff */
[----:B------:R-:W-:Y:S02]  /*3950*/  LOP3.LUT R218, R225, UR43, R218, 0x96, !PT ;  /* 0x0000002be1da7c12 */ /* 0x000fe4000f8e96da */
[----:B------:R-:W-:Y:S01]  /*3960*/  LOP3.LUT R126, R224, 0xffff, RZ, 0xc0, !PT ;  /* 0x0000ffffe07e7812 */ /* 0x000fe200078ec0ff */
[----:B------:R-:W-:Y:S01]  /*3970*/  IMAD.WIDE.U32 R206, R206, -0x326172a9, RZ ;  /* 0xcd9e8d57cece7825 */ /* 0x000fe200078e00ff */
[----:B------:R-:W-:Y:S03]  /*3980*/  LOP3.LUT R205, R204, 0xff, RZ, 0xc0, !PT ;  /* 0x000000ffcccd7812 */ /* 0x000fe600078ec0ff */
[----:B------:R4:W-:Y:S01]  /*3990*/  MUFU.EX2 R200, R202 ;  /* 0x000000ca00c87308 */ /* 0x0009e20000000800 */
[----:B------:R-:W-:Y:S01]  /*39a0*/  SHF.R.U32.HI R203, RZ, 0x18, R210 ;  /* 0x00000018ffcb7819 */ /* 0x000fe200000116d2 */
[----:B------:R-:W-:Y:S01]  /*39b0*/  IMAD.WIDE.U32 R220, R220, -0x2daee0ad, RZ ;  /* 0xd2511f53dcdc7825 */ /* 0x000fe200078e00ff */
[----:B------:R-:W-:Y:S02]  /*39c0*/  LOP3.LUT R125, R207, UR46, R198, 0x96, !PT ;  /* 0x0000002ecf7d7c12 */ /* 0x000fe4000f8e96c6 */
[----:B------:R-:W-:Y:S01]  /*39d0*/  LOP3.LUT R225, R233, UR44, R206, 0x96, !PT ;  /* 0x0000002ce9e17c12 */ /* 0x000fe2000f8e96ce */
[----:B------:R-:W-:Y:S01]  /*39e0*/  IMAD.WIDE.U32 R228, R228, -0x2daee0ad, RZ ;  /* 0xd2511f53e4e47825 */ /* 0x000fe200078e00ff */
[----:B------:R-:W-:Y:S03]  /*39f0*/  LOP3.LUT R211, R210, 0xffff, RZ, 0xc0, !PT ;  /* 0x0000ffffd2d37812 */ /* 0x000fe600078ec0ff */
[----:B------:R-:W-:Y:S01]  /*3a00*/  MUFU.EX2 R201, R201 ;  /* 0x000000c900c97308 */ /* 0x000fe20000000800 */
[----:B------:R-:W-:Y:S01]  /*3a10*/  SHF.R.U32.HI R213, RZ, 0x10, R210 ;  /* 0x00000010ffd57819 */ /* 0x000fe200000116d2 */
[----:B------:R-:W-:Y:S01]  /*3a20*/  IMAD.WIDE.U32 R206, R127, -0x326172a9, RZ ;  /* 0xcd9e8d577fce7825 */ /* 0x000fe200078e00ff */
[----:B------:R-:W-:Y:S02]  /*3a30*/  LOP3.LUT R210, R224, 0xff, RZ, 0xc0, !PT ;  /* 0x000000ffe0d27812 */ /* 0x000fe400078ec0ff */
[--C-:B------:R-:W-:Y:S01]  /*3a40*/  SHF.R.U32.HI R214, RZ, 0x18, R224.reuse ;  /* 0x00000018ffd67819 */ /* 0x100fe200000116e0 */
[----:B------:R-:W-:Y:S01]  /*3a50*/  FFMA.FTZ R198, R21, UR24, -R121 ;  /* 0x0000001815c67c23 */ /* 0x000fe20008010879 */
[----:B------:R-:W-:Y:S01]  /*3a60*/  SHF.R.U32.HI R124, RZ, 0x10, R224 ;  /* 0x00000010ff7c7819 */ /* 0x000fe200000116e0 */
[----:B-1----:R-:W-:Y:S01]  /*3a70*/  @!P3 FADD.FTZ R196, -R196, -RZ ;  /* 0x800000ffc4c4b221 */ /* 0x002fe20000010100 */
[----:B------:R-:W-:Y:S01]  /*3a80*/  LOP3.LUT R216, R229, UR43, R216, 0x96, !PT ;  /* 0x0000002be5d87c12 */ /* 0x000fe2000f8e96d8 */
[----:B----4-:R-:W-:Y:S01]  /*3a90*/  FFMA.FTZ R202, R25, UR24, -R120 ;  /* 0x0000001819ca7c23 */ /* 0x010fe20008010878 */
[C---:B------:R-:W-:Y:S01]  /*3aa0*/  LOP3.LUT R217, R228.reuse, 0xff, RZ, 0xc0, !PT ;  /* 0x000000ffe4d97812 */ /* 0x040fe200078ec0ff */
[----:B------:R-:W-:Y:S01]  /*3ab0*/  IMAD.WIDE.U32 R240, R125, -0x2daee0ad, RZ ;  /* 0xd2511f537df07825 */ /* 0x000fe200078e00ff */
[--C-:B------:R-:W-:Y:S01]  /*3ac0*/  SHF.R.U32.HI R215, RZ, 0x18, R228.reuse ;  /* 0x00000018ffd77819 */ /* 0x100fe200000116e4 */
[----:B------:R-:W-:Y:S01]  /*3ad0*/  MUFU.EX2 R198, R198 ;  /* 0x000000c600c67308 */ /* 0x000fe20000000800 */
[----:B------:R-:W-:Y:S01]  /*3ae0*/  LOP3.LUT R224, R228, 0xffff, RZ, 0xc0, !PT ;  /* 0x0000ffffe4e07812 */ /* 0x000fe200078ec0ff */
[----:B------:R-:W-:Y:S01]  /*3af0*/  IMAD.WIDE.U32 R238, R123, -0x2daee0ad, RZ ;  /* 0xd2511f537bee7825 */ /* 0x000fe200078e00ff */
[----:B------:R-:W-:Y:S02]  /*3b00*/  SHF.R.U32.HI R223, RZ, 0x10, R228 ;  /* 0x00000010ffdf7819 */ /* 0x000fe400000116e4 */
[----:B------:R-:W-:Y:S02]  /*3b10*/  LOP3.LUT R208, R207, UR44, R208, 0x96, !PT ;  /* 0x0000002ccfd07c12 */ /* 0x000fe4000f8e96d0 */
[C---:B------:R-:W-:Y:S03]  /*3b20*/  LOP3.LUT R229, R206.reuse, 0xffff, RZ, 0xc0, !PT ;  /* 0x0000ffffcee57812 */ /* 0x040fe600078ec0ff */
[----:B------:R-:W-:Y:S01]  /*3b30*/  MUFU.EX2 R202, R202 ;  /* 0x000000ca00ca7308 */ /* 0x000fe20000000800 */
[----:B------:R-:W-:Y:S02]  /*3b40*/  LOP3.LUT R228, R206, 0xff, RZ, 0xc0, !PT ;  /* 0x000000ffcee47812 */ /* 0x000fe400078ec0ff */
[--C-:B------:R-:W-:Y:S02]  /*3b50*/  SHF.R.U32.HI R209, RZ, 0x10, R206.reuse ;  /* 0x00000010ffd17819 */ /* 0x100fe400000116ce */
[----:B------:R-:W-:Y:S02]  /*3b60*/  SHF.R.U32.HI R227, RZ, 0x18, R206 ;  /* 0x00000018ffe37819 */ /* 0x000fe400000116ce */
[----:B------:R-:W-:Y:S02]  /*3b70*/  ISETP.LE.U32.AND P5, PT, R205, UR25, PT ;  /* 0x00000019cd007c0c */ /* 0x000fe4000bfa3070 */
[----:B------:R-:W-:Y:S02]  /*3b80*/  LOP3.LUT R205, R204, 0xffff, RZ, 0xc0, !PT ;  /* 0x0000ffffcccd7812 */ /* 0x000fe400078ec0ff */
[--C-:B------:R-:W-:Y:S02]  /*3b90*/  SHF.R.U32.HI R206, RZ, 0x18, R204.reuse ;  /* 0x00000018ffce7819 */ /* 0x100fe400000116cc */
[----:B------:R-:W-:Y:S02]  /*3ba0*/  SHF.R.U32.HI R207, RZ, 0x10, R204 ;  /* 0x00000010ffcf7819 */ /* 0x000fe400000116cc */
[----:B------:R-:W-:Y:S01]  /*3bb0*/  LOP3.LUT R212, R221, UR45, R212, 0x96, !PT ;  /* 0x0000002dddd47c12 */ /* 0x000fe2000f8e96d4 */
[----:B------:R1:W-:Y:S01]  /*3bc0*/  MUFU.EX2 R204, R231 ;  /* 0x000000e700cc7308 */ /* 0x0003e20000000800 */
[C---:B------:R-:W-:Y:S02]  /*3bd0*/  LOP3.LUT R219, R232.reuse, 0xff, RZ, 0xc0, !PT ;  /* 0x000000ffe8db7812 */ /* 0x040fe400078ec0ff */
[--C-:B------:R-:W-:Y:S01]  /*3be0*/  SHF.R.U32.HI R221, RZ, 0x18, R232.reuse ;  /* 0x00000018ffdd7819 */ /* 0x100fe200000116e8 */
[----:B--2---:R-:W-:Y:S01]  /*3bf0*/  @!P5 FADD.FTZ R181, -R181, -RZ ;  /* 0x800000ffb5b5d221 */ /* 0x004fe20000010100 */
[----:B------:R-:W-:Y:S02]  /*3c00*/  SHF.R.U32.HI R230, RZ, 0x10, R232 ;  /* 0x00000010ffe67819 */ /* 0x000fe400000116e8 */
[----:B------:R-:W-:Y:S01]  /*3c10*/  LOP3.LUT R127, R232, 0xffff, RZ, 0xc0, !PT ;  /* 0x0000ffffe87f7812 */ /* 0x000fe200078ec0ff */
[----:B------:R-:W-:Y:S01]  /*3c20*/  FFMA.FTZ R232, R26, UR24, -R122 ;  /* 0x000000181ae87c23 */ /* 0x000fe2000801087a */
[----:B------:R-:W-:Y:S01]  /*3c30*/  ISETP.LE.U32.AND P0, PT, R203, UR25, PT ;  /* 0x00000019cb007c0c */ /* 0x000fe2000bf03070 */
[----:B------:R-:W-:Y:S01]  /*3c40*/  FFMA.FTZ R233, R29, UR24, -R120 ;  /* 0x000000181de97c23 */ /* 0x000fe20008010878 */
[----:B------:R-:W-:Y:S01]  /*3c50*/  LOP3.LUT R207, R207, 0xff, RZ, 0xc0, !PT ;  /* 0x000000ffcfcf7812 */ /* 0x000fe200078ec0ff */
[----:B------:R2:W-:Y:S01]  /*3c60*/  MUFU.EX2 R203, R232 ;  /* 0x000000e800cb7308 */ /* 0x0005e20000000800 */
[----:B------:R-:W-:Y:S02]  /*3c70*/  ISETP.LE.U32.AND P4, PT, R206, UR25, PT ;  /* 0x00000019ce007c0c */ /* 0x000fe4000bf83070 */
[----:B------:R-:W-:Y:S02]  /*3c80*/  SHF.R.U32.HI R205, RZ, 0x8, R205 ;  /* 0x00000008ffcd7819 */ /* 0x000fe400000116cd */
[----:B-1----:R-:W-:Y:S02]  /*3c90*/  LOP3.LUT R231, R208, 0xff, RZ, 0xc0, !PT ;  /* 0x000000ffd0e77812 */ /* 0x002fe400078ec0ff */
[----:B------:R-:W-:Y:S02]  /*3ca0*/  ISETP.LE.U32.AND P1, PT, R207, UR25, PT ;  /* 0x00000019cf007c0c */ /* 0x000fe4000bf23070 */
[----:B------:R-:W-:Y:S01]  /*3cb0*/  ISETP.LE.U32.AND P2, PT, R231, UR25, PT ;  /* 0x00000019e7007c0c */ /* 0x000fe2000bf43070 */
[----:B---3--:R-:W-:Y:S01]  /*3cc0*/  @!P0 FADD.FTZ R194, -R194, -RZ ;  /* 0x800000ffc2c28221 */ /* 0x008fe20000010100 */
[----:B------:R-:W-:Y:S01]  /*3cd0*/  SHF.R.U32.HI R207, RZ, 0x10, R208 ;  /* 0x00000010ffcf7819 */ /* 0x000fe200000116d0 */
[----:B------:R-:W-:Y:S01]  /*3ce0*/  FFMA.FTZ R231, R30, UR24, -R122 ;  /* 0x000000181ee77c23 */ /* 0x000fe2000801087a */
[----:B------:R-:W-:Y:S01]  /*3cf0*/  LOP3.LUT R206, R205, 0xffff, RZ, 0xc0, !PT ;  /* 0x0000ffffcdce7812 */ /* 0x000fe200078ec0ff */
[----:B------:R-:W-:Y:S01]  /*3d00*/  @!P4 FADD.FTZ R184, -R184, -RZ ;  /* 0x800000ffb8b8c221 */ /* 0x000fe20000010100 */
[----:B------:R-:W-:Y:S01]  /*3d10*/  LOP3.LUT R207, R207, 0xff, RZ, 0xc0, !PT ;  /* 0x000000ffcfcf7812 */ /* 0x000fe200078ec0ff */
[----:B------:R1:W-:Y:S01]  /*3d20*/  MUFU.EX2 R205, R234 ;  /* 0x000000ea00cd7308 */ /* 0x0003e20000000800 */
[----:B------:R-:W-:Y:S02]  /*3d30*/  SHF.R.U32.HI R229, RZ, 0x8, R229 ;  /* 0x00000008ffe57819 */ /* 0x000fe400000116e5 */
[----:B------:R-:W-:Y:S01]  /*3d40*/  ISETP.LE.U32.AND P6, PT, R206, UR25, PT ;  /* 0x00000019ce007c0c */ /* 0x000fe2000bfc3070 */
[----:B------:R-:W-:Y:S01]  /*3d50*/  @!P1 FADD.FTZ R183, -R183, -RZ ;  /* 0x800000ffb7b79221 */ /* 0x000fe20000010100 */
[----:B------:R-:W-:Y:S01]  /*3d60*/  LOP3.LUT R206, R208, 0xffff, RZ, 0xc0, !PT ;  /* 0x0000ffffd0ce7812 */ /* 0x000fe200078ec0ff */
[----:B------:R-:W-:Y:S01]  /*3d70*/  @!P2 FADD.FTZ R185, -R185, -RZ ;  /* 0x800000ffb9b9a221 */ /* 0x000fe20000010100 */
[----:B------:R-:W-:Y:S02]  /*3d80*/  ISETP.LE.U32.AND P5, PT, R207, UR25, PT ;  /* 0x00000019cf007c0c */ /* 0x000fe4000bfa3070 */
[----:B------:R-:W-:Y:S01]  /*3d90*/  SHF.R.U32.HI R208, RZ, 0x18, R208 ;  /* 0x00000018ffd07819 */ /* 0x000fe200000116d0 */
[----:B------:R-:W-:Y:S01]  /*3da0*/  MUFU.EX2 R207, R231 ;  /* 0x000000e700cf7308 */ /* 0x000fe20000000800 */
[----:B------:R-:W-:Y:S02]  /*3db0*/  LOP3.LUT R229, R229, 0xffff, RZ, 0xc0, !PT ;  /* 0x0000ffffe5e57812 */ /* 0x000fe400078ec0ff */
[----:B------:R-:W-:Y:S01]  /*3dc0*/  ISETP.LE.U32.AND P4, PT, R228, UR25, PT ;  /* 0x00000019e4007c0c */ /* 0x000fe2000bf83070 */
[--C-:B------:R-:W-:Y:S01]  /*3dd0*/  FFMA.FTZ R228, R32, UR24, -R121.reuse ;  /* 0x0000001820e47c23 */ /* 0x100fe20008010879 */
[----:B--2---:R-:W-:Y:S01]  /*3de0*/  SHF.R.U32.HI R232, RZ, 0x8, R206 ;  /* 0x00000008ffe87819 */ /* 0x004fe200000116ce */
[----:B------:R-:W-:Y:S01]  /*3df0*/  @!P6 FADD.FTZ R182, -R182, -RZ ;  /* 0x800000ffb6b6e221 */ /* 0x000fe20000010100 */
[----:B------:R-:W-:Y:S01]  /*3e00*/  ISETP.LE.U32.AND P1, PT, R208, UR25, PT ;  /* 0x00000019d0007c0c */ /* 0x000fe2000bf23070 */
[----:B-1----:R-:W-:Y:S01]  /*3e10*/  FFMA.FTZ R234, R37, UR24, -R121 ;  /* 0x0000001825ea7c23 */ /* 0x002fe20008010879 */
[----:B------:R-:W-:Y:S01]  /*3e20*/  ISETP.LE.U32.AND P2, PT, R229, UR25, PT ;  /* 0x00000019e5007c0c */ /* 0x000fe2000bf43070 */
[----:B------:R-:W-:Y:S01]  /*3e30*/  @!P5 FADD.FTZ R187, -R187, -RZ ;  /* 0x800000ffbbbbd221 */ /* 0x000fe20000010100 */
[----:B------:R-:W-:Y:S01]  /*3e40*/  LOP3.LUT R232, R232, 0xffff, RZ, 0xc0, !PT ;  /* 0x0000ffffe8e87812 */ /* 0x000fe200078ec0ff */
[----:B------:R-:W-:Y:S01]  /*3e50*/  MUFU.EX2 R206, R233 ;  /* 0x000000e900ce7308 */ /* 0x000fe20000000800 */
[----:B------:R-:W-:Y:S02]  /*3e60*/  LOP3.LUT R229, R209, 0xff, RZ, 0xc0, !PT ;  /* 0x000000ffd1e57812 */ /* 0x000fe400078ec0ff */
[----:B------:R-:W-:Y:S01]  /*3e70*/  ISETP.LE.U32.AND P6, PT, R232, UR25, PT ;  /* 0x00000019e8007c0c */ /* 0x000fe2000bfc3070 */
[----:B------:R-:W-:Y:S01]  /*3e80*/  FFMA.FTZ R232, R31, UR24, -R122 ;  /* 0x000000181fe87c23 */ /* 0x000fe2000801087a */
[----:B------:R-:W-:Y:S01]  /*3e90*/  ISETP.LE.U32.AND P5, PT, R229, UR25, PT ;  /* 0x00000019e5007c0c */ /* 0x000fe2000bfa3070 */
[----:B------:R-:W-:Y:S01]  /*3ea0*/  @!P4 FADD.FTZ R189, -R189, -RZ ;  /* 0x800000ffbdbdc221 */ /* 0x000fe20000010100 */
[----:B------:R-:W-:Y:S01]  /*3eb0*/  SHF.R.U32.HI R211, RZ, 0x8, R211 ;  /* 0x00000008ffd37819 */ /* 0x000fe200000116d3 */
[----:B------:R-:W-:Y:S01]  /*3ec0*/  @!P1 FADD.FTZ R188, -R188, -RZ ;  /* 0x800000ffbcbc9221 */ /* 0x000fe20000010100 */
[----:B------:R-:W-:Y:S01]  /*3ed0*/  ISETP.LE.U32.AND P4, PT, R214, UR25, PT ;  /* 0x00000019d6007c0c */ /* 0x000fe2000bf83070 */
[----:B------:R1:W2:Y:S01]  /*3ee0*/  MUFU.EX2 R208, R232 ;  /* 0x000000e800d07308 */ /* 0x0002a20000000800 */
[----:B------:R-:W-:Y:S01]  /*3ef0*/  ISETP.LE.U32.AND P1, PT, R227, UR25, PT ;  /* 0x00000019e3007c0c */ /* 0x000fe2000bf23070 */
[----:B------:R-:W-:Y:S01]  /*3f00*/  @!P2 FADD.FTZ R190, -R190, -RZ ;  /* 0x800000ffbebea221 */ /* 0x000fe20000010100 */
[----:B------:R-:W-:Y:S01]  /*3f10*/  ISETP.LE.U32.AND P2, PT, R217, UR25, PT ;  /* 0x00000019d9007c0c */ /* 0x000fe2000bf43070 */
[--C-:B------:R-:W-:Y:S01]  /*3f20*/  FFMA.FTZ R214, R34, UR24, -R237.reuse ;  /* 0x0000001822d67c23 */ /* 0x100fe200080108ed */
[----:B------:R-:W-:Y:S01]  /*3f30*/  LOP3.LUT R217, R211, 0xffff, RZ, 0xc0, !PT ;  /* 0x0000ffffd3d97812 */ /* 0x000fe200078ec0ff */
[----:B------:R-:W-:Y:S01]  /*3f40*/  FFMA.FTZ R227, R35, UR24, -R237 ;  /* 0x0000001823e37c23 */ /* 0x000fe200080108ed */
[----:B------:R-:W-:Y:S03]  /*3f50*/  LOP3.LUT R213, R213, 0xff, RZ, 0xc0, !PT ;  /* 0x000000ffd5d57812 */ /* 0x000fe600078ec0ff */
[----:B------:R3:W-:Y:S01]  /*3f60*/  MUFU.EX2 R211, R214 ;  /* 0x000000d600d37308 */ /* 0x0007e20000000800 */
[----:B------:R-:W-:Y:S01]  /*3f70*/  ISETP.LE.U32.AND P3, PT, R215, UR25, PT ;  /* 0x00000019d7007c0c */ /* 0x000fe2000bf63070 */
[----:B------:R-:W-:Y:S01]  /*3f80*/  @!P5 FADD.FTZ R191, -R191, -RZ ;  /* 0x800000ffbfbfd221 */ /* 0x000fe20000010100 */
[----:B------:R-:W-:Y:S01]  /*3f90*/  ISETP.LE.U32.AND P5, PT, R217, UR25, PT ;  /* 0x00000019d9007c0c */ /* 0x000fe2000bfa3070 */
[----:B------:R-:W-:Y:S01]  /*3fa0*/  FFMA.FTZ R217, R36, UR24, -R121 ;  /* 0x0000001824d97c23 */ /* 0x000fe20008010879 */
[----:B------:R-:W-:Y:S01]  /*3fb0*/  SHF.R.U32.HI R125, RZ, 0x18, R218 ;  /* 0x00000018ff7d7819 */ /* 0x000fe200000116da */
[----:B------:R-:W-:Y:S01]  /*3fc0*/  @!P1 FADD.FTZ R192, -R192, -RZ ;  /* 0x800000ffc0c09221 */ /* 0x000fe20000010100 */
[----:B------:R-:W-:Y:S01]  /*3fd0*/  ISETP.LE.U32.AND P1, PT, R213, UR25, PT ;  /* 0x00000019d5007c0c */ /* 0x000fe2000bf23070 */
[----:B------:R-:W-:Y:S01]  /*3fe0*/  @!P6 FADD.FTZ R186, -R186, -RZ ;  /* 0x800000ffbabae221 */ /* 0x000fe20000010100 */
[----:B------:R-:W-:Y:S01]  /*3ff0*/  LOP3.LUT R213, R216, 0xffff, RZ, 0xc0, !PT ;  /* 0x0000ffffd8d57812 */ /* 0x000fe200078ec0ff */
[----:B-1----:R-:W-:Y:S01]  /*4000*/  IMAD.WIDE.U32 R232, R212, -0x326172a9, RZ ;  /* 0xcd9e8d57d4e87825 */ /* 0x002fe200078e00ff */
[----:B------:R-:W-:Y:S01]  /*4010*/  ISETP.LE.U32.AND P6, PT, R210, UR25, PT ;  /* 0x00000019d2007c0c */ /* 0x000fe2000bfc3070 */
[----:B------:R1:W4:Y:S01]  /*4020*/  MUFU.EX2 R212, R227 ;  /* 0x000000e300d47308 */ /* 0x0003220000000800 */
[----:B------:R-:W-:Y:S01]  /*4030*/  SHF.R.U32.HI R213, RZ, 0x8, R213 ;  /* 0x00000008ffd57819 */ /* 0x000fe200000116d5 */
[----:B--2---:R-:W-:Y:S01]  /*4040*/  @!P4 FADD.FTZ R208, -R208, -RZ ;  /* 0x800000ffd0d0c221 */ /* 0x004fe20000010100 */
[----:B------:R-:W-:Y:S01]  /*4050*/  SHF.R.U32.HI R126, RZ, 0x8, R126 ;  /* 0x00000008ff7e7819 */ /* 0x000fe2000001167e */
[----:B------:R-:W-:Y:S01]  /*4060*/  @!P5 FADD.FTZ R197, -R197, -RZ ;  /* 0x800000ffc5c5d221 */ /* 0x000fe20000010100 */
[----:B---3--:R-:W-:Y:S01]  /*4070*/  LOP3.LUT R214, R216, 0xff, RZ, 0xc0, !PT ;  /* 0x000000ffd8d67812 */ /* 0x008fe200078ec0ff */
[----:B------:R-:W-:Y:S01]  /*4080*/  FFMA.FTZ R210, R33, UR24, -R121 ;  /* 0x0000001821d27c23 */ /* 0x000fe20008010879 */
[----:B------:R-:W-:Y:S01]  /*4090*/  LOP3.LUT R215, R213, 0xffff, RZ, 0xc0, !PT ;  /* 0x0000ffffd5d77812 */ /* 0x000fe200078ec0ff */
[----:B------:R-:W-:Y:S01]  /*40a0*/  @!P1 FADD.FTZ R193, -R193, -RZ ;  /* 0x800000ffc1c19221 */ /* 0x000fe20000010100 */
[----:B------:R-:W-:Y:S01]  /*40b0*/  ISETP.LE.U32.AND P5, PT, R214, UR25, PT ;  /* 0x00000019d6007c0c */ /* 0x000fe2000bfa3070 */
[----:B------:R2:W-:Y:S01]  /*40c0*/  MUFU.EX2 R213, R217 ;  /* 0x000000d900d57308 */ /* 0x0005e20000000800 */
[----:B------:R-:W-:Y:S01]  /*40d0*/  ISETP.LE.U32.AND P1, PT, R215, UR25, PT ;  /* 0x00000019d7007c0c */ /* 0x000fe2000bf23070 */
[----:B------:R-:W-:Y:S01]  /*40e0*/  @!P6 FADD.FTZ R205, -R205, -RZ ;  /* 0x800000ffcdcde221 */ /* 0x000fe20000010100 */
[--C-:B------:R-:W-:Y:S02]  /*40f0*/  SHF.R.U32.HI R215, RZ, 0x10, R216.reuse ;  /* 0x00000010ffd77819 */ /* 0x100fe400000116d8 */
[----:B------:R-:W-:Y:S02]  /*4100*/  LOP3.LUT R126, R126, 0xffff, RZ, 0xc0, !PT ;  /* 0x0000ffff7e7e7812 */ /* 0x000fe400078ec0ff */
[----:B-1----:R-:W-:Y:S01]  /*4110*/  SHF.R.U32.HI R227, RZ, 0x18, R216 ;  /* 0x00000018ffe37819 */ /* 0x002fe200000116d8 */
[----:B------:R-:W-:Y:S01]  /*4120*/  FFMA.FTZ R216, R39, UR24, -R237 ;  /* 0x0000001827d87c23 */ /* 0x000fe200080108ed */
[----:B------:R-:W-:Y:S01]  /*4130*/  LOP3.LUT R215, R215, 0xff, RZ, 0xc0, !PT ;  /* 0x000000ffd7d77812 */ /* 0x000fe200078ec0ff */
[----:B----4-:R-:W-:Y:S01]  /*4140*/  @!P3 FADD.FTZ R212, -R212, -RZ ;  /* 0x800000ffd4d4b221 */ /* 0x010fe20000010100 */
[----:B------:R-:W-:Y:S01]  /*4150*/  SHF.R.U32.HI R224, RZ, 0x8, R224 ;  /* 0x00000008ffe07819 */ /* 0x000fe200000116e0 */
[----:B------:R-:W-:Y:S01]  /*4160*/  @!P5 FADD.FTZ R195, -R195, -RZ ;  /* 0x800000ffc3c3d221 */ /* 0x000fe20000010100 */
[----:B------:R-:W-:Y:S01]  /*4170*/  ISETP.LE.U32.AND P5, PT, R227, UR25, PT ;  /* 0x00000019e3007c0c */ /* 0x000fe2000bfa3070 */
[----:B------:R-:W-:Y:S01]  /*4180*/  @!P1 FADD.FTZ R198, -R198, -RZ ;  /* 0x800000ffc6c69221 */ /* 0x000fe20000010100 */
[C---:B------:R-:W-:Y:S01]  /*4190*/  LOP3.LUT R227, R218.reuse, 0xff, RZ, 0xc0, !PT ;  /* 0x000000ffdae37812 */ /* 0x040fe200078ec0ff */
[----:B------:R-:W1:Y:S01]  /*41a0*/  MUFU.EX2 R209, R228 ;  /* 0x000000e400d17308 */ /* 0x000e620000000800 */
[----:B------:R-:W-:Y:S02]  /*41b0*/  ISETP.LE.U32.AND P0, PT, R215, UR25, PT ;  /* 0x00000019d7007c0c */ /* 0x000fe4000bf03070 */
[----:B--2---:R-:W-:Y:S02]  /*41c0*/  LOP3.LUT R217, R218, 0xffff, RZ, 0xc0, !PT ;  /* 0x0000ffffdad97812 */ /* 0x004fe400078ec0ff */
[----:B------:R-:W-:Y:S02]  /*41d0*/  ISETP.LE.U32.AND P1, PT, R227, UR25, PT ;  /* 0x00000019e3007c0c */ /* 0x000fe4000bf23070 */
[----:B------:R-:W-:Y:S03]  /*41e0*/  SHF.R.U32.HI R217, RZ, 0x8, R217 ;  /* 0x00000008ffd97819 */ /* 0x000fe600000116d9 */
[----:B------:R-:W-:Y:S01]  /*41f0*/  MUFU.EX2 R214, R234 ;  /* 0x000000ea00d67308 */ /* 0x000fe20000000800 */
[----:B------:R-:W-:Y:S01]  /*4200*/  SHF.R.U32.HI R227, RZ, 0x10, R218 ;  /* 0x00000010ffe37819 */ /* 0x000fe200000116da */
[----:B------:R-:W-:Y:S01]  /*4210*/  @!P5 FADD.FTZ R200, -R200, -RZ ;  /* 0x800000ffc8c8d221 */ /* 0x000fe20000010100 */
[----:B------:R-:W-:Y:S01]  /*4220*/  LOP3.LUT R217, R217, 0xffff, RZ, 0xc0, !PT ;  /* 0x0000ffffd9d97812 */ /* 0x000fe200078ec0ff */
[----:B------:R-:W-:Y:S01]  /*4230*/  FFMA.FTZ R218, R41, UR24, -R120 ;  /* 0x0000001829da7c23 */ /* 0x000fe20008010878 */
[----:B------:R-:W-:Y:S01]  /*4240*/  LOP3.LUT R227, R227, 0xff, RZ, 0xc0, !PT ;  /* 0x000000ffe3e37812 */ /* 0x000fe200078ec0ff */
[----:B------:R-:W-:Y:S01]  /*4250*/  @!P0 FADD.FTZ R199, -R199, -RZ ;  /* 0x800000ffc7c78221 */ /* 0x000fe20000010100 */
[----:B------:R-:W-:Y:S03]  /*4260*/  ISETP.LE.U32.AND P0, PT, R217, UR25, PT ;  /* 0x00000019d9007c0c */ /* 0x000fe6000bf03070 */
[----:B------:R-:W2:Y:S01]  /*4270*/  MUFU.EX2 R216, R216 ;  /* 0x000000d800d87308 */ /* 0x000ea20000000800 */
[----:B------:R-:W-:Y:S01]  /*4280*/  ISETP.LE.U32.AND P5, PT, R227, UR25, PT ;  /* 0x00000019e3007c0c */ /* 0x000fe2000bfa3070 */
[----:B------:R-:W-:Y:S01]  /*4290*/  @!P1 FADD.FTZ R201, -R201, -RZ ;  /* 0x800000ffc9c99221 */ /* 0x000fe20000010100 */
[----:B------:R-:W-:Y:S01]  /*42a0*/  ISETP.LE.U32.AND P1, PT, R125, UR25, PT ;  /* 0x000000197d007c0c */ /* 0x000fe2000bf23070 */
[----:B------:R-:W-:Y:S01]  /*42b0*/  FFMA.FTZ R227, R42, UR24, -R122 ;  /* 0x000000182ae37c23 */ /* 0x000fe2000801087a */
[----:B------:R-:W-:Y:S01]  /*42c0*/  LOP3.LUT R125, R241, UR43, R222, 0x96, !PT ;  /* 0x0000002bf17d7c12 */ /* 0x000fe2000f8e96de */
[----:B-1----:R-:W-:Y:S01]  /*42d0*/  @!P2 FADD.FTZ R209, -R209, -RZ ;  /* 0x800000ffd1d1a221 */ /* 0x002fe20000010100 */
[----:B------:R-:W-:Y:S03]  /*42e0*/  LOP3.LUT R222, R124, 0xff, RZ, 0xc0, !PT ;  /* 0x000000ff7cde7812 */ /* 0x000fe600078ec0ff */
[----:B------:R-:W-:Y:S01]  /*42f0*/  MUFU.EX2 R218, R218 ;  /* 0x000000da00da7308 */ /* 0x000fe20000000800 */
[----:B------:R-:W-:Y:S02]  /*4300*/  LOP3.LUT R224, R224, 0xffff, RZ, 0xc0, !PT ;  /* 0x0000ffffe0e07812 */ /* 0x000fe400078ec0ff */
[----:B------:R-:W-:Y:S01]  /*4310*/  ISETP.LE.U32.AND P6, PT, R222, UR25, PT ;  /* 0x00000019de007c0c */ /* 0x000fe2000bfc3070 */
[----:B------:R-:W-:Y:S01]  /*4320*/  @!P0 FADD.FTZ R202, -R202, -RZ ;  /* 0x800000ffcaca8221 */ /* 0x000fe20000010100 */
[----:B------:R-:W-:Y:S01]  /*4330*/  ISETP.LE.U32.AND P0, PT, R219, UR25, PT ;  /* 0x00000019db007c0c */ /* 0x000fe2000bf03070 */
[----:B------:R-:W-:Y:S01]  /*4340*/  FFMA.FTZ R222, R45, UR24, -R120 ;  /* 0x000000182dde7c23 */ /* 0x000fe20008010878 */
[----:B------:R-:W-:Y:S01]  /*4350*/  LOP3.LUT R228, R233, UR44, R226, 0x96, !PT ;  /* 0x0000002ce9e47c12 */ /* 0x000fe2000f8e96e2 */
[----:B------:R-:W-:Y:S01]  /*4360*/  @!P1 FADD.FTZ R204, -R204, -RZ ;  /* 0x800000ffcccc9221 */ /* 0x000fe20000010100 */
[----:B------:R-:W-:Y:S01]  /*4370*/  ISETP.LE.U32.AND P1, PT, R126, UR25, PT ;  /* 0x000000197e007c0c */ /* 0x000fe2000bf23070 */
[----:B------:R1:W-:Y:S01]  /*4380*/  MUFU.EX2 R219, R227 ;  /* 0x000000e300db7308 */ /* 0x0003e20000000800 */
[----:B------:R-:W-:Y:S01]  /*4390*/  LOP3.LUT R229, R232, 0xffff, RZ, 0xc0, !PT ;  /* 0x0000ffffe8e57812 */ /* 0x000fe200078ec0ff */
[----:B------:R-:W-:Y:S01]  /*43a0*/  FFMA.FTZ R233, R38, UR24, -R237 ;  /* 0x0000001826e97c23 */ /* 0x000fe200080108ed */
[----:B------:R-:W-:Y:S01]  /*43b0*/  LOP3.LUT R123, R239, UR43, R220, 0x96, !PT ;  /* 0x0000002bef7b7c12 */ /* 0x000fe2000f8e96dc */
[----:B------:R-:W-:Y:S01]  /*43c0*/  FFMA.FTZ R220, R43, UR24, -R122 ;  /* 0x000000182bdc7c23 */ /* 0x000fe2000801087a */
[----:B------:R-:W-:Y:S01]  /*43d0*/  SHF.R.U32.HI R229, RZ, 0x8, R229 ;  /* 0x00000008ffe57819 */ /* 0x000fe200000116e5 */
[----:B------:R-:W-:Y:S01]  /*43e0*/  @!P6 FADD.FTZ R207, -R207, -RZ ;  /* 0x800000ffcfcfe221 */ /* 0x000fe20000010100 */
[----:B------:R-:W-:Y:S03]  /*43f0*/  LOP3.LUT R226, R232, 0xff, RZ, 0xc0, !PT ;  /* 0x000000ffe8e27812 */ /* 0x000fe600078ec0ff */
[----:B------:R3:W4:Y:S01]  /*4400*/  MUFU.EX2 R215, R233 ;  /* 0x000000e900d77308 */ /* 0x0007220000000800 */
[--C-:B------:R-:W-:Y:S01]  /*4410*/  SHF.R.U32.HI R231, RZ, 0x18, R232.reuse ;  /* 0x00000018ffe77819 */ /* 0x100fe200000116e8 */
[----:B------:R-:W-:Y:S01]  /*4420*/  FFMA.FTZ R237, R67, UR24, -R237 ;  /* 0x0000001843ed7c23 */ /* 0x000fe200080108ed */
[----:B------:R-:W-:Y:S01]  /*4430*/  SHF.R.U32.HI R232, RZ, 0x10, R232 ;  /* 0x00000010ffe87819 */ /* 0x000fe200000116e8 */
[----:B------:R-:W-:Y:S01]  /*4440*/  @!P1 FADD.FTZ R206, -R206, -RZ ;  /* 0x800000ffcece9221 */ /* 0x000fe20000010100 */
[----:B------:R-:W-:Y:S01]  /*4450*/  ISETP.LE.U32.AND P1, PT, R224, UR25, PT ;  /* 0x00000019e0007c0c */ /* 0x000fe2000bf23070 */
[----:B------:R-:W-:Y:S01]  /*4460*/  @!P5 FADD.FTZ R203, -R203, -RZ ;  /* 0x800000ffcbcbd221 */ /* 0x000fe20000010100 */
[----:B------:R-:W-:Y:S03]  /*4470*/  LOP3.LUT R224, R223, 0xff, RZ, 0xc0, !PT ;  /* 0x000000ffdfe07812 */ /* 0x000fe600078ec0ff */
[----:B------:R-:W-:Y:S01]  /*4480*/  MUFU.EX2 R220, R220 ;  /* 0x000000dc00dc7308 */ /* 0x000fe20000000800 */
[----:B------:R-:W-:Y:S01]  /*4490*/  LOP3.LUT R232, R232, 0xff, RZ, 0xc0, !PT ;  /* 0x000000ffe8e87812 */ /* 0x000fe200078ec0ff */
[--C-:B-1----:R-:W-:Y:S01]  /*44a0*/  FFMA.FTZ R227, R46, UR24, -R122.reuse ;  /* 0x000000182ee37c23 */ /* 0x102fe2000801087a */
[----:B------:R-:W-:Y:S02]  /*44b0*/  LOP3.LUT R46, R225, 0xff, RZ, 0xc0, !PT ;  /* 0x000000ffe12e7812 */ /* 0x000fe400078ec0ff */
[----:B------:R-:W-:Y:S01]  /*44c0*/  ISETP.LE.U32.AND P6, PT, R224, UR25, PT ;  /* 0x00000019e0007c0c */ /* 0x000fe2000bfc3070 */
[--C-:B------:R-:W-:Y:S01]  /*44d0*/  FFMA.FTZ R224, R47, UR24, -R122.reuse ;  /* 0x000000182fe07c23 */ /* 0x100fe2000801087a */
[----:B------:R-:W-:Y:S01]  /*44e0*/  ISETP.LE.U32.AND P4, PT, R46, UR25, PT ;  /* 0x000000192e007c0c */ /* 0x000fe2000bf83070 */
[----:B------:R-:W-:Y:S01]  /*44f0*/  FFMA.FTZ R122, R63, UR24, -R122 ;  /* 0x000000183f7a7c23 */ /* 0x000fe2000801087a */
[--C-:B------:R-:W-:Y:S01]  /*4500*/  SHF.R.U32.HI R47, RZ, 0x18, R225.reuse ;  /* 0x00000018ff2f7819 */ /* 0x100fe200000116e1 */
[----:B---3--:R-:W-:Y:S01]  /*4510*/  FFMA.FTZ R233, R40, UR24, -R120 ;  /* 0x0000001828e97c23 */ /* 0x008fe20008010878 */
[----:B------:R-:W-:Y:S01]  /*4520*/  LOP3.LUT R46, R225, 0xffff, RZ, 0xc0, !PT ;  /* 0x0000ffffe12e7812 */ /* 0x000fe200078ec0ff */
[----:B------:R-:W-:Y:S01]  /*4530*/  MUFU.EX2 R244, R122 ;  /* 0x0000007a00f47308 */ /* 0x000fe20000000800 */
[----:B------:R-:W-:Y:S02]  /*4540*/  ISETP.LE.U32.AND P2, PT, R47, UR25, PT ;  /* 0x000000192f007c0c */ /* 0x000fe4000bf43070 */
[----:B------:R-:W-:Y:S01]  /*4550*/  SHF.R.U32.HI R47, RZ, 0x10, R225 ;  /* 0x00000010ff2f7819 */ /* 0x000fe200000116e1 */
[--C-:B------:R-:W-:Y:S01]  /*4560*/  FFMA.FTZ R225, R48, UR24, -R121.reuse ;  /* 0x0000001830e17c23 */ /* 0x100fe20008010879 */
[----:B------:R-:W-:Y:S01]  /*4570*/  SHF.R.U32.HI R46, RZ, 0x8, R46 ;  /* 0x00000008ff2e7819 */ /* 0x000fe2000001162e */
[----:B------:R-:W-:Y:S01]  /*4580*/  FFMA.FTZ R121, R65, UR24, -R121 ;  /* 0x0000001841797c23 */ /* 0x000fe20008010879 */
[----:B------:R-:W-:Y:S01]  /*4590*/  LOP3.LUT R47, R47, 0xff, RZ, 0xc0, !PT ;  /* 0x000000ff2f2f7812 */ /* 0x000fe200078ec0ff */
[----:B------:R-:W-:Y:S01]  /*45a0*/  @!P6 FADD.FTZ R211, -R211, -RZ ;  /* 0x800000ffd3d3e221 */ /* 0x000fe20000010100 */
[----:B------:R-:W-:Y:S01]  /*45b0*/  LOP3.LUT R46, R46, 0xffff, RZ, 0xc0, !PT ;  /* 0x0000ffff2e2e7812 */ /* 0x000fe200078ec0ff */
[----:B------:R-:W-:Y:S01]  /*45c0*/  @!P4 FADD.FTZ R213, -R213, -RZ ;  /* 0x800000ffd5d5c221 */ /* 0x000fe20000010100 */
[----:B------:R-:W-:Y:S01]  /*45d0*/  ISETP.LE.U32.AND P3, PT, R47, UR25, PT ;  /* 0x000000192f007c0c */ /* 0x000fe2000bf63070 */
[----:B------:R-:W-:Y:S01]  /*45e0*/  MUFU.EX2 R217, R233 ;  /* 0x000000e900d97308 */ /* 0x000fe20000000800 */
[----:B------:R-:W-:Y:S01]  /*45f0*/  ISETP.LE.U32.AND P6, PT, R46, UR25, PT ;  /* 0x000000192e007c0c */ /* 0x000fe2000bfc3070 */
[----:B--2---:R-:W-:Y:S01]  /*4600*/  @!P2 FADD.FTZ R216, -R216, -RZ ;  /* 0x800000ffd8d8a221 */ /* 0x004fe20000010100 */
[----:B------:R-:W-:Y:S02]  /*4610*/  LOP3.LUT R47, R228, 0xffff, RZ, 0xc0, !PT ;  /* 0x0000ffffe42f7812 */ /* 0x000fe400078ec0ff */
[--C-:B------:R-:W-:Y:S02]  /*4620*/  SHF.R.U32.HI R46, RZ, 0x10, R228.reuse ;  /* 0x00000010ff2e7819 */ /* 0x100fe400000116e4 */
[----:B------:R-:W-:Y:S03]  /*4630*/  SHF.R.U32.HI R47, RZ, 0x8, R47 ;  /* 0x00000008ff2f7819 */ /* 0x000fe6000001162f */
[----:B------:R-:W1:Y:S01]  /*4640*/  MUFU.EX2 R210, R210 ;  /* 0x000000d200d27308 */ /* 0x000e620000000800 */
[----:B------:R-:W-:Y:S02]  /*4650*/  LOP3.LUT R46, R46, 0xff, RZ, 0xc0, !PT ;  /* 0x000000ff2e2e7812 */ /* 0x000fe400078ec0ff */
[----:B------:R-:W-:Y:S01]  /*4660*/  LOP3.LUT R47, R47, 0xffff, RZ, 0xc0, !PT ;  /* 0x0000ffff2f2f7812 */ /* 0x000fe200078ec0ff */
[----:B----4-:R-:W-:Y:S01]  /*4670*/  @!P3 FADD.FTZ R215, -R215, -RZ ;  /* 0x800000ffd7d7b221 */ /* 0x010fe20000010100 */
[----:B------:R-:W-:Y:S01]  /*4680*/  LOP3.LUT R48, R228, 0xff, RZ, 0xc0, !PT ;  /* 0x000000ffe4307812 */ /* 0x000fe200078ec0ff */
[----:B------:R-:W-:Y:S01]  /*4690*/  @!P6 FADD.FTZ R214, -R214, -RZ ;  /* 0x800000ffd6d6e221 */ /* 0x000fe20000010100 */
[----:B------:R-:W-:Y:S03]  /*46a0*/  ISETP.LE.U32.AND P6, PT, R47, UR25, PT ;  /* 0x000000192f007c0c */ /* 0x000fe6000bfc3070 */
[----:B------:R-:W2:Y:S01]  /*46b0*/  MUFU.EX2 R224, R224 ;  /* 0x000000e000e07308 */ /* 0x000ea20000000800 */
[----:B------:R-:W-:Y:S02]  /*46c0*/  ISETP.LE.U32.AND P3, PT, R46, UR25, PT ;  /* 0x000000192e007c0c */ /* 0x000fe4000bf63070 */
[----:B------:R-:W-:Y:S02]  /*46d0*/  ISETP.LE.U32.AND P4, PT, R48, UR25, PT ;  /* 0x0000001930007c0c */ /* 0x000fe4000bf83070 */
[----:B------:R-:W-:Y:S02]  /*46e0*/  SHF.R.U32.HI R46, RZ, 0x18, R228 ;  /* 0x00000018ff2e7819 */ /* 0x000fe400000116e4 */
[----:B------:R-:W-:Y:S03]  /*46f0*/  SHF.R.U32.HI R127, RZ, 0x8, R127 ;  /* 0x00000008ff7f7819 */ /* 0x000fe6000001167f */
[----:B------:R-:W-:Y:S01]  /*4700*/  MUFU.EX2 R228, R51 ;  /* 0x0000003300e47308 */ /* 0x000fe20000000800 */
[----:B------:R-:W-:Y:S01]  /*4710*/  ISETP.LE.U32.AND P2, PT, R46, UR25, PT ;  /* 0x000000192e007c0c */ /* 0x000fe2000bf43070 */
[----:B-1----:R-:W-:Y:S01]  /*4720*/  @!P1 FADD.FTZ R210, -R210, -RZ ;  /* 0x800000ffd2d29221 */ /* 0x002fe20000010100 */
[----:B------:R-:W-:Y:S01]  /*4730*/  LOP3.LUT R46, R229, 0xffff, RZ, 0xc0, !PT ;  /* 0x0000ffffe52e7812 */ /* 0x000fe200078ec0ff */
[----:B------:R-:W-:Y:S01]  /*4740*/  @!P6 FADD.FTZ R218, -R218, -RZ ;  /* 0x800000ffdadae221 */ /* 0x000fe20000010100 */
[----:B------:R-:W-:Y:S01]  /*4750*/  LOP3.LUT R47, R125, 0xff, RZ, 0xc0, !PT ;  /* 0x000000ff7d2f7812 */ /* 0x000fe200078ec0ff */
[----:B------:R-:W-:Y:S01]  /*4760*/  @!P3 FADD.FTZ R219, -R219, -RZ ;  /* 0x800000ffdbdbb221 */ /* 0x000fe20000010100 */
[----:B------:R-:W-:Y:S01]  /*4770*/  ISETP.LE.U32.AND P6, PT, R46, UR25, PT ;  /* 0x000000192e007c0c */ /* 0x000fe2000bfc3070 */
[----:B------:R-:W-:Y:S01]  /*4780*/  @!P4 FADD.FTZ R217, -R217, -RZ ;  /* 0x800000ffd9d9c221 */ /* 0x000fe20000010100 */
[----:B------:R-:W-:Y:S01]  /*4790*/  ISETP.LE.U32.AND P4, PT, R231, UR25, PT ;  /* 0x00000019e7007c0c */ /* 0x000fe2000bf83070 */
[----:B------:R-:W1:Y:S01]  /*47a0*/  MUFU.EX2 R225, R225 ;  /* 0x000000e100e17308 */ /* 0x000e620000000800 */
[----:B------:R-:W-:Y:S02]  /*47b0*/  LOP3.LUT R46, R230, 0xff, RZ, 0xc0, !PT ;  /* 0x000000ffe62e7812 */ /* 0x000fe400078ec0ff */
[----:B------:R-:W-:Y:S01]  /*47c0*/  ISETP.LE.U32.AND P3, PT, R232, UR25, PT ;  /* 0x00000019e8007c0c */ /* 0x000fe2000bf63070 */
[----:B------:R-:W-:Y:S01]  /*47d0*/  @!P2 FADD.FTZ R220, -R220, -RZ ;  /* 0x800000ffdcdca221 */ /* 0x000fe20000010100 */
[----:B------:R-:W-:Y:S02]  /*47e0*/  ISETP.LE.U32.AND P2, PT, R46, UR25, PT ;  /* 0x000000192e007c0c */ /* 0x000fe4000bf43070 */
[----:B------:R-:W-:Y:S03]  /*47f0*/  LOP3.LUT R46, R125, 0xffff, RZ, 0xc0, !PT ;  /* 0x0000ffff7d2e7812 */ /* 0x000fe600078ec0ff */
[----:B------:R-:W3:Y:S01]  /*4800*/  MUFU.EX2 R223, R227 ;  /* 0x000000e300df7308 */ /* 0x000ee20000000800 */
[----:B------:R-:W-:Y:S01]  /*4810*/  ISETP.LE.U32.AND P5, PT, R221, UR25, PT ;  /* 0x00000019dd007c0c */ /* 0x000fe2000bfa3070 */
[----:B------:R-:W-:Y:S01]  /*4820*/  FFMA.FTZ R221, R44, UR24, -R120 ;  /* 0x000000182cdd7c23 */ /* 0x000fe20008010878 */
[----:B------:R-:W-:Y:S01]  /*4830*/  SHF.R.U32.HI R46, RZ, 0x8, R46 ;  /* 0x00000008ff2e7819 */ /* 0x000fe2000001162e */
[----:B------:R-:W-:Y:S01]  /*4840*/  FFMA.FTZ R120, R61, UR24, -R120 ;  /* 0x000000183d787c23 */ /* 0x000fe20008010878 */
[----:B------:R-:W-:Y:S01]  /*4850*/  ISETP.LE.U32.AND P1, PT, R226, UR25, PT ;  /* 0x00000019e2007c0c */ /* 0x000fe2000bf23070 */
[----:B--2---:R-:W-:Y:S01]  /*4860*/  @!P4 FADD.FTZ R224, -R224, -RZ ;  /* 0x800000ffe0e0c221 */ /* 0x004fe20000010100 */
[----:B------:R-:W-:Y:S03]  /*4870*/  LOP3.LUT R46, R46, 0xffff, RZ, 0xc0, !PT ;  /* 0x0000ffff2e2e7812 */ /* 0x000fe600078ec0ff */
[----:B------:R-:W2:Y:S01]  /*4880*/  MUFU.EX2 R222, R222 ;  /* 0x000000de00de7308 */ /* 0x000ea20000000800 */
[----:B------:R-:W-:Y:S01]  /*4890*/  LOP3.LUT R127, R127, 0xffff, RZ, 0xc0, !PT ;  /* 0x0000ffff7f7f7812 */ /* 0x000fe200078ec0ff */
[----:B-1----:R-:W-:Y:S01]  /*48a0*/  @!P0 FADD.FTZ R225, -R225, -RZ ;  /* 0x800000ffe1e18221 */ /* 0x002fe20000010100 */
[----:B------:R-:W-:Y:S02]  /*48b0*/  ISETP.LE.U32.AND P4, PT, R47, UR25, PT ;  /* 0x000000192f007c0c */ /* 0x000fe4000bf83070 */
[--C-:B------:R-:W-:Y:S01]  /*48c0*/  SHF.R.U32.HI R47, RZ, 0x10, R125.reuse ;  /* 0x00000010ff2f7819 */ /* 0x100fe2000001167d */
[----:B------:R-:W-:Y:S01]  /*48d0*/  @!P5 FADD.FTZ R228, -R228, -RZ ;  /* 0x800000ffe4e4d221 */ /* 0x000fe20000010100 */
[----:B------:R-:W-:Y:S03]  /*48e0*/  ISETP.LE.U32.AND P0, PT, R46, UR25, PT ;  /* 0x000000192e007c0c */ /* 0x000fe6000bf03070 */
[----:B------:R-:W1:Y:S01]  /*48f0*/  MUFU.EX2 R227, R50 ;  /* 0x0000003200e37308 */ /* 0x000e620000000800 */
[----:B------:R-:W-:Y:S01]  /*4900*/  SHF.R.U32.HI R233, RZ, 0x18, R240 ;  /* 0x00000018ffe97819 */ /* 0x000fe200000116f0 */
[----:B---3--:R-:W-:Y:S01]  /*4910*/  @!P3 FADD.FTZ R223, -R223, -RZ ;  /* 0x800000ffdfdfb221 */ /* 0x008fe20000010100 */
[----:B------:R-:W-:Y:S02]  /*4920*/  ISETP.LE.U32.AND P3, PT, R127, UR25, PT ;  /* 0x000000197f007c0c */ /* 0x000fe4000bf63070 */
[----:B------:R-:W-:Y:S02]  /*4930*/  LOP3.LUT R47, R47, 0xff, RZ, 0xc0, !PT ;  /* 0x000000ff2f2f7812 */ /* 0x000fe400078ec0ff */
[----:B------:R-:W-:Y:S03]  /*4940*/  SHF.R.U32.HI R125, RZ, 0x18, R125 ;  /* 0x00000018ff7d7819 */ /* 0x000fe6000001167d */
[----:B------:R-:W3:Y:S01]  /*4950*/  MUFU.EX2 R229, R52 ;  /* 0x0000003400e57308 */ /* 0x000ee20000000800 */
[----:B--2---:R-:W-:Y:S01]  /*4960*/  @!P6 FADD.FTZ R222, -R222, -RZ ;  /* 0x800000ffdedee221 */ /* 0x004fe20000010100 */
[----:B------:R-:W-:Y:S02]  /*4970*/  ISETP.LE.U32.AND P6, PT, R233, UR25, PT ;  /* 0x00000019e9007c0c */ /* 0x000fe4000bfc3070 */
[----:B------:R-:W-:Y:S02]  /*4980*/  LOP3.LUT R46, R123, 0xff, RZ, 0xc0, !PT ;  /* 0x000000ff7b2e7812 */ /* 0x000fe400078ec0ff */
[----:B------:R-:W-:Y:S04]  /*4990*/  SHF.R.U32.HI R236, RZ, 0x18, R238 ;  /* 0x00000018ffec7819 */ /* 0x000fe800000116ee */
[----:B------:R-:W2:Y:S01]  /*49a0*/  MUFU.EX2 R230, R53 ;  /* 0x0000003500e67308 */ /* 0x000ea20000000800 */
[----:B-1----:R-:W-:Y:S01]  /*49b0*/  @!P2 FADD.FTZ R227, -R227, -RZ ;  /* 0x800000ffe3e3a221 */ /* 0x002fe20000010100 */
[----:B------:R-:W-:Y:S02]  /*49c0*/  ISETP.LE.U32.AND P2, PT, R47, UR25, PT ;  /* 0x000000192f007c0c */ /* 0x000fe4000bf43070 */
[----:B------:R-:W-:Y:S02]  /*49d0*/  ISETP.LE.U32.AND P5, PT, R125, UR25, PT ;  /* 0x000000197d007c0c */ /* 0x000fe4000bfa3070 */
[----:B------:R-:W-:Y:S04]  /*49e0*/  LOP3.LUT R234, R238, 0xff, RZ, 0xc0, !PT ;  /* 0x000000ffeeea7812 */ /* 0x000fe800078ec0ff */
[----:B------:R-:W1:Y:S01]  /*49f0*/  MUFU.EX2 R226, R49 ;  /* 0x0000003100e27308 */ /* 0x000e620000000800 */
[----:B---3--:R-:W-:Y:S01]  /*4a00*/  @!P4 FADD.FTZ R229, -R229, -RZ ;  /* 0x800000ffe5e5c221 */ /* 0x008fe20000010100 */
[----:B------:R-:W-:Y:S02]  /*4a10*/  ISETP.LE.U32.AND P4, PT, R46, UR25, PT ;  /* 0x000000192e007c0c */ /* 0x000fe4000bf83070 */
[----:B------:R-:W-:Y:S02]  /*4a20*/  SHF.R.U32.HI R126, RZ, 0x10, R240 ;  /* 0x00000010ff7e7819 */ /* 0x000fe400000116f0 */
[----:B------:R-:W-:Y:S04]  /*4a30*/  LOP3.LUT R124, R240, 0xffff, RZ, 0xc0, !PT ;  /* 0x0000fffff07c7812 */ /* 0x000fe800078ec0ff */
[----:B------:R-:W3:Y:S01]  /*4a40*/  MUFU.EX2 R221, R221 ;  /* 0x000000dd00dd7308 */ /* 0x000ee20000000800 */
[----:B--2---:R-:W-:Y:S01]  /*4a50*/  @!P0 FADD.FTZ R230, -R230, -RZ ;  /* 0x800000ffe6e68221 */ /* 0x004fe20000010100 */
[----:B------:R-:W-:Y:S02]  /*4a60*/  ISETP.LE.U32.AND P0, PT, R236, UR25, PT ;  /* 0x00000019ec007c0c */ /* 0x000fe4000bf03070 */
[----:B------:R-:W-:Y:S02]  /*4a70*/  LOP3.LUT R235, R240, 0xff, RZ, 0xc0, !PT ;  /* 0x000000fff0eb7812 */ /* 0x000fe400078ec0ff */
[----:B------:R-:W-:Y:S04]  /*4a80*/  LOP3.LUT R126, R126, 0xff, RZ, 0xc0, !PT ;  /* 0x000000ff7e7e7812 */ /* 0x000fe800078ec0ff */
[----:B------:R-:W2:Y:S01]  /*4a90*/  MUFU.EX2 R231, R54 ;  /* 0x0000003600e77308 */ /* 0x000ea20000000800 */
[----:B-1----:R-:W-:Y:S01]  /*4aa0*/  @!P3 FADD.FTZ R226, -R226, -RZ ;  /* 0x800000ffe2e2b221 */ /* 0x002fe20000010100 */
[----:B------:R-:W-:Y:S02]  /*4ab0*/  ISETP.LE.U32.AND P3, PT, R234, UR25, PT ;  /* 0x00000019ea007c0c */ /* 0x000fe4000bf63070 */
[----:B------:R-:W-:Y:S02]  /*4ac0*/  SHF.R.U32.HI R124, RZ, 0x8, R124 ;  /* 0x00000008ff7c7819 */ /* 0x000fe4000001167c */
[--C-:B------:R-:W-:Y:S01]  /*4ad0*/  SHF.R.U32.HI R46, RZ, 0x18, R123.reuse ;  /* 0x00000018ff2e7819 */ /* 0x100fe2000001167b */
[----:B------:R-:W-:Y:S03]  /*4ae0*/  @!P0 FADD.FTZ R244, -R244, -RZ ;  /* 0x800000fff4f48221 */ /* 0x000fe60000010100 */
[----:B------:R-:W1:Y:S01]  /*4af0*/  MUFU.EX2 R232, R55 ;  /* 0x0000003700e87308 */ /* 0x000e620000000800 */
[----:B---3--:R-:W-:Y:S01]  /*4b00*/  @!P1 FADD.FTZ R221, -R221, -RZ ;  /* 0x800000ffdddd9221 */ /* 0x008fe20000010100 */
[----:B------:R-:W-:Y:S02]  /*4b10*/  ISETP.LE.U32.AND P1, PT, R235, UR25, PT ;  /* 0x00000019eb007c0c */ /* 0x000fe4000bf23070 */
[----:B------:R-:W-:Y:S02]  /*4b20*/  LOP3.LUT R124, R124, 0xffff, RZ, 0xc0, !PT ;  /* 0x0000ffff7c7c7812 */ /* 0x000fe400078ec0ff */
[----:B------:R-:W-:Y:S04]  /*4b30*/  LOP3.LUT R44, R238, 0xffff, RZ, 0xc0, !PT ;  /* 0x0000ffffee2c7812 */ /* 0x000fe800078ec0ff */
[----:B------:R-:W3:Y:S01]  /*4b40*/  MUFU.EX2 R233, R56 ;  /* 0x0000003800e97308 */ /* 0x000ee20000000800 */
[----:B--2---:R-:W-:Y:S01]  /*4b50*/  @!P2 FADD.FTZ R231, -R231, -RZ ;  /* 0x800000ffe7e7a221 */ /* 0x004fe20000010100 */
[----:B------:R-:W-:Y:S02]  /*4b60*/  ISETP.LE.U32.AND P2, PT, R126, UR25, PT ;  /* 0x000000197e007c0c */ /* 0x000fe4000bf43070 */
[----:B------:R-:W-:Y:S02]  /*4b70*/  SHF.R.U32.HI R44, RZ, 0x8, R44 ;  /* 0x00000008ff2c7819 */ /* 0x000fe4000001162c */
[----:B------:R-:W-:Y:S04]  /*4b80*/  SHF.R.U32.HI R45, RZ, 0x10, R238 ;  /* 0x00000010ff2d7819 */ /* 0x000fe800000116ee */
[----:B------:R-:W2:Y:S01]  /*4b90*/  MUFU.EX2 R236, R66 ;  /* 0x0000004200ec7308 */ /* 0x000ea20000000800 */
[----:B-1----:R-:W-:Y:S01]  /*4ba0*/  @!P5 FADD.FTZ R232, -R232, -RZ ;  /* 0x800000ffe8e8d221 */ /* 0x002fe20000010100 */
[----:B------:R-:W-:Y:S02]  /*4bb0*/  ISETP.LE.U32.AND P5, PT, R124, UR25, PT ;  /* 0x000000197c007c0c */ /* 0x000fe4000bfa3070 */
[----:B------:R-:W-:Y:S02]  /*4bc0*/  LOP3.LUT R44, R44, 0xffff, RZ, 0xc0, !PT ;  /* 0x0000ffff2c2c7812 */ /* 0x000fe400078ec0ff */
        /* <DEDUP_REMOVED lines=8> */
[----:B------:R-:W-:Y:S02]  /*4c50*/  SHF.R.U32.HI R123, RZ, 0x8, R123 ;  /* 0x00000008ff7b7819 */ /* 0x000fe4000001167b */
[----:B------:R-:W-:Y:S02]  /*4c60*/  ISETP.LE.U32.AND P2, PT, R44, UR25, PT ;  /* 0x000000192c007c0c */ /* 0x000fe4000bf43070 */
[----:B------:R-:W-:Y:S04]  /*4c70*/  LOP3.LUT R44, R123, 0xffff, RZ, 0xc0, !PT ;  /* 0x0000ffff7b2c7812 */ /* 0x000fe800078ec0ff */
[----:B------:R-:W2:Y:S01]  /*4c80*/  MUFU.EX2 R237, R237 ;  /* 0x000000ed00ed7308 */ /* 0x000ea20000000800 */
[----:B-1----:R-:W-:Y:S01]  /*4c90*/  @!P1 FADD.FTZ R234, -R234, -RZ ;  /* 0x800000ffeaea9221 */ /* 0x002fe20000010100 */
[----:B------:R-:W-:Y:S02]  /*4ca0*/  ISETP.LE.U32.AND P1, PT, R45, UR25, PT ;  /* 0x000000192d007c0c */ /* 0x000fe4000bf23070 */
[----:B------:R-:W-:Y:S02]  /*4cb0*/  LOP3.LUT R46, R46, 0xff, RZ, 0xc0, !PT ;  /* 0x000000ff2e2e7812 */ /* 0x000fe400078ec0ff */
[----:B------:R-:W-:Y:S02]  /*4cc0*/  F2FP.RELU.BF16.F32.PACK_AB R47, R182, R181 ;  /* 0x000000b5b62f723e */ /* 0x000fe400000018ff */
[----:B------:R-:W-:Y:S01]  /*4cd0*/  F2FP.RELU.BF16.F32.PACK_AB R45, R184, R183 ;  /* 0x000000b7b82d723e */ /* 0x000fe200000018ff */
[----:B---3--:R-:W-:Y:S01]  /*4ce0*/  @!P5 FADD.FTZ R235, -R235, -RZ ;  /* 0x800000ffebebd221 */ /* 0x008fe20000010100 */
[----:B------:R-:W-:Y:S01]  /*4cf0*/  ISETP.LE.U32.AND P5, PT, R46, UR25, PT ;  /* 0x000000192e007c0c */ /* 0x000fe2000bfa3070 */
[----:B------:R1:W-:Y:S01]  /*4d00*/  STS [R146+0x12000], R47 ;  /* 0x0120002f92007388 */ /* 0x0003e20000000800 */
[----:B------:R-:W-:Y:S01]  /*4d10*/  F2FP.RELU.BF16.F32.PACK_AB R46, R197, R196 ;  /* 0x000000c4c52e723e */ /* 0x000fe200000018ff */
[----:B------:R-:W3:Y:S01]  /*4d20*/  MUFU.EX2 R241, R60 ;  /* 0x0000003c00f17308 */ /* 0x000ee20000000800 */
[----:B------:R-:W-:Y:S01]  /*4d30*/  F2FP.RELU.BF16.F32.PACK_AB R51, R186, R185 ;  /* 0x000000b9ba33723e */ /* 0x000fe200000018ff */
[----:B------:R4:W-:Y:S01]  /*4d40*/  STS [R146+0x12400], R45 ;  /* 0x0124002d92007388 */ /* 0x0009e20000000800 */
[----:B------:R-:W-:Y:S01]  /*4d50*/  F2FP.RELU.BF16.F32.PACK_AB R49, R188, R187 ;  /* 0x000000bbbc31723e */ /* 0x000fe200000018ff */
[----:B--2---:R-:W-:Y:S01]  /*4d60*/  @!P6 FADD.FTZ R237, -R237, -RZ ;  /* 0x800000ffedede221 */ /* 0x004fe20000010100 */
[----:B------:R-:W-:Y:S01]  /*4d70*/  ISETP.LE.U32.AND P6, PT, R44, UR25, PT ;  /* 0x000000192c007c0c */ /* 0x000fe2000bfc3070 */
[----:B------:R2:W-:Y:S01]  /*4d80*/  STS [R151+0x12000], R46 ;  /* 0x0120002e97007388 */ /* 0x0005e20000000800 */
[----:B------:R-:W-:Y:S03]  /*4d90*/  F2FP.RELU.BF16.F32.PACK_AB R44, R194, R193 ;  /* 0x000000c1c22c723e */ /* 0x000fe600000018ff */
[----:B------:R4:W4:Y:S01]  /*4da0*/  MUFU.EX2 R238, R57 ;  /* 0x0000003900ee7308 */ /* 0x0009220000000800 */
[----:B------:R-:W-:Y:S01]  /*4db0*/  F2FP.RELU.BF16.F32.PACK_AB R50, R190, R189 ;  /* 0x000000bdbe32723e */ /* 0x000fe200000018ff */
[----:B------:R-:W-:Y:S01]  /*4dc0*/  @!P1 FADD.FTZ R243, -R243, -RZ ;  /* 0x800000fff3f39221 */ /* 0x000fe20000010100 */
[----:B------:R-:W-:Y:S01]  /*4dd0*/  F2FP.RELU.BF16.F32.PACK_AB R48, R192, R191 ;  /* 0x000000bfc030723e */ /* 0x000fe200000018ff */
[----:B------:R2:W-:Y:S01]  /*4de0*/  STS [R151+0x12400], R44 ;  /* 0x0124002c97007388 */ /* 0x0005e20000000800 */
[----:B------:R-:W-:Y:S02]  /*4df0*/  F2FP.RELU.BF16.F32.PACK_AB R54, R208, R207 ;  /* 0x000000cfd036723e */ /* 0x000fe400000018ff */
[----:B------:R-:W-:Y:S01]  /*4e00*/  F2FP.RELU.BF16.F32.PACK_AB R52, R216, R215 ;  /* 0x000000d7d834723e */ /* 0x000fe200000018ff */
[----:B------:R2:W-:Y:S01]  /*4e10*/  STS [R146+0x14000], R51 ;  /* 0x0140003392007388 */ /* 0x0005e20000000800 */
[----:B------:R-:W-:Y:S01]  /*4e20*/  F2FP.RELU.BF16.F32.PACK_AB R53, R226, R225 ;  /* 0x000000e1e235723e */ /* 0x000fe200000018ff */
[----:B------:R-:W2:Y:S01]  /*4e30*/  MUFU.EX2 R242, R120 ;  /* 0x0000007800f27308 */ /* 0x000ea20000000800 */
[----:B---3--:R-:W-:Y:S01]  /*4e40*/  @!P3 FADD.FTZ R241, -R241, -RZ ;  /* 0x800000fff1f1b221 */ /* 0x008fe20000010100 */
[----:B------:R3:W-:Y:S01]  /*4e50*/  STS [R146+0x14400], R49 ;  /* 0x0144003192007388 */ /* 0x0007e20000000800 */
[----:B------:R-:W-:Y:S02]  /*4e60*/  FSETP.GE.FTZ.AND P0, PT, R181, RZ, PT ;  /* 0x000000ffb500720b */ /* 0x000fe40003f16000 */
[----:B-1----:R-:W-:Y:S01]  /*4e70*/  F2FP.RELU.BF16.F32.PACK_AB R47, R198, R195 ;  /* 0x000000c3c62f723e */ /* 0x002fe200000018ff */
[----:B------:R1:W-:Y:S01]  /*4e80*/  STS [R151+0x14000], R50 ;  /* 0x0140003297007388 */ /* 0x0003e20000000800 */
[----:B----4-:R-:W-:Y:S01]  /*4e90*/  LEA R57, R139, UR6, 0x1 ;  /* 0x000000068b397c11 */ /* 0x010fe2000f8e08ff */
[----:B------:R-:W-:Y:S01]  /*4ea0*/  @!P6 FADD.FTZ R238, -R238, -RZ ;  /* 0x800000ffeeeee221 */ /* 0x000fe20000010100 */
[----:B------:R-:W-:Y:S01]  /*4eb0*/  F2FP.RELU.BF16.F32.PACK_AB R45, R200, R199 ;  /* 0x000000c7c82d723e */ /* 0x000fe200000018ff */
[----:B------:R4:W-:Y:S01]  /*4ec0*/  STS [R151+0x14400], R48 ;  /* 0x0144003097007388 */ /* 0x0009e20000000800 */
[----:B------:R-:W3:Y:S01]  /*4ed0*/  MUFU.EX2 R239, R58 ;  /* 0x0000003a00ef7308 */ /* 0x000ee20000000800 */
[----:B------:R-:W-:Y:S01]  /*4ee0*/  IMAD.IADD R56, R57, 0x1, R136 ;  /* 0x0000000139387824 */ /* 0x000fe200078e0288 */
[----:B--2---:R-:W-:Y:S01]  /*4ef0*/  F2FP.RELU.BF16.F32.PACK_AB R46, R210, R209 ;  /* 0x000000d1d22e723e */ /* 0x004fe200000018ff */
[----:B------:R2:W-:Y:S01]  /*4f00*/  STS [R150+0x12000], R47 ;  /* 0x0120002f96007388 */ /* 0x0005e20000000800 */
[----:B------:R-:W-:Y:S01]  /*4f10*/  FSETP.GE.FTZ.AND P1, PT, R195, RZ, PT ;  /* 0x000000ffc300720b */ /* 0x000fe20003f36000 */
[----:B------:R-:W-:Y:S02]  /*4f20*/  @!P2 FADD.FTZ R242, -R242, -RZ ;  /* 0x800000fff2f2a221 */ /* 0x000fe40000010100 */
[----:B------:R2:W-:Y:S01]  /*4f30*/  STS [R150+0x12400], R45 ;  /* 0x0124002d96007388 */ /* 0x0005e20000000800 */
[----:B------:R-:W-:Y:S02]  /*4f40*/  F2FP.RELU.BF16.F32.PACK_AB R44, R212, R211 ;  /* 0x000000d3d42c723e */ /* 0x000fe400000018ff */
[----:B------:R-:W4:Y:S01]  /*4f50*/  MUFU.EX2 R240, R59 ;  /* 0x0000003b00f07308 */ /* 0x000f220000000800 */
[----:B------:R-:W-:Y:S01]  /*4f60*/  F2FP.RELU.BF16.F32.PACK_AB R120, R238, R233 ;  /* 0x000000e9ee78723e */ /* 0x000fe200000018ff */
[----:B------:R2:W-:Y:S01]  /*4f70*/  STS [R157+0x12000], R46 ;  /* 0x0120002e9d007388 */ /* 0x0005e20000000800 */
[----:B------:R-:W-:Y:S02]  /*4f80*/  F2FP.RELU.BF16.F32.PACK_AB R51, R204, R203 ;  /* 0x000000cbcc33723e */ /* 0x000fe400000018ff */
[----:B------:R-:W-:Y:S01]  /*4f90*/  F2FP.RELU.BF16.F32.PACK_AB R121, R242, R241 ;  /* 0x000000f1f279723e */ /* 0x000fe200000018ff */
[----:B------:R2:W-:Y:S01]  /*4fa0*/  STS [R157+0x12400], R44 ;  /* 0x0124002c9d007388 */ /* 0x0005e20000000800 */
[----:B---3--:R-:W-:Y:S01]  /*4fb0*/  F2FP.RELU.BF16.F32.PACK_AB R49, R202, R201 ;  /* 0x000000c9ca31723e */ /* 0x008fe200000018ff */
[----:B------:R-:W-:Y:S01]  /*4fc0*/  @!P5 FADD.FTZ R239, -R239, -RZ ;  /* 0x800000ffefefd221 */ /* 0x000fe20000010100 */
[----:B------:R-:W-:Y:S01]  /*4fd0*/  FSETP.GE.FTZ.AND P3, PT, R196, RZ, PT ;  /* 0x000000ffc400720b */ /* 0x000fe20003f76000 */
[----:B------:R3:W-:Y:S01]  /*4fe0*/  STS [R150+0x14400], R51 ;  /* 0x0144003396007388 */ /* 0x0007e20000000800 */
[----:B-1----:R-:W-:Y:S02]  /*4ff0*/  F2FP.RELU.BF16.F32.PACK_AB R50, R218, R217 ;  /* 0x000000d9da32723e */ /* 0x002fe400000018ff */
[----:B------:R-:W-:Y:S01]  /*5000*/  FSETP.GE.FTZ.AND P2, PT, R197, RZ, PT ;  /* 0x000000ffc500720b */ /* 0x000fe20003f56000 */
[----:B------:R1:W-:Y:S01]  /*5010*/  STS [R150+0x14000], R49 ;  /* 0x0140003196007388 */ /* 0x0003e20000000800 */
[----:B----4-:R-:W-:Y:S01]  /*5020*/  F2FP.RELU.BF16.F32.PACK_AB R48, R206, R205 ;  /* 0x000000cdce30723e */ /* 0x010fe200000018ff */
[----:B------:R-:W-:Y:S02]  /*5030*/  @!P4 FADD.FTZ R240, -R240, -RZ ;  /* 0x800000fff0f0c221 */ /* 0x000fe40000010100 */
[----:B------:R-:W-:Y:S01]  /*5040*/  STS [R157+0x14400], R54 ;  /* 0x014400369d007388 */ /* 0x000fe20000000800 */
[----:B--2---:R-:W-:Y:S02]  /*5050*/  F2FP.RELU.BF16.F32.PACK_AB R47, R224, R223 ;  /* 0x000000dfe02f723e */ /* 0x004fe400000018ff */
[----:B------:R-:W-:Y:S01]  /*5060*/  F2FP.RELU.BF16.F32.PACK_AB R59, R244, R243 ;  /* 0x000000f3f43b723e */ /* 0x000fe200000018ff */
[----:B------:R2:W-:Y:S01]  /*5070*/  STS [R157+0x14000], R48 ;  /* 0x014000309d007388 */ /* 0x0005e20000000800 */
[----:B------:R-:W-:Y:S02]  /*5080*/  F2FP.RELU.BF16.F32.PACK_AB R45, R235, R234 ;  /* 0x000000eaeb2d723e */ /* 0x000fe400000018ff */
[----:B------:R-:W-:Y:S01]  /*5090*/  F2FP.RELU.BF16.F32.PACK_AB R58, R240, R239 ;  /* 0x000000eff03a723e */ /* 0x000fe200000018ff */
[----:B------:R-:W-:Y:S01]  /*50a0*/  STS [R147+0x12400], R52 ;  /* 0x0124003493007388 */ /* 0x000fe20000000800 */
[----:B------:R-:W-:Y:S02]  /*50b0*/  F2FP.RELU.BF16.F32.PACK_AB R46, R214, R213 ;  /* 0x000000d5d62e723e */ /* 0x000fe400000018ff */
[----:B------:R-:W-:Y:S02]  /*50c0*/  FSETP.GE.FTZ.AND P4, PT, R182, RZ, PT ;  /* 0x000000ffb600720b */ /* 0x000fe40003f96000 */
[----:B------:R-:W-:Y:S01]  /*50d0*/  F2FP.RELU.BF16.F32.PACK_AB R44, R232, R231 ;  /* 0x000000e7e82c723e */ /* 0x000fe200000018ff */
[----:B------:R4:W-:Y:S01]  /*50e0*/  STS [R147+0x12000], R46 ;  /* 0x0120002e93007388 */ /* 0x0009e20000000800 */
[----:B---3--:R-:W-:Y:S03]  /*50f0*/  F2FP.RELU.BF16.F32.PACK_AB R51, R228, R227 ;  /* 0x000000e3e433723e */ /* 0x008fe600000018ff */
[----:B------:R-:W-:Y:S01]  /*5100*/  STS [R154+0x12000], R53 ;  /* 0x012000359a007388 */ /* 0x000fe20000000800 */
[----:B-1----:R-:W-:Y:S03]  /*5110*/  F2FP.RELU.BF16.F32.PACK_AB R49, R222, R221 ;  /* 0x000000ddde31723e */ /* 0x002fe600000018ff */
[----:B------:R1:W-:Y:S04]  /*5120*/  STS [R154+0x12400], R51 ;  /* 0x012400339a007388 */ /* 0x0003e80000000800 */
[----:B------:R-:W-:Y:S01]  /*5130*/  STS [R147+0x14000], R50 ;  /* 0x0140003293007388 */ /* 0x000fe20000000800 */
[----:B--2---:R-:W-:Y:S05]  /*5140*/  F2FP.RELU.BF16.F32.PACK_AB R48, R220, R219 ;  /* 0x000000dbdc30723e */ /* 0x004fea00000018ff */
[----:B------:R-:W-:Y:S04]  /*5150*/  STS [R147+0x14400], R48 ;  /* 0x0144003093007388 */ /* 0x000fe80000000800 */
[----:B------:R-:W-:Y:S01]  /*5160*/  STS [R154+0x14000], R49 ;  /* 0x014000319a007388 */ /* 0x000fe20000000800 */
[----:B----4-:R-:W-:Y:S03]  /*5170*/  F2FP.RELU.BF16.F32.PACK_AB R46, R230, R229 ;  /* 0x000000e5e62e723e */ /* 0x010fe600000018ff */
[----:B------:R-:W-:Y:S04]  /*5180*/  STS [R154+0x14400], R47 ;  /* 0x0144002f9a007388 */ /* 0x000fe80000000800 */
[----:B------:R-:W-:Y:S01]  /*5190*/  STS [R153+0x12000], R46 ;  /* 0x0120002e99007388 */ /* 0x000fe20000000800 */
[----:B-1----:R-:W-:Y:S03]  /*51a0*/  F2FP.RELU.BF16.F32.PACK_AB R51, R237, R236 ;  /* 0x000000eced33723e */ /* 0x002fe600000018ff */
[----:B------:R-:W-:Y:S04]  /*51b0*/  STS [R153+0x12400], R44 ;  /* 0x0124002c99007388 */ /* 0x000fe80000000800 */
[----:B------:R-:W-:Y:S04]  /*51c0*/  STS [R152+0x12000], R45 ;  /* 0x0120002d98007388 */ /* 0x000fe80000000800 */
[----:B------:R-:W-:Y:S04]  /*51d0*/  STS [R152+0x12400], R51 ;  /* 0x0124003398007388 */ /* 0x000fe80000000800 */
[----:B------:R-:W-:Y:S04]  /*51e0*/  STS [R153+0x14000], R120 ;  /* 0x0140007899007388 */ /* 0x000fe80000000800 */
[----:B------:R-:W-:Y:S04]  /*51f0*/  STS [R153+0x14400], R58 ;  /* 0x0144003a99007388 */ /* 0x000fe80000000800 */
[----:B------:R-:W-:Y:S04]  /*5200*/  STS [R152+0x14000], R121 ;  /* 0x0140007998007388 */ /* 0x000fe80000000800 */
[----:B------:R-:W-:Y:S04]  /*5210*/  STS [R152+0x14400], R59 ;  /* 0x0144003b98007388 */ /* 0x000fe80000000800 */
[----:B------:R-:W-:Y:S08]  /*5220*/  LDSM.16.M88.4 R64, [R57+0x4000] ;  /* 0x004000003940783b */ /* 0x000ff00000000200 */
[----:B------:R-:W1:Y:S08]  /*5230*/  LDSM.16.M88.4 R44, [R137+0x2000] ;  /* 0x00200000892c783b */ /* 0x000e700000000200 */
[----:B------:R-:W2:Y:S08]  /*5240*/  LDSM.16.M88.4 R60, [R57+0x5000] ;  /* 0x00500000393c783b */ /* 0x000eb00000000200 */
[----:B------:R-:W3:Y:S08]  /*5250*/  LDSM.16.M88.4 R48, [R137+0x2400] ;  /* 0x002400008930783b */ /* 0x000ef00000000200 */
[----:B------:R-:W4:Y:S08]  /*5260*/  LDSM.16.M88.4 R52, [R137+0x2800] ;  /* 0x002800008934783b */ /* 0x000f300000000200 */
[----:B------:R-:W4:Y:S01]  /*5270*/  LDSM.16.M88.4 R100, [R137+0x2c00] ;  /* 0x002c00008964783b */ /* 0x000f220000000200 */
[-C--:B-1----:R-:W-:Y:S07]  /*5280*/  HMMA.16816.F32.BF16 R4, R64, R44.reuse, RZ ;  /* 0x0000002c4004723c */ /* 0x082fee00000418ff */
[----:B------:R-:W-:Y:S01]  /*5290*/  LDSM.16.M88.4 R104, [R56+0x4000] ;  /* 0x004000003868783b */ /* 0x000fe20000000200 */
        /* <DEDUP_REMOVED lines=29> */
[-C--:B---3--:R-:W-:Y:S06]  /*5470*/  HMMA.16816.F32.BF16 R36, R104, R120.reuse, R36 ;  /* 0x000000786824723c */ /* 0x088fec0000041824 */
[C---:B------:R-:W-:Y:S06]  /*5480*/  HMMA.16816.F32.BF16 R40, R112.reuse, R120, R40 ;  /* 0x000000787028723c */ /* 0x040fec0000041828 */
[-C--:B------:R-:W-:Y:S05]  /*5490*/  HMMA.16816.F32.BF16 R44, R112, R122.reuse, R44 ;  /* 0x0000007a702c723c */ /* 0x080fea000004182c */
[----:B------:R-:W-:Y:S01]  /*54a0*/  FADD.FTZ R121, -R180, R4 ;  /* 0x00000004b4797221 */ /* 0x000fe20000010100 */
[C---:B------:R-:W-:Y:S05]  /*54b0*/  HMMA.16816.F32.BF16 R48, R104.reuse, R122, R48 ;  /* 0x0000007a6830723c */ /* 0x040fea0000041830 */
[-C--:B------:R-:W-:Y:S01]  /*54c0*/  FSEL R120, R121, R180.reuse, P0 ;  /* 0x000000b479787208 */ /* 0x080fe20000000000 */
[-C--:B------:R-:W-:Y:S03]  /*54d0*/  HMMA.16816.F32.BF16 R52, R104, R124.reuse, R52 ;  /* 0x0000007c6834723c */ /* 0x080fe60000041834 */
[----:B------:R-:W-:Y:S02]  /*54e0*/  FSETP.GE.FTZ.AND P0, PT, R198, RZ, PT ;  /* 0x000000ffc600720b */ /* 0x000fe40003f16000 */
[C---:B------:R-:W-:Y:S01]  /*54f0*/  FADD.FTZ R121, -R180.reuse, R5 ;  /* 0x00000005b4797221 */ /* 0x040fe20000010100 */
[C---:B------:R-:W-:Y:S05]  /*5500*/  HMMA.16816.F32.BF16 R56, R112.reuse, R124, R56 ;  /* 0x0000007c7038723c */ /* 0x040fea0000041838 */
[-C--:B------:R-:W-:Y:S01]  /*5510*/  FSEL R121, R121, R180.reuse, P4 ;  /* 0x000000b479797208 */ /* 0x080fe20002000000 */
[-C--:B------:R-:W-:Y:S03]  /*5520*/  HMMA.16816.F32.BF16 R60, R112, R126.reuse, R60 ;  /* 0x0000007e703c723c */ /* 0x080fe6000004183c */
[----:B------:R-:W-:Y:S02]  /*5530*/  FSETP.GE.FTZ.AND P4, PT, R225, RZ, PT ;  /* 0x000000ffe100720b */ /* 0x000fe40003f96000 */
[-C--:B------:R-:W-:Y:S01]  /*5540*/  FSEL R124, R245, R180.reuse, P2 ;  /* 0x000000b4f57c7208 */ /* 0x080fe20001000000 */
[----:B------:R-:W-:Y:S01]  /*5550*/  FADD.FTZ R125, -R180, R20 ;  /* 0x00000014b47d7221 */ /* 0x000fe20000010100 */
[----:B------:R-:W-:Y:S01]  /*5560*/  FSETP.GE.FTZ.AND P2, PT, R210, RZ, PT ;  /* 0x000000ffd200720b */ /* 0x000fe20003f56000 */
[----:B------:R-:W-:Y:S04]  /*5570*/  HMMA.16816.F32.BF16 R64, R104, R126, R64 ;  /* 0x0000007e6840723c */ /* 0x000fe80000041840 */
[----:B------:R-:W-:Y:S01]  /*5580*/  FSEL R122, R125, R180, P1 ;  /* 0x000000b47d7a7208 */ /* 0x000fe20000800000 */
[----:B------:R-:W-:Y:S01]  /*5590*/  FMUL.FTZ R120, R181, R120 ;  /* 0x00000078b5787220 */ /* 0x000fe20000410000 */
[----:B------:R-:W-:Y:S01]  /*55a0*/  FSETP.GE.FTZ.AND P1, PT, R213, RZ, PT ;  /* 0x000000ffd500720b */ /* 0x000fe20003f36000 */
[C---:B------:R-:W-:Y:S01]  /*55b0*/  FADD.FTZ R181, -R180.reuse, R16 ;  /* 0x00000010b4b57221 */ /* 0x040fe20000010100 */
[----:B------:R-:W-:Y:S03]  /*55c0*/  FADD.FTZ R123, -R180, R21 ;  /* 0x00000015b47b7221 */ /* 0x000fe60000010100 */
[----:B------:R-:W-:Y:S01]  /*55d0*/  FMUL.FTZ R122, R195, R122 ;  /* 0x0000007ac37a7220 */ /* 0x000fe20000410000 */
[-C--:B------:R-:W-:Y:S01]  /*55e0*/  FSEL R181, R181, R180.reuse, P3 ;  /* 0x000000b4b5b57208 */ /* 0x080fe20001800000 */
[----:B------:R-:W-:Y:S01]  /*55f0*/  FMUL.FTZ R121, R182, R121 ;  /* 0x00000079b6797220 */ /* 0x000fe20000410000 */
[----:B------:R-:W-:Y:S01]  /*5600*/  FSEL R123, R123, R180, P0 ;  /* 0x000000b47b7b7208 */ /* 0x000fe20000000000 */
[----:B------:R-:W-:Y:S01]  /*5610*/  FADD.FTZ R195, -R180, R37 ;  /* 0x00000025b4c37221 */ /* 0x000fe20000010100 */
[----:B------:R-:W-:Y:S01]  /*5620*/  FSETP.GE.FTZ.AND P0, PT, R214, RZ, PT ;  /* 0x000000ffd600720b */ /* 0x000fe20003f16000 */
[----:B------:R-:W-:Y:S01]  /*5630*/  FADD.FTZ R125, -R180, R32 ;  /* 0x00000020b47d7221 */ /* 0x000fe20000010100 */
[----:B------:R-:W-:Y:S01]  /*5640*/  FSETP.GE.FTZ.AND P3, PT, R209, RZ, PT ;  /* 0x000000ffd100720b */ /* 0x000fe20003f76000 */
[----:B------:R-:W-:Y:S01]  /*5650*/  FMUL.FTZ R196, R196, R181 ;  /* 0x000000b5c4c47220 */ /* 0x000fe20000410000 */
[----:B------:R-:W-:Y:S01]  /*5660*/  F2FP.BF16.F32.PACK_AB R121, R121, R120 ;  /* 0x000000787979723e */ /* 0x000fe200000010ff */
[C---:B------:R-:W-:Y:S01]  /*5670*/  FADD.FTZ R181, -R180.reuse, R36 ;  /* 0x00000024b4b57221 */ /* 0x040fe20000010100 */
[----:B------:R-:W-:Y:S01]  /*5680*/  FSEL R195, R195, R180, P0 ;  /* 0x000000b4c3c37208 */ /* 0x000fe20000000000 */
[----:B------:R-:W-:Y:S01]  /*5690*/  FMUL.FTZ R197, R197, R124 ;  /* 0x0000007cc5c57220 */ /* 0x000fe20000410000 */
[-C--:B------:R-:W-:Y:S01]  /*56a0*/  FSEL R120, R125, R180.reuse, P3 ;  /* 0x000000b47d787208 */ /* 0x080fe20001800000 */
        /* <DEDUP_REMOVED lines=62> */
.L_x_513:
[----:B------:R-:W-:Y:S01]  /*5a90*/  STS [R146+0xa000], R121 ;  /* 0x00a0007992007388 */ /* 0x000fe20000000800 */
[----:B------:R-:W-:Y:S01]  /*5aa0*/  FADD.FTZ R22, -R179, R22 ;  /* 0x00000016b3167221 */ /* 0x000fe20000010100 */
[----:B------:R-:W-:Y:S01]  /*5ab0*/  FSETP.GE.FTZ.AND P1, PT, R199, RZ, PT ;  /* 0x000000ffc700720b */ /* 0x000fe20003f36000 */
[----:B------:R-:W-:Y:S01]  /*5ac0*/  FADD.FTZ R18, -R179, R18 ;  /* 0x00000012b3127221 */ /* 0x000fe20000010100 */
[----:B------:R-:W-:Y:S01]  /*5ad0*/  FSETP.GE.FTZ.AND P3, PT, R193, RZ, PT ;  /* 0x000000ffc100720b */ /* 0x000fe20003f76000 */
[C---:B------:R-:W-:Y:S01]  /*5ae0*/  FADD.FTZ R34, -R179.reuse, R34 ;  /* 0x00000022b3227221 */ /* 0x040fe20000010100 */
[-C--:B------:R-:W-:Y:S01]  /*5af0*/  FSEL R22, R22, R179.reuse, P1 ;  /* 0x000000b316167208 */ /* 0x080fe20000800000 */
[----:B-1----:R-:W-:Y:S01]  /*5b00*/  FADD.FTZ R4, -R179, R19 ;  /* 0x00000013b3047221 */ /* 0x002fe20000010100 */
[----:B------:R-:W-:Y:S01]  /*5b10*/  FSETP.GE.FTZ.AND P1, PT, R211, RZ, PT ;  /* 0x000000ffd300720b */ /* 0x000fe20003f36000 */
[C---:B------:R-:W-:Y:S01]  /*5b20*/  FADD.FTZ R6, -R179.reuse, R35 ;  /* 0x00000023b3067221 */ /* 0x040fe20000010100 */
[-C--:B------:R-:W-:Y:S01]  /*5b30*/  FSEL R18, R18, R179.reuse, P3 ;  /* 0x000000b312127208 */ /* 0x080fe20001800000 */
[C---:B------:R-:W-:Y:S01]  /*5b40*/  FADD.FTZ R16, -R179.reuse, R39 ;  /* 0x00000027b3107221 */ /* 0x040fe20000010100 */
[----:B------:R-:W-:Y:S01]  /*5b50*/  FSETP.GE.FTZ.AND P2, PT, R194, RZ, PT ;  /* 0x000000ffc200720b */ /* 0x000fe20003f56000 */
[C---:B------:R-:W-:Y:S01]  /*5b60*/  FADD.FTZ R38, -R179.reuse, R38 ;  /* 0x00000026b3267221 */ /* 0x040fe20000010100 */
[----:B------:R-:W-:Y:S01]  /*5b70*/  FSETP.GE.FTZ.AND P3, PT, R212, RZ, PT ;  /* 0x000000ffd400720b */ /* 0x000fe20003f76000 */
[----:B------:R-:W-:Y:S01]  /*5b80*/  FADD.FTZ R54, -R179, R54 ;  /* 0x00000036b3367221 */ /* 0x000fe20000010100 */
[-C--:B------:R-:W-:Y:S01]  /*5b90*/  FSEL R34, R34, R179.reuse, P1 ;  /* 0x000000b322227208 */ /* 0x080fe20000800000 */
[----:B------:R-:W-:Y:S01]  /*5ba0*/  FMUL.FTZ R18, R193, R18 ;  /* 0x00000012c1127220 */ /* 0x000fe20000410000 */
[----:B------:R-:W-:Y:S01]  /*5bb0*/  FSETP.GE.FTZ.AND P1, PT, R216, RZ, PT ;  /* 0x000000ffd800720b */ /* 0x000fe20003f36000 */
[C---:B------:R-:W-:Y:S01]  /*5bc0*/  FADD.FTZ R50, -R179.reuse, R50 ;  /* 0x00000032b3327221 */ /* 0x040fe20000010100 */
[-C--:B------:R-:W-:Y:S01]  /*5bd0*/  FSEL R5, R4, R179.reuse, P2 ;  /* 0x000000b304057208 */ /* 0x080fe20001000000 */
[----:B------:R-:W-:Y:S01]  /*5be0*/  FADD.FTZ R4, -R179, R23 ;  /* 0x00000017b3047221 */ /* 0x000fe20000010100 */
[-C--:B------:R-:W-:Y:S01]  /*5bf0*/  FSEL R17, R6, R179.reuse, P3 ;  /* 0x000000b306117208 */ /* 0x080fe20001800000 */
[----:B------:R-:W-:Y:S01]  /*5c00*/  FMUL.FTZ R34, R211, R34 ;  /* 0x00000022d3227220 */ /* 0x000fe20000410000 */
[----:B------:R-:W-:Y:S01]  /*5c10*/  FSETP.GE.FTZ.AND P2, PT, R200, RZ, PT ;  /* 0x000000ffc800720b */ /* 0x000fe20003f56000 */
[----:B------:R-:W-:Y:S01]  /*5c20*/  FADD.FTZ R6, -R179, R55 ;  /* 0x00000037b3067221 */ /* 0x000fe20000010100 */
[----:B------:R-:W-:Y:S01]  /*5c30*/  FSEL R19, R16, R179, P1 ;  /* 0x000000b310137208 */ /* 0x000fe20000800000 */
        /* <DEDUP_REMOVED lines=12> */
[----:B-----5:R-:W-:Y:S01]  /*5d00*/  FADD.FTZ R13, -R178, R13 ;  /* 0x0000000db20d7221 */ /* 0x020fe20000010100 */
[-C--:B------:R-:W-:Y:S01]  /*5d10*/  FSEL R38, R38, R179.reuse, P2 ;  /* 0x000000b326267208 */ /* 0x080fe20001000000 */
[----:B------:R-:W-:Y:S01]  /*5d20*/  FADD.FTZ R9, -R178, R9 ;  /* 0x00000009b2097221 */ /* 0x000fe20000010100 */
[-C--:B------:R-:W-:Y:S01]  /*5d30*/  FSEL R54, R54, R179.reuse, P4 ;  /* 0x000000b336367208 */ /* 0x080fe20002000000 */
[----:B------:R-:W-:Y:S01]  /*5d40*/  FADD.FTZ R25, -R178, R25 ;  /* 0x00000019b2197221 */ /* 0x000fe20000010100 */
[----:B------:R-:W-:Y:S01]  /*5d50*/  FSEL R17, R6, R179, P3 ;  /* 0x000000b306117208 */ /* 0x000fe20001800000 */
[----:B------:R-:W-:Y:S01]  /*5d60*/  FADD.FTZ R41, -R178, R41 ;  /* 0x00000029b2297221 */ /* 0x000fe20000010100 */
[----:B------:R-:W-:Y:S01]  /*5d70*/  FSETP.GE.FTZ.AND P6, PT, R227, RZ, PT ;  /* 0x000000ffe300720b */ /* 0x000fe20003fd6000 */
[----:B------:R-:W-:Y:S01]  /*5d80*/  FMUL.FTZ R54, R231, R54 ;  /* 0x00000036e7367220 */ /* 0x000fe20000410000 */
[----:B------:R-:W-:Y:S01]  /*5d90*/  FSETP.GE.FTZ.AND P5, PT, R228, RZ, PT ;  /* 0x000000ffe400720b */ /* 0x000fe20003fb6000 */
[----:B------:R-:W-:Y:S01]  /*5da0*/  FMUL.FTZ R17, R232, R17 ;  /* 0x00000011e8117220 */ /* 0x000fe20000410000 */
[----:B------:R-:W-:Y:S01]  /*5db0*/  FSETP.GE.FTZ.AND P2, PT, R236, RZ, PT ;  /* 0x000000ffec00720b */ /* 0x000fe20003f56000 */
[C---:B------:R-:W-:Y:S01]  /*5dc0*/  FADD.FTZ R29, -R178.reuse, R29 ;  /* 0x0000001db21d7221 */ /* 0x040fe20000010100 */
[----:B------:R-:W-:Y:S01]  /*5dd0*/  F2FP.BF16.F32.PACK_AB R18, R5, R18 ;  /* 0x000000120512723e */ /* 0x000fe200000010ff */
[----:B------:R-:W-:Y:S01]  /*5de0*/  FADD.FTZ R45, -R178, R45 ;  /* 0x0000002db22d7221 */ /* 0x000fe20000010100 */
[-C--:B------:R-:W-:Y:S01]  /*5df0*/  FSEL R50, R50, R179.reuse, P6 ;  /* 0x000000b332327208 */ /* 0x080fe20003000000 */
[----:B------:R-:W-:Y:S01]  /*5e00*/  FADD.FTZ R57, -R178, R57 ;  /* 0x00000039b2397221 */ /* 0x000fe20000010100 */
[-C--:B------:R-:W-:Y:S01]  /*5e10*/  FSEL R5, R4, R179.reuse, P5 ;  /* 0x000000b304057208 */ /* 0x080fe20002800000 */
[----:B------:R-:W-:Y:S01]  /*5e20*/  FADD.FTZ R10, -R169, R10 ;  /* 0x0000000aa90a7221 */ /* 0x000fe20000010100 */
        /* <DEDUP_REMOVED lines=8> */
[----:B------:R-:W-:Y:S01]  /*5eb0*/  FADD.FTZ R14, -R169, R14 ;  /* 0x0000000ea90e7221 */ /* 0x000fe20000010100 */
[----:B------:R-:W-:Y:S01]  /*5ec0*/  F2FP.BF16.F32.PACK_AB R53, R53, R52 ;  /* 0x000000343535723e */ /* 0x000fe200000010ff */
[----:B------:R-:W-:Y:S01]  /*5ed0*/  FMUL.FTZ R22, R199, R22 ;  /* 0x00000016c7167220 */ /* 0x000fe20000410000 */
[----:B------:R-:W-:Y:S01]  /*5ee0*/  F2FP.BF16.F32.PACK_AB R21, R4, R21 ;  /* 0x000000150415723e */ /* 0x000fe200000010ff */
[----:B------:R-:W-:Y:S01]  /*5ef0*/  FMUL.FTZ R7, R200, R7 ;  /* 0x00000007c8077220 */ /* 0x000fe20000410000 */
[----:B------:R-:W-:Y:S01]  /*5f00*/  FSEL R4, R17, R178, P1 ;  /* 0x000000b211047208 */ /* 0x000fe20000800000 */
[----:B------:R-:W-:Y:S01]  /*5f10*/  STS [R146+0xa400], R53 ;  /* 0x00a4003592007388 */ /* 0x000fe20000000800 */
[----:B------:R-:W-:Y:S01]  /*5f20*/  FADD.FTZ R17, -R178, R12 ;  /* 0x0000000cb2117221 */ /* 0x000fe20000010100 */
[----:B------:R-:W-:Y:S01]  /*5f30*/  FSETP.GE.FTZ.AND P1, PT, R190, RZ, PT ;  /* 0x000000ffbe00720b */ /* 0x000fe20003f36000 */
[----:B------:R-:W-:Y:S01]  /*5f40*/  FMUL.FTZ R38, R215, R38 ;  /* 0x00000026d7267220 */ /* 0x000fe20000410000 */
[----:B------:R1:W-:Y:S01]  /*5f50*/  STS [R151+0xa400], R18 ;  /* 0x00a4001297007388 */ /* 0x0003e20000000800 */
[----:B------:R-:W-:Y:S01]  /*5f60*/  FSETP.GE.FTZ.AND P3, PT, R186, RZ, PT ;  /* 0x000000ffba00720b */ /* 0x000fe20003f76000 */
[----:B------:R-:W-:Y:S01]  /*5f70*/  FMUL.FTZ R4, R185, R4 ;  /* 0x00000004b9047220 */ /* 0x000fe20000410000 */
[-C--:B------:R-:W-:Y:S01]  /*5f80*/  FSEL R6, R17, R178.reuse, P2 ;  /* 0x000000b211067208 */ /* 0x080fe20001000000 */
[----:B------:R-:W-:Y:S01]  /*5f90*/  STS [R151+0xa000], R196 ;  /* 0x00a000c497007388 */ /* 0x000fe20000000800 */
        /* <DEDUP_REMOVED lines=8> */
[----:B------:R-:W-:Y:S01]  /*6020*/  FSEL R8, R17, R178, P1 ;  /* 0x000000b211087208 */ /* 0x000fe20000800000 */
[C---:B------:R-:W-:Y:S01]  /*6030*/  FADD.FTZ R17, -R178.reuse, R40 ;  /* 0x00000028b2117221 */ /* 0x040fe20000010100 */
[----:B------:R-:W-:Y:S01]  /*6040*/  F2FP.BF16.F32.PACK_AB R6, R13, R6 ;  /* 0x000000060d06723e */ /* 0x000fe200000010ff */
[----:B------:R-:W-:Y:S01]  /*6050*/  FADD.FTZ R13, -R178, R28 ;  /* 0x0000001cb20d7221 */ /* 0x000fe20000010100 */
[----:B------:R-:W-:Y:S01]  /*6060*/  FSEL R25, R25, R178, P5 ;  /* 0x000000b219197208 */ /* 0x000fe20002800000 */
[----:B------:R-:W-:Y:S01]  /*6070*/  FMUL.FTZ R8, R201, R8 ;  /* 0x00000008c9087220 */ /* 0x000fe20000410000 */
[----:B------:R-:W-:Y:S01]  /*6080*/  FSETP.GE.FTZ.AND P4, PT, R205, RZ, PT ;  /* 0x000000ffcd00720b */ /* 0x000fe20003f96000 */
[----:B------:R-:W-:Y:S01]  /*6090*/  FADD.FTZ R26, -R169, R26 ;  /* 0x0000001aa91a7221 */ /* 0x000fe20000010100 */
[----:B------:R-:W-:Y:S01]  /*60a0*/  F2FP.BF16.F32.PACK_AB R9, R9, R4 ;  /* 0x000000040909723e */ /* 0x000fe200000010ff */
[----:B------:R-:W-:Y:S01]  /*60b0*/  FMUL.FTZ R25, R202, R25 ;  /* 0x00000019ca197220 */ /* 0x000fe20000410000 */
[----:B------:R-:W-:Y:S01]  /*60c0*/  FSEL R4, R13, R178, P4 ;  /* 0x000000b20d047208 */ /* 0x000fe20002000000 */
[----:B------:R-:W-:Y:S01]  /*60d0*/  FADD.FTZ R13, -R178, R44 ;  /* 0x0000002cb20d7221 */ /* 0x000fe20000010100 */
[----:B------:R-:W-:Y:S01]  /*60e0*/  FSETP.GE.FTZ.AND P1, PT, R218, RZ, PT ;  /* 0x000000ffda00720b */ /* 0x000fe20003f36000 */
[----:B------:R2:W-:Y:S01]  /*60f0*/  STS [R146+0xc000], R9 ;  /* 0x00c0000992007388 */ /* 0x0005e20000000800 */
        /* <DEDUP_REMOVED lines=20> */
[----:B------:R-:W-:Y:S01]  /*6240*/  FSETP.GE.FTZ.AND P4, PT, R233, RZ, PT ;  /* 0x000000ffe900720b */ /* 0x000fe20003f96000 */
[----:B------:R-:W-:Y:S01]  /*6250*/  FMUL.FTZ R41, R218, R41 ;  /* 0x00000029da297220 */ /* 0x000fe20000410000 */
[----:B------:R-:W-:Y:S01]  /*6260*/  FSETP.GE.FTZ.AND P3, PT, R238, RZ, PT ;  /* 0x000000ffee00720b */ /* 0x000fe20003f76000 */
[----:B------:R-:W-:Y:S01]  /*6270*/  FMUL.FTZ R45, R222, R45 ;  /* 0x0000002dde2d7220 */ /* 0x000fe20000410000 */
[-C--:B------:R-:W-:Y:S01]  /*6280*/  FSEL R12, R17, R178.reuse, P2 ;  /* 0x000000b2110c7208 */ /* 0x080fe20001000000 */
[----:B------:R-:W-:Y:S01]  /*6290*/  FADD.FTZ R17, -R178, R60 ;  /* 0x0000003cb2117221 */ /* 0x000fe20000010100 */
[-C--:B------:R-:W-:Y:S01]  /*62a0*/  FSEL R16, R13, R178.reuse, P4 ;  /* 0x000000b20d107208 */ /* 0x080fe20002000000 */
[----:B------:R-:W-:Y:S01]  /*62b0*/  FADD.FTZ R58, -R169, R58 ;  /* 0x0000003aa93a7221 */ /* 0x000fe20000010100 */
[----:B------:R-:W-:Y:S01]  /*62c0*/  FSEL R57, R57, R178, P3 ;  /* 0x000000b239397208 */ /* 0x000fe20001800000 */
[----:B------:R-:W-:Y:S01]  /*62d0*/  FMUL.FTZ R12, R217, R12 ;  /* 0x0000000cd90c7220 */ /* 0x000fe20000410000 */
[----:B------:R-:W-:Y:S01]  /*62e0*/  FSETP.GE.FTZ.AND P2, PT, R241, RZ, PT ;  /* 0x000000fff100720b */ /* 0x000fe20003f56000 */
[----:B------:R-:W-:Y:S01]  /*62f0*/  FMUL.FTZ R16, R233, R16 ;  /* 0x00000010e9107220 */ /* 0x000fe20000410000 */
[----:B------:R-:W-:Y:S01]  /*6300*/  F2FP.BF16.F32.PACK_AB R45, R45, R8 ;  /* 0x000000082d2d723e */ /* 0x000fe200000010ff */
[----:B------:R-:W-:Y:S01]  /*6310*/  FMUL.FTZ R57, R238, R57 ;  /* 0x00000039ee397220 */ /* 0x000fe20000410000 */
[----:B-1----:R-:W-:Y:S01]  /*6320*/  FSEL R18, R17, R178, P2 ;  /* 0x000000b211127208 */ /* 0x002fe20001000000 */
[----:B------:R-:W-:Y:S01]  /*6330*/  @P1 FADD.FTZ R178, -R178, R61 ;  /* 0x0000003db2b21221 */ /* 0x000fe20000010100 */
[C---:B------:R-:W-:Y:S01]  /*6340*/  FADD.FTZ R8, -R169.reuse, R11 ;  /* 0x0000000ba9087221 */ /* 0x040fe20000010100 */
[----:B------:R-:W-:Y:S01]  /*6350*/  FSETP.GE.FTZ.AND P3, PT, R188, RZ, PT ;  /* 0x000000ffbc00720b */ /* 0x000fe20003f76000 */
[----:B------:R-:W-:Y:S01]  /*6360*/  FADD.FTZ R62, -R169, R62 ;  /* 0x0000003ea93e7221 */ /* 0x000fe20000010100 */
[----:B------:R-:W-:Y:S01]  /*6370*/  FSETP.GE.FTZ.AND P4, PT, R187, RZ, PT ;  /* 0x000000ffbb00720b */ /* 0x000fe20003f96000 */
[----:B------:R-:W-:Y:S01]  /*6380*/  FMUL.FTZ R18, R241, R18 ;  /* 0x00000012f1127220 */ /* 0x000fe20000410000 */
[----:B------:R-:W-:Y:S01]  /*6390*/  F2FP.BF16.F32.PACK_AB R24, R57, R16 ;  /* 0x000000103918723e */ /* 0x000fe200000010ff */
[----:B------:R-:W-:Y:S01]  /*63a0*/  FMUL.FTZ R13, R242, R178 ;  /* 0x000000b2f20d7220 */ /* 0x000fe20000410000 */
[C---:B------:R-:W-:Y:S01]  /*63b0*/  FADD.FTZ R16, -R169.reuse, R15 ;  /* 0x0000000fa9107221 */ /* 0x040fe20000010100 */
[----:B------:R-:W-:Y:S02]  /*63c0*/  FSETP.GE.FTZ.AND P1, PT, R192, RZ, PT ;  /* 0x000000ffc000720b */ /* 0x000fe40003f36000 */
[-C--:B------:R-:W-:Y:S01]  /*63d0*/  FSEL R11, R8, R169.reuse, P3 ;  /* 0x000000a9080b7208 */ /* 0x080fe20001800000 */
[----:B------:R-:W-:Y:S01]  /*63e0*/  FADD.FTZ R8, -R169, R27 ;  /* 0x0000001ba9087221 */ /* 0x000fe20000010100 */
[----:B------:R-:W-:Y:S02]  /*63f0*/  FSEL R10, R10, R169, P4 ;  /* 0x000000a90a0a7208 */ /* 0x000fe40002000000 */
[----:B------:R-:W-:Y:S01]  /*6400*/  FSETP.GE.FTZ.AND P2, PT, R191, RZ, PT ;  /* 0x000000ffbf00720b */ /* 0x000fe20003f56000 */
[----:B------:R-:W-:Y:S01]  /*6410*/  FMUL.FTZ R11, R188, R11 ;  /* 0x0000000bbc0b7220 */ /* 0x000fe20000410000 */
[----:B------:R-:W-:Y:S01]  /*6420*/  F2FP.BF16.F32.PACK_AB R4, R29, R4 ;  /* 0x000000041d04723e */ /* 0x000fe200000010ff */
[----:B------:R-:W-:Y:S01]  /*6430*/  FMUL.FTZ R10, R187, R10 ;  /* 0x0000000abb0a7220 */ /* 0x000fe20000410000 */
[----:B------:R-:W-:Y:S02]  /*6440*/  F2FP.BF16.F32.PACK_AB R29, R13, R18 ;  /* 0x000000120d1d723e */ /* 0x000fe400000010ff */
[-C--:B------:R-:W-:Y:S02]  /*6450*/  FSEL R13, R16, R169.reuse, P1 ;  /* 0x000000a9100d7208 */ /* 0x080fe40000800000 */
[----:B------:R-:W-:Y:S02]  /*6460*/  FSEL R14, R14, R169, P2 ;  /* 0x000000a90e0e7208 */ /* 0x000fe40001000000 */
[----:B------:R-:W-:Y:S01]  /*6470*/  F2FP.BF16.F32.PACK_AB R11, R11, R10 ;  /* 0x0000000a0b0b723e */ /* 0x000fe200000010ff */
[----:B------:R-:W-:Y:S01]  /*6480*/  FMUL.FTZ R13, R192, R13 ;  /* 0x0000000dc00d7220 */ /* 0x000fe20000410000 */
[----:B------:R-:W-:Y:S01]  /*6490*/  FSETP.GE.FTZ.AND P1, PT, R204, RZ, PT ;  /* 0x000000ffcc00720b */ /* 0x000fe20003f36000 */
[----:B------:R-:W-:Y:S01]  /*64a0*/  FMUL.FTZ R14, R191, R14 ;  /* 0x0000000ebf0e7220 */ /* 0x000fe20000410000 */
[----:B------:R-:W-:Y:S01]  /*64b0*/  FSETP.GE.FTZ.AND P2, PT, R203, RZ, PT ;  /* 0x000000ffcb00720b */ /* 0x000fe20003f56000 */
[----:B------:R-:W-:Y:S01]  /*64c0*/  STS [R146+0xc400], R11 ;  /* 0x00c4000b92007388 */ /* 0x000fe20000000800 */
[-C--:B--2---:R-:W-:Y:S01]  /*64d0*/  FSEL R9, R8, R169.reuse, P1 ;  /* 0x000000a908097208 */ /* 0x084fe20000800000 */
[----:B------:R-:W-:Y:S01]  /*64e0*/  FADD.FTZ R8, -R169, R31 ;  /* 0x0000001fa9087221 */ /* 0x000fe20000010100 */
[----:B------:R-:W-:Y:S01]  /*64f0*/  F2FP.BF16.F32.PACK_AB R14, R13, R14 ;  /* 0x0000000e0d0e723e */ /* 0x000fe200000010ff */
[----:B------:R-:W-:Y:S01]  /*6500*/  STS [R151+0xc000], R6 ;  /* 0x00c0000697007388 */ /* 0x000fe20000000800 */
[-C--:B------:R-:W-:Y:S01]  /*6510*/  FSEL R26, R26, R169.reuse, P2 ;  /* 0x000000a91a1a7208 */ /* 0x080fe20001000000 */
[----:B------:R-:W-:Y:S01]  /*6520*/  FADD.FTZ R10, -R169, R59 ;  /* 0x0000003ba90a7221 */ /* 0x000fe20000010100 */
[----:B------:R-:W-:Y:S01]  /*6530*/  FSETP.GE.FTZ.AND P1, PT, R208, RZ, PT ;  /* 0x000000ffd000720b */ /* 0x000fe20003f36000 */
[----:B------:R-:W-:Y:S01]  /*6540*/  STS [R151+0xc400], R14 ;  /* 0x00c4000e97007388 */ /* 0x000fe20000000800 */
[----:B------:R-:W-:Y:S01]  /*6550*/  FSETP.GE.FTZ.AND P2, PT, R207, RZ, PT ;  /* 0x000000ffcf00720b */ /* 0x000fe20003f56000 */
[----:B------:R-:W-:Y:S01]  /*6560*/  FMUL.FTZ R26, R203, R26 ;  /* 0x0000001acb1a7220 */ /* 0x000fe20000410000 */
[----:B------:R-:W-:Y:S01]  /*6570*/  F2FP.BF16.F32.PACK_AB R7, R7, R22 ;  /* 0x000000160707723e */ /* 0x000fe200000010ff */
[----:B------:R-:W-:Y:S01]  /*6580*/  STS [R150+0xa000], R123 ;  /* 0x00a0007b96007388 */ /* 0x000fe20000000800 */
[----:B------:R-:W-:Y:S01]  /*6590*/  FSEL R13, R8, R169, P1 ;  /* 0x000000a9080d7208 */ /* 0x000fe20000800000 */
[----:B------:R-:W-:Y:S01]  /*65a0*/  FMUL.FTZ R9, R204, R9 ;  /* 0x00000009cc097220 */ /* 0x000fe20000410000 */
[----:B------:R-:W-:Y:S01]  /*65b0*/  FSEL R30, R30, R169, P2 ;  /* 0x000000a91e1e7208 */ /* 0x000fe20001000000 */
[----:B------:R-:W-:Y:S01]  /*65c0*/  STS [R150+0xa400], R7 ;  /* 0x00a4000796007388 */ /* 0x000fe20000000800 */
[----:B------:R-:W-:Y:S01]  /*65d0*/  FADD.FTZ R8, -R169, R43 ;  /* 0x0000002ba9087221 */ /* 0x000fe20000010100 */
        /* <DEDUP_REMOVED lines=21> */
[----:B------:R-:W-:Y:S02]  /*6730*/  FSEL R46, R46, R169, P2 ;  /* 0x000000a92e2e7208 */ /* 0x000fe40001000000 */
[----:B------:R-:W-:Y:S01]  /*6740*/  F2FP.BF16.F32.PACK_AB R5, R5, R50 ;  /* 0x000000320505723e */ /* 0x000fe200000010ff */
[----:B------:R-:W-:Y:S01]  /*6750*/  STS [R147+0xa000], R124 ;  /* 0x00a0007c93007388 */ /* 0x000fe20000000800 */
[----:B------:R-:W-:Y:S01]  /*6760*/  FSETP.GE.FTZ.AND P1, PT, R244, RZ, PT ;  /* 0x000000fff400720b */ /* 0x000fe20003f36000 */
[----:B------:R-:W-:Y:S01]  /*6770*/  FMUL.FTZ R46, R223, R46 ;  /* 0x0000002edf2e7220 */ /* 0x000fe20000410000 */
[----:B------:R-:W-:Y:S01]  /*6780*/  FMUL.FTZ R17, R224, R17 ;  /* 0x00000011e0117220 */ /* 0x000fe20000410000 */
[----:B------:R-:W-:Y:S01]  /*6790*/  STS [R147+0xa400], R38 ;  /* 0x00a4002693007388 */ /* 0x000fe20000000800 */
[----:B------:R-:W-:Y:S02]  /*67a0*/  F2FP.BF16.F32.PACK_AB R12, R41, R12 ;  /* 0x0000000c290c723e */ /* 0x000fe400000010ff */
[----:B------:R-:W-:Y:S01]  /*67b0*/  F2FP.BF16.F32.PACK_AB R42, R15, R42 ;  /* 0x0000002a0f2a723e */ /* 0x000fe200000010ff */
[----:B------:R-:W-:Y:S01]  /*67c0*/  STS [R154+0xa000], R49 ;  /* 0x00a000319a007388 */ /* 0x000fe20000000800 */
[----:B------:R-:W-:Y:S02]  /*67d0*/  FSETP.GE.FTZ.AND P3, PT, R240, RZ, PT ;  /* 0x000000fff000720b */ /* 0x000fe40003f76000 */
[----:B------:R-:W-:Y:S01]  /*67e0*/  FSETP.GE.FTZ.AND P4, PT, R239, RZ, PT ;  /* 0x000000ffef00720b */ /* 0x000fe20003f96000 */
[----:B------:R-:W-:Y:S01]  /*67f0*/  STS [R154+0xa400], R5 ;  /* 0x00a400059a007388 */ /* 0x000fe20000000800 */
[----:B------:R-:W-:Y:S02]  /*6800*/  F2FP.BF16.F32.PACK_AB R17, R17, R46 ;  /* 0x0000002e1111723e */ /* 0x000fe400000010ff */
[-C--:B------:R-:W-:Y:S01]  /*6810*/  FSEL R19, R10, R169.reuse, P3 ;  /* 0x000000a90a137208 */ /* 0x080fe20001800000 */
[----:B------:R-:W-:Y:S01]  /*6820*/  STS [R147+0xc000], R12 ;  /* 0x00c0000c93007388 */ /* 0x000fe20000000800 */
[----:B------:R-:W-:Y:S02]  /*6830*/  FSEL R58, R58, R169, P4 ;  /* 0x000000a93a3a7208 */ /* 0x000fe40002000000 */
[----:B------:R-:W-:Y:S01]  /*6840*/  FSETP.GE.FTZ.AND P2, PT, R243, RZ, PT ;  /* 0x000000fff300720b */ /* 0x000fe20003f56000 */
[----:B------:R-:W-:Y:S01]  /*6850*/  STS [R147+0xc400], R42 ;  /* 0x00c4002a93007388 */ /* 0x000fe20000000800 */
[----:B------:R-:W-:Y:S01]  /*6860*/  FMUL.FTZ R19, R240, R19 ;  /* 0x00000013f0137220 */ /* 0x000fe20000410000 */
[----:B------:R-:W-:Y:S01]  /*6870*/  FMUL.FTZ R58, R239, R58 ;  /* 0x0000003aef3a7220 */ /* 0x000fe20000410000 */
[----:B------:R-:W-:Y:S01]  /*6880*/  FSEL R62, R62, R169, P2 ;  /* 0x000000a93e3e7208 */ /* 0x000fe20001000000 */
[----:B------:R-:W-:Y:S01]  /*6890*/  STS [R154+0xc000], R45 ;  /* 0x00c0002d9a007388 */ /* 0x000fe20000000800 */
[----:B------:R-:W-:Y:S01]  /*68a0*/  @P1 FADD.FTZ R169, -R169, R63 ;  /* 0x0000003fa9a91221 */ /* 0x000fe20000010100 */
[----:B------:R-:W-:Y:S02]  /*68b0*/  F2FP.BF16.F32.PACK_AB R125, R180, R125 ;  /* 0x0000007db47d723e */ /* 0x000fe400000010ff */
[----:B------:R-:W-:Y:S01]  /*68c0*/  STS [R154+0xc400], R17 ;  /* 0x00c400119a007388 */ /* 0x000fe20000000800 */
[----:B------:R-:W-:Y:S01]  /*68d0*/  FMUL.FTZ R62, R243, R62 ;  /* 0x0000003ef33e7220 */ /* 0x000fe20000410000 */
[----:B------:R-:W-:Y:S01]  /*68e0*/  FMUL.FTZ R169, R244, R169 ;  /* 0x000000a9f4a97220 */ /* 0x000fe20000410000 */
[----:B------:R-:W-:Y:S01]  /*68f0*/  F2FP.BF16.F32.PACK_AB R58, R19, R58 ;  /* 0x0000003a133a723e */ /* 0x000fe200000010ff */
[----:B------:R-:W-:Y:S01]  /*6900*/  STS [R153+0xa000], R48 ;  /* 0x00a0003099007388 */ /* 0x000fe20000000800 */
[----:B------:R-:W-:Y:S02]  /*6910*/  LEA R52, R138, UR6, 0x1 ;  /* 0x000000068a347c11 */ /* 0x000fe4000f8e08ff */
[----:B------:R-:W-:Y:S01]  /*6920*/  F2FP.BF16.F32.PACK_AB R169, R169, R62 ;  /* 0x0000003ea9a9723e */ /* 0x000fe200000010ff */
[----:B------:R-:W-:Y:S04]  /*6930*/  STS [R153+0xa400], R54 ;  /* 0x00a4003699007388 */ /* 0x000fe80000000800 */
[----:B------:R-:W-:Y:S04]  /*6940*/  STS [R152+0xa000], R125 ;  /* 0x00a0007d98007388 */ /* 0x000fe80000000800 */
[----:B------:R-:W-:Y:S04]  /*6950*/  STS [R152+0xa400], R21 ;  /* 0x00a4001598007388 */ /* 0x000fe80000000800 */
[----:B------:R-:W-:Y:S04]  /*6960*/  STS [R153+0xc000], R24 ;  /* 0x00c0001899007388 */ /* 0x000fe80000000800 */
[----:B------:R-:W-:Y:S04]  /*6970*/  STS [R153+0xc400], R58 ;  /* 0x00c4003a99007388 */ /* 0x000fe80000000800 */
[----:B------:R-:W-:Y:S04]  /*6980*/  STS [R152+0xc000], R29 ;  /* 0x00c0001d98007388 */ /* 0x000fe80000000800 */
        /* <DEDUP_REMOVED lines=55> */
[-C--:B--2---:R-:W-:Y:S05]  /*6d00*/  HMMA.16816.F32.BF16 R68, R16, R20.reuse, R68 ;  /* 0x000000141044723c */ /* 0x084fea0000041844 */
        /* <DEDUP_REMOVED lines=23> */
[----:B------:R-:W-:Y:S01]  /*6e80*/  IMAD.IADD R6, R145, 0x1, -R6 ;  /* 0x0000000191067824 */ /* 0x000fe200078e0a06 */
[----:B------:R-:W-:Y:S02]  /*6e90*/  LEA R8, P1, R9, R174, 0x7 ;  /* 0x000000ae09087211 */ /* 0x000fe400078238ff */
[----:B------:R-:W-:Y:S02]  /*6ea0*/  LOP3.LUT R5, R13, 0x18, R148, 0xf8, !PT ;  /* 0x000000180d057812 */ /* 0x000fe400078ef894 */
[----:B------:R-:W-:Y:S02]  /*6eb0*/  SHF.R.U32.HI R4, RZ, 0x3, R13 ;  /* 0x00000003ff047819 */ /* 0x000fe4000001160d */
[----:B---3--:R-:W-:Y:S02]  /*6ec0*/  LEA.HI.X R9, R9, R175, R7, 0x7, P1 ;  /* 0x000000af09097211 */ /* 0x008fe400008f3c07 */
[----:B------:R-:W-:Y:S01]  /*6ed0*/  LOP3.LUT R4, R5, R4, RZ, 0x3c, !PT ;  /* 0x0000000405047212 */ /* 0x000fe200078e3cff */
[----:B------:R-:W-:Y:S04]  /*6ee0*/  IMAD R5, R143, 0x8, R6 ;  /* 0x000000088f057824 */ /* 0x000fe800078e0206 */
[----:B------:R-:W-:Y:S05]  /*6ef0*/  IMAD.U32 R4, R5, 0x20, R4 ;  /* 0x0000002005047824 */ /* 0x000fea00078e0004 */
[----:B------:R-:W-:Y:S05]  /*6f00*/  LEA R7, R4, UR6, 0x1 ;  /* 0x0000000604077c11 */ /* 0x000fea000f8e08ff */
[----:B------:R-:W-:Y:S01]  /*6f10*/  @!PT LDS RZ, [RZ] ;  /* 0x00000000fffff984 */ /* 0x000fe20000000800 */
[----:B------:R-:W-:Y:S01]  /*6f20*/  @!PT LDS RZ, [RZ] ;  /* 0x00000000fffff984 */ /* 0x000fe20000000800 */
[----:B------:R-:W-:Y:S01]  /*6f30*/  @!PT LDS RZ, [RZ] ;  /* 0x00000000fffff984 */ /* 0x000fe20000000800 */
[----:B------:R1:W-:Y:S05]  /*6f40*/  LDGSTS.E.BYPASS.LTC128B.128 [R7+0x4000], desc[UR58][R174.64] ;  /* 0x04000000ae077fae */ /* 0x0003ea000b901d7a */
[----:B------:R1:W-:Y:S05]  /*6f50*/  LDGSTS.E.BYPASS.LTC128B.128 [R7+0x5000], desc[UR58][R8.64] ;  /* 0x0500000008077fae */ /* 0x0003ea000b901d7a */
[----:B------:R-:W0:Y:S02]  /*6f60*/  LDGDEPBAR ;  /* 0x00000000000079af */ /* 0x000e240000000000 */
.L_x_514:
        /* <DEDUP_REMOVED lines=52> */
[----:B------:R-:W2:Y:S01]  /*72b0*/  LDSM.16.M88.4 R24, [R3+0x6000] ;  /* 0x006000000318783b */ /* 0x000ea20000000200 */
[----:B------:R-:W-:Y:S04]  /*72c0*/  IMAD.U32 R41, RZ, RZ, UR42 ;  /* 0x0000002aff297e24 */ /* 0x000fe8000f8e00ff */
[----:B------:R-:W-:Y:S06]  /*72d0*/  HMMA.16816.F32.BF16 R16, R36, R42, R16 ;  /* 0x0000002a2410723c */ /* 0x000fec0000041810 */
[-C--:B------:R-:W-:Y:S01]  /*72e0*/  HMMA.16816.F32.BF16 R4, R44, R48.reuse, R4 ;  /* 0x000000302c04723c */ /* 0x080fe20000041804 */
[----:B------:R-:W-:Y:S04]  /*72f0*/  IMAD.U32 R37, RZ, RZ, UR42 ;  /* 0x0000002aff257e24 */ /* 0x000fe8000f8e00ff */
[----:B------:R-:W-:Y:S01]  /*7300*/  @P0 VIADD R39, R141, 0xffffff80 ;  /* 0xffffff808d270836 */ /* 0x000fe20000000000 */
[C---:B-1----:R-:W-:Y:S06]  /*7310*/  HMMA.16816.F32.BF16 R8, R20.reuse, R48, R8 ;  /* 0x000000301408723c */ /* 0x042fec0000041808 */
[-C--:B------:R-:W-:Y:S01]  /*7320*/  HMMA.16816.F32.BF16 R12, R20, R50.reuse, R12 ;  /* 0x00000032140c723c */ /* 0x080fe2000004180c */
[----:B------:R-:W-:Y:S05]  /*7330*/  LDSM.16.MT88.4 R20, [R134+0xe000] ;  /* 0x00e000008614783b */ /* 0x000fea0000004200 */
[----:B------:R-:W-:Y:S06]  /*7340*/  HMMA.16816.F32.BF16 R16, R44, R50, R16 ;  /* 0x000000322c10723c */ /* 0x000fec0000041810 */
[-C--:B---3--:R-:W-:Y:S06]  /*7350*/  HMMA.16816.F32.BF16 R4, R28, R32.reuse, R4 ;  /* 0x000000201c04723c */ /* 0x088fec0000041804 */
[C---:B--2---:R-:W-:Y:S06]  /*7360*/  HMMA.16816.F32.BF16 R8, R24.reuse, R32, R8 ;  /* 0x000000201808723c */ /* 0x044fec0000041808 */
[-C--:B------:R-:W-:Y:S01]  /*7370*/  HMMA.16816.F32.BF16 R12, R24, R34.reuse, R12 ;  /* 0x00000022180c723c */ /* 0x080fe2000004180c */
[----:B------:R-:W-:Y:S04]  /*7380*/  IMAD.U32 R33, RZ, RZ, UR41 ;  /* 0x00000029ff217e24 */ /* 0x000fe8000f8e00ff */
[----:B------:R-:W-:Y:S01]  /*7390*/  LEA R32, P2, R37, R172, 0x2 ;  /* 0x000000ac25207211 */ /* 0x000fe200078410ff */
[----:B------:R-:W-:Y:S01]  /*73a0*/  HMMA.16816.F32.BF16 R16, R28, R34, R16 ;  /* 0x000000221c10723c */ /* 0x000fe20000041810 */
[----:B------:R-:W-:Y:S04]  /*73b0*/  IMAD.U32 R25, RZ, RZ, UR41 ;  /* 0x00000029ff197e24 */ /* 0x000fe8000f8e00ff */
[----:B------:R-:W-:Y:S01]  /*73c0*/  @P0 IMAD.WIDE R36, R39, R158, UR60 ;  /* 0x0000003c27240e25 */ /* 0x000fe2000f8e029e */
[-C--:B------:R-:W-:Y:S01]  /*73d0*/  LEA R24, P1, R33, R172.reuse, 0x2 ;  /* 0x000000ac21187211 */ /* 0x080fe200078210ff */
[----:B------:R-:W-:Y:S01]  /*73e0*/  @UP3 UMOV UR60, UR18 ;  /* 0x00000012003c3c82 */ /* 0x000fe20008000000 */
[-C--:B------:R-:W-:Y:S01]  /*73f0*/  LEA.HI.X.SX32 R33, R41, R173.reuse, 0x2, P2 ;  /* 0x000000ad29217211 */ /* 0x080fe200010f16ff */
[----:B------:R-:W-:Y:S01]  /*7400*/  @UP3 UMOV UR61, UR5 ;  /* 0x00000005003d3c82 */ /* 0x000fe20008000000 */
[----:B------:R-:W5:Y:S01]  /*7410*/  @P0 LDG.E R167, desc[UR58][R36.64] ;  /* 0x0000003a24a70981 */ /* 0x000f62000c1e1900 */
[-C--:B------:R-:W-:Y:S01]  /*7420*/  LEA.HI.X.SX32 R25, R25, R173.reuse, 0x2, P1 ;  /* 0x000000ad19197211 */ /* 0x080fe200008f16ff */
[----:B------:R-:W-:Y:S02]  /*7430*/  IMAD.U32 R27, RZ, RZ, UR40 ;  /* 0x00000028ff1b7e24 */ /* 0x000fe4000f8e00ff */
[----:B------:R-:W5:Y:S01]  /*7440*/  @P0 LDG.E R166, desc[UR58][R36.64+0x20] ;  /* 0x0000203a24a60981 */ /* 0x000f62000c1e1900 */
[----:B------:R-:W-:Y:S02]  /*7450*/  IMAD.U32 R31, RZ, RZ, UR38 ;  /* 0x00000026ff1f7e24 */ /* 0x000fe4000f8e00ff */
[----:B------:R-:W-:Y:S01]  /*7460*/  IMAD.U32 R39, RZ, RZ, UR39 ;  /* 0x00000027ff277e24 */ /* 0x000fe2000f8e00ff */
[----:B------:R-:W5:Y:S01]  /*7470*/  @P0 LDG.E R165, desc[UR58][R36.64+0x100] ;  /* 0x0001003a24a50981 */ /* 0x000f62000c1e1900 */
[----:B------:R-:W-:Y:S01]  /*7480*/  IMAD.U32 R41, RZ, RZ, UR40 ;  /* 0x00000028ff297e24 */ /* 0x000fe2000f8e00ff */
[-C--:B------:R-:W-:Y:S01]  /*7490*/  LEA R26, P1, R31, R172.reuse, 0x2 ;  /* 0x000000ac1f1a7211 */ /* 0x080fe200078210ff */
[----:B------:R-:W-:Y:S01]  /*74a0*/  IMAD.U32 R29, RZ, RZ, UR37 ;  /* 0x00000025ff1d7e24 */ /* 0x000fe2000f8e00ff */
[----:B------:R1:W5:Y:S01]  /*74b0*/  @P0 LDG.E R164, desc[UR58][R36.64+0x120] ;  /* 0x0001203a24a40981 */ /* 0x000362000c1e1900 */
[-C--:B------:R-:W-:Y:S01]  /*74c0*/  LEA R30, P0, R27, R172.reuse, 0x2 ;  /* 0x000000ac1b1e7211 */ /* 0x080fe200078010ff */
[----:B------:R-:W-:Y:S01]  /*74d0*/  IMAD.U32 R35, RZ, RZ, UR39 ;  /* 0x00000027ff237e24 */ /* 0x000fe2000f8e00ff */
[-C--:B------:R-:W-:Y:S01]  /*74e0*/  LEA R28, P2, R39, R172.reuse, 0x2 ;  /* 0x000000ac271c7211 */ /* 0x080fe200078410ff */
[----:B------:R-:W-:Y:S01]  /*74f0*/  REDG.E.ADD.F32.FTZ.RN.STRONG.GPU desc[UR58][R172.64], R4 ;  /* 0x00000004ac0079a6 */ /* 0x000fe2000c10f3ba */
[-C--:B------:R-:W-:Y:S01]  /*7500*/  LEA.HI.X.SX32 R31, R41, R173.reuse, 0x2, P0 ;  /* 0x000000ad291f7211 */ /* 0x080fe200000f16ff */
[----:B------:R-:W-:Y:S01]  /*7510*/  IMAD.U32 R39, RZ, RZ, UR36 ;  /* 0x00000024ff277e24 */ /* 0x000fe2000f8e00ff */
[----:B------:R-:W-:Y:S01]  /*7520*/  MOV R27, UR38 ;  /* 0x00000026001b7c02 */ /* 0x000fe20008000f00 */
[----:B------:R2:W-:Y:S03]  /*7530*/  REDG.E.ADD.F32.FTZ.RN.STRONG.GPU desc[UR58][R32.64], R5 ;  /* 0x00000005200079a6 */ /* 0x0005e6000c10f3ba */
[-C--:B------:R-:W-:Y:S01]  /*7540*/  LEA.HI.X.SX32 R27, R27, R173.reuse, 0x2, P1 ;  /* 0x000000ad1b1b7211 */ /* 0x080fe200008f16ff */
[----:B------:R3:W-:Y:S04]  /*7550*/  REDG.E.ADD.F32.FTZ.RN.STRONG.GPU desc[UR58][R24.64], R6 ;  /* 0x00000006180079a6 */ /* 0x0007e8000c10f3ba */
[----:B------:R4:W-:Y:S01]  /*7560*/  REDG.E.ADD.F32.FTZ.RN.STRONG.GPU desc[UR58][R30.64], R7 ;  /* 0x000000071e0079a6 */ /* 0x0009e2000c10f3ba */
[----:B-1----:R-:W-:Y:S02]  /*7570*/  IMAD.U32 R37, RZ, RZ, UR35 ;  /* 0x00000023ff257e24 */ /* 0x002fe4000f8e00ff */
[----:B--2---:R-:W-:Y:S02]  /*7580*/  IMAD.U32 R5, RZ, RZ, UR37 ;  /* 0x00000025ff057e24 */ /* 0x004fe4000f8e00ff */
[----:B------:R-:W-:Y:S01]  /*7590*/  IMAD.U32 R33, RZ, RZ, UR33 ;  /* 0x00000021ff217e24 */ /* 0x000fe2000f8e00ff */
[-C--:B---3--:R-:W-:Y:S02]  /*75a0*/  LEA R24, P0, R29, R172.reuse, 0x2 ;  /* 0x000000ac1d187211 */ /* 0x088fe400078010ff */
[-C--:B------:R-:W-:Y:S01]  /*75b0*/  LEA.HI.X.SX32 R29, R35, R173.reuse, 0x2, P2 ;  /* 0x000000ad231d7211 */ /* 0x080fe200010f16ff */
[----:B------:R-:W-:Y:S01]  /*75c0*/  IMAD.U32 R35, RZ, RZ, UR34 ;  /* 0x00000022ff237e24 */ /* 0x000fe2000f8e00ff */
[-C--:B------:R-:W-:Y:S01]  /*75d0*/  LEA.HI.X.SX32 R25, R5, R173.reuse, 0x2, P0 ;  /* 0x000000ad05197211 */ /* 0x080fe200000f16ff */
[----:B------:R-:W-:Y:S01]  /*75e0*/  IMAD.U32 R5, RZ, RZ, UR36 ;  /* 0x00000024ff057e24 */ /* 0x000fe2000f8e00ff */
[-C--:B------:R-:W-:Y:S01]  /*75f0*/  LEA R32, P2, R37, R172.reuse, 0x2 ;  /* 0x000000ac25207211 */ /* 0x080fe200078410ff */
[----:B------:R1:W-:Y:S01]  /*7600*/  REDG.E.ADD.F32.FTZ.RN.STRONG.GPU desc[UR58][R28.64], R8 ;  /* 0x000000081c0079a6 */ /* 0x0003e2000c10f3ba */
[----:B----4-:R-:W-:Y:S01]  /*7610*/  IMAD.U32 R7, RZ, RZ, UR35 ;  /* 0x00000023ff077e24 */ /* 0x010fe2000f8e00ff */
[-C--:B------:R-:W-:Y:S01]  /*7620*/  LEA R38, P1, R35, R172.reuse, 0x2 ;  /* 0x000000ac23267211 */ /* 0x080fe200078210ff */
[----:B------:R-:W-:Y:S01]  /*7630*/  IMAD.U32 R31, RZ, RZ, UR32 ;  /* 0x00000020ff1f7e24 */ /* 0x000fe2000f8e00ff */
[----:B------:R2:W-:Y:S01]  /*7640*/  REDG.E.ADD.F32.FTZ.RN.STRONG.GPU desc[UR58][R26.64], R9 ;  /* 0x000000091a0079a6 */ /* 0x0005e2000c10f3ba */
[-C--:B------:R-:W-:Y:S02]  /*7650*/  LEA R36, P0, R5, R172.reuse, 0x2 ;  /* 0x000000ac05247211 */ /* 0x080fe400078010ff */
[----:B------:R-:W-:Y:S01]  /*7660*/  MOV R5, UR34 ;  /* 0x0000002200057c02 */ /* 0x000fe20008000f00 */
[----:B------:R3:W-:Y:S01]  /*7670*/  REDG.E.ADD.F32.FTZ.RN.STRONG.GPU desc[UR58][R24.64], R10 ;  /* 0x0000000a180079a6 */ /* 0x0007e2000c10f3ba */
[-C--:B------:R-:W-:Y:S02]  /*7680*/  LEA.HI.X.SX32 R37, R39, R173.reuse, 0x2, P0 ;  /* 0x000000ad27257211 */ /* 0x080fe400000f16ff */
[-C--:B------:R-:W-:Y:S02]  /*7690*/  LEA R34, P0, R33, R172.reuse, 0x2 ;  /* 0x000000ac21227211 */ /* 0x080fe400078010ff */
[-C--:B------:R-:W-:Y:S01]  /*76a0*/  LEA.HI.X.SX32 R33, R7, R173.reuse, 0x2, P2 ;  /* 0x000000ad07217211 */ /* 0x080fe200010f16ff */
[----:B------:R4:W-:Y:S01]  /*76b0*/  REDG.E.ADD.F32.FTZ.RN.STRONG.GPU desc[UR58][R36.64], R11 ;  /* 0x0000000b240079a6 */ /* 0x0009e2000c10f3ba */
[-C--:B------:R-:W-:Y:S01]  /*76c0*/  LEA.HI.X.SX32 R39, R5, R173.reuse, 0x2, P1 ;  /* 0x000000ad05277211 */ /* 0x080fe200008f16ff */
[----:B------:R-:W-:Y:S02]  /*76d0*/  IMAD.U32 R5, RZ, RZ, UR32 ;  /* 0x00000020ff057e24 */ /* 0x000fe4000f8e00ff */
[----:B------:R4:W-:Y:S01]  /*76e0*/  REDG.E.ADD.F32.FTZ.RN.STRONG.GPU desc[UR58][R32.64], R16 ;  /* 0x00000010200079a6 */ /* 0x0009e2000c10f3ba */
[----:B------:R-:W-:Y:S03]  /*76f0*/  IMAD.U32 R7, RZ, RZ, UR31 ;  /* 0x0000001fff077e24 */ /* 0x000fe6000f8e00ff */
[----:B------:R4:W-:Y:S01]  /*7700*/  REDG.E.ADD.F32.FTZ.RN.STRONG.GPU desc[UR58][R38.64], R17 ;  /* 0x00000011260079a6 */ /* 0x0009e2000c10f3ba */
[----:B-1----:R-:W-:Y:S01]  /*7710*/  MOV R29, UR31 ;  /* 0x0000001f001d7c02 */ /* 0x002fe20008000f00 */
[----:B--2---:R-:W-:Y:S02]  /*7720*/  IMAD.U32 R9, RZ, RZ, UR33 ;  /* 0x00000021ff097e24 */ /* 0x004fe4000f8e00ff */
[----:B------:R-:W-:Y:S02]  /*7730*/  IMAD.U32 R27, RZ, RZ, UR30 ;  /* 0x0000001eff1b7e24 */ /* 0x000fe4000f8e00ff */
[----:B---3--:R-:W-:Y:S01]  /*7740*/  IMAD.U32 R25, RZ, RZ, UR29 ;  /* 0x0000001dff197e24 */ /* 0x008fe2000f8e00ff */
[-C--:B------:R-:W-:Y:S01]  /*7750*/  LEA.HI.X.SX32 R35, R9, R173.reuse, 0x2, P0 ;  /* 0x000000ad09237211 */ /* 0x080fe200000f16ff */
[----:B------:R-:W-:Y:S01]  /*7760*/  IMAD.U32 R9, RZ, RZ, UR28 ;  /* 0x0000001cff097e24 */ /* 0x000fe2000f8e00ff */
[-C--:B------:R-:W-:Y:S01]  /*7770*/  LEA R30, P0, R5, R172.reuse, 0x2 ;  /* 0x000000ac051e7211 */ /* 0x080fe200078010ff */
[----:B------:R-:W-:Y:S02]  /*7780*/  IMAD.U32 R5, RZ, RZ, UR28 ;  /* 0x0000001cff057e24 */ /* 0x000fe4000f8e00ff */
[----:B------:R1:W-:Y:S01]  /*7790*/  REDG.E.ADD.F32.FTZ.RN.STRONG.GPU desc[UR58][R34.64], R18 ;  /* 0x00000012220079a6 */ /* 0x0003e2000c10f3ba */
[-C--:B----4-:R-:W-:Y:S01]  /*77a0*/  LEA R36, P3, R7, R172.reuse, 0x2 ;  /* 0x000000ac07247211 */ /* 0x090fe200078610ff */
[----:B------:R-:W-:Y:S01]  /*77b0*/  IMAD.U32 R11, RZ, RZ, UR30 ;  /* 0x0000001eff0b7e24 */ /* 0x000fe2000f8e00ff */
[-C--:B------:R-:W-:Y:S01]  /*77c0*/  LEA.HI.X.SX32 R31, R31, R173.reuse, 0x2, P0 ;  /* 0x000000ad1f1f7211 */ /* 0x080fe200000f16ff */
[----:B------:R-:W-:Y:S01]  /*77d0*/  IMAD.U32 R33, RZ, RZ, UR29 ;  /* 0x0000001dff217e24 */ /* 0x000fe2000f8e00ff */
[-C--:B------:R-:W-:Y:S02]  /*77e0*/  LEA.HI.X.SX32 R37, R29, R173.reuse, 0x2, P3 ;  /* 0x000000ad1d257211 */ /* 0x080fe400018f16ff */
[-C--:B------:R-:W-:Y:S01]  /*77f0*/  LEA R32, P1, R25, R172.reuse, 0x2 ;  /* 0x000000ac19207211 */ /* 0x080fe200078210ff */
[----:B------:R-:W-:Y:S01]  /*7800*/  REDG.E.ADD.F32.FTZ.RN.STRONG.GPU desc[UR58][R30.64], R19 ;  /* 0x000000131e0079a6 */ /* 0x000fe2000c10f3ba */
[-C--:B------:R-:W-:Y:S02]  /*7810*/  LEA R38, P0, R9, R172.reuse, 0x2 ;  /* 0x000000ac09267211 */ /* 0x080fe400078010ff */
[-C--:B------:R-:W-:Y:S01]  /*7820*/  LEA.HI.X.SX32 R33, R33, R173.reuse, 0x2, P1 ;  /* 0x000000ad21217211 */ /* 0x080fe200008f16ff */
[----:B------:R-:W-:Y:S01]  /*7830*/  REDG.E.ADD.F32.FTZ.RN.STRONG.GPU desc[UR58][R36.64], R12 ;  /* 0x0000000c240079a6 */ /* 0x000fe2000c10f3ba */
[-C--:B------:R-:W-:Y:S02]  /*7840*/  LEA.HI.X.SX32 R39, R5, R173.reuse, 0x2, P0 ;  /* 0x000000ad05277211 */ /* 0x080fe400000f16ff */
[----:B------:R-:W-:Y:S01]  /*7850*/  PLOP3.LUT P1, PT, PT, PT, UP0, 0x80, 0x0 ;  /* 0x000000000000781c */ /* 0x000fe20003f2f008 */
[----:B------:R-:W-:Y:S01]  /*7860*/  LDSM.16.MT88.4 R4, [R134+0xa000] ;  /* 0x00a000008604783b */ /* 0x000fe20000004200 */
[----:B------:R-:W-:Y:S01]  /*7870*/  PLOP3.LUT P0, PT, PT, PT, UP2, 0x80, 0x0 ;  /* 0x000000000000781c */ /* 0x000fe20003f0f028 */
[----:B------:R-:W-:Y:S02]  /*7880*/  @UP3 UIADD3 UR26, UP0, UR26, -0x200, URZ ;  /* 0xfffffe001a1a3890 */ /* 0x000fe4000ff1e03f */
[----:B------:R-:W-:Y:S02]  /*7890*/  LDSM.16.MT88.4 R16, [R134+0xa800] ;  /* 0x00a800008610783b */ /* 0x000fe40000004200 */
[----:B------:R-:W-:Y:S02]  /*78a0*/  @UP3 UIADD3.X UR27, UR27, -0x1, URZ, UP0, !UPT ;  /* 0xffffffff1b1b3890 */ /* 0x000fe400087fe43f */
[----:B------:R-:W-:Y:S01]  /*78b0*/  LDSM.16.MT88.4 R28, [R134+0xe800] ;  /* 0x00e80000861c783b */ /* 0x000fe20000004200 */
[----:B-1----:R-:W-:Y:S03]  /*78c0*/  LEA R34, P2, R27, R172, 0x2 ;  /* 0x000000ac1b227211 */ /* 0x002fe600078410ff */
[----:B------:R-:W-:Y:S01]  /*78d0*/  LDSM.16.MT88.4 R24, [R130+0x400] ;  /* 0x000400008218783b */ /* 0x000fe20000004200 */
[----:B------:R-:W-:Y:S03]  /*78e0*/  LEA.HI.X.SX32 R35, R11, R173, 0x2, P2 ;  /* 0x000000ad0b237211 */ /* 0x000fe600010f16ff */
[----:B------:R-:W1:Y:S04]  /*78f0*/  LDSM.16.MT88.4 R8, [R130] ;  /* 0x000000008208783b */ /* 0x000e680000004200 */
[----:B------:R-:W-:Y:S04]  /*7900*/  REDG.E.ADD.F32.FTZ.RN.STRONG.GPU desc[UR58][R34.64], R13 ;  /* 0x0000000d220079a6 */ /* 0x000fe8000c10f3ba */
[----:B------:R-:W-:Y:S04]  /*7910*/  REDG.E.ADD.F32.FTZ.RN.STRONG.GPU desc[UR58][R32.64], R14 ;  /* 0x0000000e200079a6 */ /* 0x000fe8000c10f3ba */
[----:B------:R-:W-:Y:S04]  /*7920*/  REDG.E.ADD.F32.FTZ.RN.STRONG.GPU desc[UR58][R38.64], R15 ;  /* 0x0000000f260079a6 */ /* 0x000fe8000c10f3ba */
[----:B------:R-:W-:Y:S01]  /*7930*/  LDSM.16.MT88.4 R12, [R130+0x800] ;  /* 0x00080000820c783b */ /* 0x000fe20000004200 */
[-C--:B-1----:R-:W-:Y:S06]  /*7940*/  HMMA.16816.F32.BF16 R84, R4, R8.reuse, R84 ;  /* 0x000000080454723c */ /* 0x082fec0000041854 */
[C---:B------:R-:W-:Y:S06]  /*7950*/  HMMA.16816.F32.BF16 R88, R20.reuse, R8, R88 ;  /* 0x000000081458723c */ /* 0x040fec0000041858 */
[-C--:B------:R-:W-:Y:S01]  /*7960*/  HMMA.16816.F32.BF16 R92, R20, R10.reuse, R92 ;  /* 0x0000000a145c723c */ /* 0x080fe2000004185c */
[----:B------:R-:W1:Y:S05]  /*7970*/  LDSM.16.MT88.4 R20, [R134+0xb000] ;  /* 0x00b000008614783b */ /* 0x000e6a0000004200 */
[----:B------:R-:W-:Y:S01]  /*7980*/  HMMA.16816.F32.BF16 R96, R4, R10, R96 ;  /* 0x0000000a0460723c */ /* 0x000fe20000041860 */
[----:B------:R-:W2:Y:S04]  /*7990*/  LDSM.16.MT88.4 R4, [R134+0xf000] ;  /* 0x00f000008604783b */ /* 0x000ea80000004200 */
[----:B------:R-:W-:Y:S01]  /*79a0*/  LDSM.16.MT88.4 R8, [R134+0xb800] ;  /* 0x00b800008608783b */ /* 0x000fe20000004200 */
[-C--:B------:R-:W-:Y:S06]  /*79b0*/  HMMA.16816.F32.BF16 R84, R16, R24.reuse, R84 ;  /* 0x000000181054723c */ /* 0x080fec0000041854 */
        /* <DEDUP_REMOVED lines=47> */
.L_x_512:
[----:B------:R-:W-:Y:S01]  /*7cb0*/  @!UPT UIADD3 URZ, URZ, URZ, URZ ;  /* 0x0000003f3f3ff290 */ /* 0x000fe2000fffe03f */
[----:B------:R-:W2:Y:S01]  /*7cc0*/  S2R R4, SR_TID.X ;  /* 0x0000000000047919 */ /* 0x000ea20000002100 */
[----:B------:R-:W-:Y:S01]  /*7cd0*/  ULDC UR4, c[0x0][0x390] ;  /* 0x0000e40000047ab9 */ /* 0x000fe20000000800 */
[----:B-1----:R-:W1:Y:S01]  /*7ce0*/  LDC.64 R6, c[0x0][0x438] ;  /* 0x00010e00ff067b82 */ /* 0x002e620000000a00 */
        /* <DEDUP_REMOVED lines=44> */
[----:B-1----:R-:W-:Y:S01]  /*7fb0*/  IMAD R14, R6, UR12, RZ ;  /* 0x0000000c060e7c24 */ /* 0x002fe2000f8e02ff */
[----:B------:R-:W-:Y:S01]  /*7fc0*/  F2FP.BF16.F32.PACK_AB R98, R99, R98 ;  /* 0x000000626362723e */ /* 0x000fe200000010ff */
[----:B------:R-:W-:Y:S01]  /*7fd0*/  ULDC.64 UR18, c[0x0][0x3f0] ;  /* 0x0000fc0000127ab9 */ /* 0x000fe20000000a00 */
[----:B------:R-:W-:Y:S01]  /*7fe0*/  LOP3.LUT R5, R4, 0xc0, RZ, 0xc0, !PT ;  /* 0x000000c004057812 */ /* 0x000fe200078ec0ff */
[----:B------:R-:W-:Y:S01]  /*7ff0*/  IMAD R7, R7, UR7, R14 ;  /* 0x0000000707077c24 */ /* 0x000fe2000f8e020e */
[----:B------:R-:W-:Y:S01]  /*8000*/  LOP3.LUT R4, R10, 0x7fffffe, RZ, 0xc0, !PT ;  /* 0x07fffffe0a047812 */ /* 0x000fe200078ec0ff */
[----:B------:R-:W-:Y:S01]  /*8010*/  STS [R156], R85 ;  /* 0x000000559c007388 */ /* 0x000fe20000000800 */
[----:B------:R-:W-:Y:S01]  /*8020*/  F2FP.BF16.F32.PACK_AB R89, R89, R88 ;  /* 0x000000585959723e */ /* 0x000fe200000010ff */
[----:B------:R-:W1:Y:S01]  /*8030*/  LDC.64 R12, c[0x0][0x468] ;  /* 0x00011a00ff0c7b82 */ /* 0x000e620000000a00 */
[----:B------:R-:W-:Y:S01]  /*8040*/  F2FP.BF16.F32.PACK_AB R91, R91, R90 ;  /* 0x0000005a5b5b723e */ /* 0x000fe200000010ff */
[----:B------:R-:W-:Y:S01]  /*8050*/  STS [R156+0x200], R87 ;  /* 0x000200579c007388 */ /* 0x000fe20000000800 */
[----:B------:R-:W-:Y:S01]  /*8060*/  F2FP.BF16.F32.PACK_AB R92, R93, R92 ;  /* 0x0000005c5d5c723e */ /* 0x000fe200000010ff */
[----:B------:R-:W-:Y:S01]  /*8070*/  ULDC.64 UR4, c[0x0][0x3f8] ;  /* 0x0000fe0000047ab9 */ /* 0x000fe20000000a00 */
[----:B------:R-:W-:Y:S01]  /*8080*/  F2FP.BF16.F32.PACK_AB R94, R95, R94 ;  /* 0x0000005e5f5e723e */ /* 0x000fe200000010ff */
[----:B------:R-:W-:Y:S01]  /*8090*/  STS [R155], R96 ;  /* 0x000000609b007388 */ /* 0x000fe20000000800 */
[----:B------:R-:W-:-:S02]  /*80a0*/  F2FP.BF16.F32.PACK_AB R69, R69, R68 ;  /* 0x000000444545723e */ /* 0x000fc400000010ff */
        /* <DEDUP_REMOVED lines=9> */
[----:B------:R-:W-:Y:S01]  /*8140*/  IADD3 R4, R145, -R4, RZ ;  /* 0x8000000491047210 */ /* 0x000fe20007ffe0ff */
[----:B------:R-:W-:Y:S01]  /*8150*/  IMAD R30, R8, UR20, RZ ;  /* 0x00000014081e7c24 */ /* 0x000fe2000f8e02ff */
[----:B------:R-:W-:Y:S01]  /*8160*/  F2FP.BF16.F32.PACK_AB R73, R73, R72 ;  /* 0x000000484949723e */ /* 0x000fe200000010ff */
[----:B------:R-:W-:Y:S01]  /*8170*/  STS [R155+0x1000], R92 ;  /* 0x0010005c9b007388 */ /* 0x000fe20000000800 */
[----:B------:R-:W-:Y:S01]  /*8180*/  F2FP.BF16.F32.PACK_AB R75, R75, R74 ;  /* 0x0000004a4b4b723e */ /* 0x000fe200000010ff */
[----:B-1----:R-:W-:Y:S01]  /*8190*/  IMAD R28, R12, UR13, RZ ;  /* 0x0000000d0c1c7c24 */ /* 0x002fe2000f8e02ff */
[----:B------:R-:W-:Y:S01]  /*81a0*/  F2FP.BF16.F32.PACK_AB R76, R77, R76 ;  /* 0x0000004c4d4c723e */ /* 0x000fe200000010ff */
[----:B------:R-:W-:Y:S01]  /*81b0*/  STS [R155+0x1200], R94 ;  /* 0x0012005e9b007388 */ /* 0x000fe20000000800 */
[----:B------:R-:W-:Y:S01]  /*81c0*/  F2FP.BF16.F32.PACK_AB R78, R79, R78 ;  /* 0x0000004e4f4e723e */ /* 0x000fe200000010ff */
[----:B------:R-:W-:Y:S01]  /*81d0*/  IMAD R28, R13, UR8, R28 ;  /* 0x000000080d1c7c24 */ /* 0x000fe2000f8e021c */
[----:B------:R-:W-:Y:S01]  /*81e0*/  LOP3.LUT R5, R10, R5, RZ, 0x3c, !PT ;  /* 0x000000050a057212 */ /* 0x000fe200078e3cff */
[----:B------:R-:W-:Y:S01]  /*81f0*/  STS [R156+0x2000], R69 ;  /* 0x002000459c007388 */ /* 0x000fe20000000800 */
[----:B------:R-:W-:Y:S01]  /*8200*/  LEA R4, R143, R4, 0x3 ;  /* 0x000000048f047211 */ /* 0x000fe200078e18ff */
[----:B------:R-:W1:Y:S01]  /*8210*/  LDC.64 R10, c[0x0][0x440] ;  /* 0x00011000ff0a7b82 */ /* 0x000e620000000a00 */
[----:B------:R-:W-:Y:S01]  /*8220*/  SHF.R.S32.HI R37, RZ, 0x1f, R148 ;  /* 0x0000001fff257819 */ /* 0x000fe20000011494 */
[----:B------:R-:W-:Y:S01]  /*8230*/  STS [R156+0x2200], R71 ;  /* 0x002200479c007388 */ /* 0x000fe20000000800 */
[----:B------:R-:W-:Y:S01]  /*8240*/  LEA R31, R4, R5, 0x5 ;  /* 0x00000005041f7211 */ /* 0x000fe200078e28ff */
[----:B------:R-:W-:Y:S01]  /*8250*/  IMAD R30, R9, UR21, R30 ;  /* 0x00000015091e7c24 */ /* 0x000fe2000f8e021e */
[----:B------:R-:W-:Y:S01]  /*8260*/  MOV R36, R148 ;  /* 0x0000009400247202 */ /* 0x000fe20000000f00 */
[----:B------:R-:W-:Y:S01]  /*8270*/  STS [R155+0x2000], R80 ;  /* 0x002000509b007388 */ /* 0x000fe20000000800 */
[----:B------:R-:W-:Y:S01]  /*8280*/  SHF.R.S32.HI R15, RZ, 0x1f, R145 ;  /* 0x0000001fff0f7819 */ /* 0x000fe20000011491 */
[----:B------:R-:W2:Y:S01]  /*8290*/  LDC.64 R4, c[0x0][0x458] ;  /* 0x00011600ff047b82 */ /* 0x000ea20000000a00 */
[----:B------:R-:W-:Y:S01]  /*82a0*/  LEA R31, R31, UR6, 0x1 ;  /* 0x000000061f1f7c11 */ /* 0x000fe2000f8e08ff */
[----:B------:R-:W-:Y:S01]  /*82b0*/  STS [R155+0x2200], R82 ;  /* 0x002200529b007388 */ /* 0x000fe20000000800 */
[----:B------:R-:W-:-:S03]  /*82c0*/  IMAD.WIDE.U32 R18, R6, UR7, R36 ;  /* 0x0000000706127c25 */ /* 0x000fc6000f8e0024 */
[----:B------:R-:W-:Y:S01]  /*82d0*/  STS [R156+0x3000], R73 ;  /* 0x003000499c007388 */ /* 0x000fe20000000800 */
[----:B------:R-:W-:Y:S01]  /*82e0*/  IMAD R32, R15, R8, RZ ;  /* 0x000000080f207224 */ /* 0x000fe200078e02ff */
[----:B------:R-:W-:Y:S02]  /*82f0*/  IADD3 R19, R19, R7, RZ ;  /* 0x0000000713137210 */ /* 0x000fe40007ffe0ff */
[----:B------:R-:W-:Y:S01]  /*8300*/  STS [R156+0x3200], R75 ;  /* 0x0032004b9c007388 */ /* 0x000fe20000000800 */
[----:B------:R-:W3:Y:S01]  /*8310*/  LDC.64 R6, c[0x0][0x470] ;  /* 0x00011c00ff067b82 */ /* 0x000ee20000000a00 */
[----:B------:R-:W-:Y:S02]  /*8320*/  IMAD R32, R145, R9, R32 ;  /* 0x0000000991207224 */ /* 0x000fe400078e0220 */
[----:B------:R-:W-:Y:S01]  /*8330*/  STS [R155+0x3000], R76 ;  /* 0x0030004c9b007388 */ /* 0x000fe20000000800 */
[----:B------:R-:W-:Y:S02]  /*8340*/  IMAD.WIDE.U32 R38, R12, UR8, R18 ;  /* 0x000000080c267c25 */ /* 0x000fe4000f8e0012 */
[----:B------:R-:W-:Y:S01]  /*8350*/  IADD3 R33, R17, R32, RZ ;  /* 0x0000002011217210 */ /* 0x000fe20007ffe0ff */
[----:B------:R-:W-:Y:S01]  /*8360*/  STS [R155+0x3200], R78 ;  /* 0x0032004e9b007388 */ /* 0x000fe20000000800 */
[C---:B-1----:R-:W-:Y:S01]  /*8370*/  IMAD R12, R10.reuse, UR12, RZ ;  /* 0x0000000c0a0c7c24 */ /* 0x042fe2000f8e02ff */
[----:B------:R-:W-:Y:S01]  /*8380*/  MOV R32, R16 ;  /* 0x0000001000207202 */ /* 0x000fe20000000f00 */
[----:B------:R-:W-:Y:S01]  /*8390*/  IMAD.WIDE.U32 R36, R10, UR7, R36 ;  /* 0x000000070a247c25 */ /* 0x000fe2000f8e0024 */
[----:B------:R-:W-:Y:S03]  /*83a0*/  BAR.SYNC.DEFER_BLOCKING 0x0 ;  /* 0x0000000000007b1d */ /* 0x000fe60000010000 */
[----:B------:R-:W-:-:S02]  /*83b0*/  IMAD R11, R11, UR7, R12 ;  /* 0x000000070b0b7c24 */ /* 0x000fc4000f8e020c */
[-C--:B--2---:R-:W-:Y:S02]  /*83c0*/  IMAD R10, R15, R4.reuse, RZ ;  /* 0x000000040f0a7224 */ /* 0x084fe400078e02ff */
[----:B------:R-:W-:Y:S01]  /*83d0*/  IMAD.WIDE.U32 R34, R145, R4, RZ ;  /* 0x0000000491227225 */ /* 0x000fe200078e00ff */
[----:B------:R-:W-:Y:S02]  /*83e0*/  IADD3 R37, R37, R11, RZ ;  /* 0x0000000b25257210 */ /* 0x000fe40007ffe0ff */
[----:B------:R-:W-:Y:S01]  /*83f0*/  IADD3 R11, R39, R28, RZ ;  /* 0x0000001c270b7210 */ /* 0x000fe20007ffe0ff */
[----:B------:R-:W-:Y:S02]  /*8400*/  IMAD R10, R145, R5, R10 ;  /* 0x00000005910a7224 */ /* 0x000fe400078e020a */
[----:B------:R-:W-:-:S03]  /*8410*/  IMAD.WIDE.U32 R32, R8, UR21, R32 ;  /* 0x0000001508207c25 */ /* 0x000fc6000f8e0020 */
[----:B------:R-:W-:Y:S01]  /*8420*/  IADD3 R35, R35, R10, RZ ;  /* 0x0000000a23237210 */ /* 0x000fe20007ffe0ff */
[----:B---3--:R-:W-:Y:S01]  /*8430*/  IMAD R28, R6, UR13, RZ ;  /* 0x0000000d061c7c24 */ /* 0x008fe2000f8e02ff */
[----:B------:R-:W-:Y:S01]  /*8440*/  IADD3 R29, P0, R38, R32, RZ ;  /* 0x00000020261d7210 */ /* 0x000fe20007f1e0ff */
[----:B------:R-:W-:-:S03]  /*8450*/  IMAD.WIDE.U32 R36, R6, UR8, R36 ;  /* 0x0000000806247c25 */ /* 0x000fc6000f8e0024 */
[----:B------:R-:W-:Y:S01]  /*8460*/  IADD3.X R30, R11, R33, R30, P0, !PT ;  /* 0x000000210b1e7210 */ /* 0x000fe200007fe41e */
[----:B------:R-:W-:Y:S01]  /*8470*/  IMAD R7, R7, UR8, R28 ;  /* 0x0000000807077c24 */ /* 0x000fe2000f8e021c */
[----:B------:R-:W1:Y:S01]  /*8480*/  LDS.128 R24, [R31+0x6000] ;  /* 0x006000001f187984 */ /* 0x000e620000000c00 */
[C---:B------:R-:W-:Y:S01]  /*8490*/  IMAD R6, R4.reuse, UR20, RZ ;  /* 0x0000001404067c24 */ /* 0x040fe2000f8e02ff */
[----:B------:R-:W-:Y:S01]  /*84a0*/  LEA R28, P1, R29, UR18, 0x1 ;  /* 0x000000121d1c7c11 */ /* 0x000fe2000f8208ff */
[----:B------:R-:W-:Y:S01]  /*84b0*/  IMAD.WIDE.U32 R34, R4, UR21, R34 ;  /* 0x0000001504227c25 */ /* 0x000fe2000f8e0022 */
[----:B------:R-:W2:Y:S01]  /*84c0*/  LDS.128 R20, [R31+0x7000] ;  /* 0x007000001f147984 */ /* 0x000ea20000000c00 */
[----:B------:R-:W-:Y:S02]  /*84d0*/  IADD3 R7, R37, R7, RZ ;  /* 0x0000000725077210 */ /* 0x000fe40007ffe0ff */
[----:B------:R-:W-:Y:S01]  /*84e0*/  IMAD R6, R5, UR21, R6 ;  /* 0x0000001505067c24 */ /* 0x000fe2000f8e0206 */
[----:B------:R-:W3:Y:S01]  /*84f0*/  LDS.128 R16, [R31+0x8000] ;  /* 0x008000001f107984 */ /* 0x000ee20000000c00 */
[----:B------:R-:W-:-:S02]  /*8500*/  IADD3 R10, P0, R36, R34, RZ ;  /* 0x00000022240a7210 */ /* 0x000fc40007f1e0ff */
[----:B------:R-:W-:Y:S01]  /*8510*/  LEA.HI.X R29, R29, UR19, R30, 0x1, P1 ;  /* 0x000000131d1d7c11 */ /* 0x000fe200088f0c1e */
[----:B------:R4:W3:Y:S01]  /*8520*/  LDS.128 R12, [R31+0x9000] ;  /* 0x009000001f0c7984 */ /* 0x0008e20000000c00 */
[----:B------:R-:W-:Y:S02]  /*8530*/  IADD3.X R7, R7, R35, R6, P0, !PT ;  /* 0x0000002307077210 */ /* 0x000fe400007fe406 */
[----:B------:R-:W-:Y:S02]  /*8540*/  LEA R6, P0, R10, UR4, 0x1 ;  /* 0x000000040a067c11 */ /* 0x000fe4000f8008ff */
[----:B------:R-:W-:Y:S02]  /*8550*/  LEA R30, P1, R8, R28, 0x7 ;  /* 0x0000001c081e7211 */ /* 0x000fe400078238ff */
[----:B------:R-:W-:Y:S02]  /*8560*/  LEA.HI.X R7, R10, UR5, R7, 0x1, P0 ;  /* 0x000000050a077c11 */ /* 0x000fe400080f0c07 */
[----:B------:R-:W-:-:S04]  /*8570*/  LEA R10, P0, R4, R6, 0x7 ;  /* 0x00000006040a7211 */ /* 0x000fc800078038ff */
[----:B------:R-:W-:Y:S02]  /*8580*/  LEA.HI.X R11, R4, R7, R5, 0x7, P0 ;  /* 0x00000007040b7211 */ /* 0x000fe400000f3c05 */
[----:B----4-:R-:W-:Y:S01]  /*8590*/  LEA.HI.X R31, R8, R29, R9, 0x7, P1 ;  /* 0x0000001d081f7211 */ /* 0x010fe200008f3c09 */
[----:B-1----:R1:W-:Y:S04]  /*85a0*/  STG.E.128 desc[UR58][R28.64], R24 ;  /* 0x000000181c007986 */ /* 0x0023e8000c101d3a */
[----:B--2---:R1:W-:Y:S04]  /*85b0*/  STG.E.128 desc[UR58][R30.64], R20 ;  /* 0x000000141e007986 */ /* 0x0043e8000c101d3a */
[----:B---3--:R1:W-:Y:S04]  /*85c0*/  STG.E.128 desc[UR58][R6.64], R16 ;  /* 0x0000001006007986 */ /* 0x0083e8000c101d3a */
[----:B------:R1:W-:Y:S02]  /*85d0*/  STG.E.128 desc[UR58][R10.64], R12 ;  /* 0x0000000c0a007986 */ /* 0x0003e4000c101d3a */
.L_x_509:
        /* <DEDUP_REMOVED lines=11> */
.L_x_516:
[----:B------:R-:W-:Y:S05]  /*8690*/  EXIT ;  /* 0x000000000000794d */ /* 0x000fea0003800000 */
.L_x_518:
        /* <DEDUP_REMOVED lines=14> */
.L_x_706:


//--------------------- .text._ZN5flash44flash_bwd_dq_dk_dv_loop_seqk_parallel_kernelI23Flash_bwd_kernel_traitsILi32ELi128ELi128ELi8ELi4ELi4ELi4ELb0ELb0EN7cutlass10bfloat16_tE19Flash_kernel_traitsILi32ELi128ELi128ELi8ES3_EELb0ELb1ELb0ELb0ELb1ELb1ELb1EEEvNS_16Flash_bwd_paramsE --------------------------
	.section	.text._ZN5flash44flash_bwd_dq_dk_dv_loop_seqk_parallel_kernelI23Flash_bwd_kernel_traitsILi32ELi128ELi128ELi8ELi4ELi4ELi4ELb0ELb0EN7cutlass10bfloat16_tE19Flash_kernel_traitsILi32ELi128ELi128ELi8ES3_EELb0ELb1ELb0ELb0ELb1ELb1ELb1EEEvNS_16Flash_bwd_paramsE,"ax",@progbits
	.align	128
        .global         _ZN5flash44flash_bwd_dq_dk_dv_loop_seqk_parallel_kernelI23Flash_bwd_kernel_traitsILi32ELi128ELi128ELi8ELi4ELi4ELi4ELb0ELb0EN7cutlass10bfloat16_tE19Flash_kernel_traitsILi32ELi128ELi128ELi8ES3_EELb0ELb1ELb0ELb0ELb1ELb1ELb1EEEvNS_16Flash_bwd_paramsE
        .type           _ZN5flash44flash_bwd_dq_dk_dv_loop_seqk_parallel_kernelI23Flash_bwd_kernel_traitsILi32ELi128ELi128ELi8ELi4ELi4ELi4ELb0ELb0EN7cutlass10bfloat16_tE19Flash_kernel_traitsILi32ELi128ELi128ELi8ES3_EELb0ELb1ELb0ELb0ELb1ELb1ELb1EEEvNS_16Flash_bwd_paramsE,@function
        .size           _ZN5flash44flash_bwd_dq_dk_dv_loop_seqk_parallel_kernelI23Flash_bwd_kernel_traitsILi32ELi128ELi128ELi8ELi4ELi4ELi4ELb0ELb0EN7cutlass10bfloat16_tE19Flash_kernel_traitsILi32ELi128ELi128ELi8ES3_EELb0ELb1ELb0ELb0ELb1ELb1ELb1EEEvNS_16Flash_bwd_paramsE,(.L_x_707 - _ZN5flash44flash_bwd_dq_dk_dv_loop_seqk_parallel_kernelI23Flash_bwd_kernel_traitsILi32ELi128ELi128ELi8ELi4ELi4ELi4ELb0ELb0EN7cutlass10bfloat16_tE19Flash_kernel_traitsILi32ELi128ELi128ELi8ES3_EELb0ELb1ELb0ELb0ELb1ELb1ELb1EEEvNS_16Flash_bwd_paramsE)
        .other          _ZN5flash44flash_bwd_dq_dk_dv_loop_seqk_parallel_kernelI23Flash_bwd_kernel_traitsILi32ELi128ELi128ELi8ELi4ELi4ELi4ELb0ELb0EN7cutlass10bfloat16_tE19Flash_kernel_traitsILi32ELi128ELi128ELi8ES3_EELb0ELb1ELb0ELb0ELb1ELb1ELb1EEEvNS_16Flash_bwd_paramsE,@"STO_CUDA_ENTRY STV_DEFAULT"
_ZN5flash44flash_bwd_dq_dk_dv_loop_seqk_parallel_kernelI23Flash_bwd_kernel_traitsILi32ELi128ELi128ELi8ELi4ELi4ELi4ELb0ELb0EN7cutlass10bfloat16_tE19Flash_kernel_traitsILi32ELi128ELi128ELi8ES3_EELb0ELb1ELb0ELb0ELb1ELb1ELb1EEEvNS_16Flash_bwd_paramsE:
.text._ZN5flash44flash_bwd_dq_dk_dv_loop_seqk_parallel_kernelI23Flash_bwd_kernel_traitsILi32ELi128ELi128ELi8ELi4ELi4ELi4ELb0ELb0EN7cutlass10bfloat16_tE19Flash_kernel_traitsILi32ELi128ELi128ELi8ES3_EELb0ELb1ELb0ELb0ELb1ELb1ELb1EEEvNS_16Flash_bwd_paramsE:
        /* <DEDUP_REMOVED lines=195> */
.L_x_527:
        /* <DEDUP_REMOVED lines=104> */
.L_x_520:
[----:B------:R-:W-:Y:S01]  /*12b0*/  UIMAD UR31, UR12, UR8, UR13 ;  /* 0x000000080c1f72a4 */ /* 0x000fe2000f8e020d */
[----:B------:R-:W-:-:S03]  /*12c0*/  ULDC UR42, c[0x0][0x2d4] ;  /* 0x0000b500002a7ab9 */ /* 0x000fc60000000800 */
[----:B------:R-:W-:-:S12]  /*12d0*/  UIMAD UR31, UR31, UR42, URZ ;  /* 0x0000002a1f1f72a4 */ /* 0x000fd8000f8e023f */
.L_x_521:
[----:B------:R-:W2:Y:S01]  /*12e0*/  LDL R33, [R1+0x24] ;  /* 0x0000240001217983 */ /* 0x000ea20000100800 */
[----:B------:R-:W1:Y:S03]  /*12f0*/  LDC.64 R8, c[0x0][0x418] ;  /* 0x00010600ff087b82 */ /* 0x000e660000000a00 */
[----:B------:R-:W3:Y:S01]  /*1300*/  LDL R32, [R1+0x38] ;  /* 0x0000380001207983 */ /* 0x000ee20000100800 */
[----:B------:R-:W-:Y:S01]  /*1310*/  UIMAD UR21, UR8, UR37, URZ ;  /* 0x00000025081572a4 */ /* 0x000fe2000f8e023f */
[----:B------:R-:W-:Y:S01]  /*1320*/  IMAD.U32 R10, RZ, RZ, UR9 ;  /* 0x00000009ff0a7e24 */ /* 0x000fe2000f8e00ff */
[----:B------:R-:W-:Y:S01]  /*1330*/  USHF.R.S32.HI UR9, URZ, 0x1f, UR37 ;  /* 0x0000001f3f097899 */ /* 0x000fe20008011425 */
[----:B------:R-:W4:Y:S01]  /*1340*/  S2R R7, SR_TID.X ;  /* 0x0000000000077919 */ /* 0x000f220000002100 */
[----:B------:R-:W-:Y:S01]  /*1350*/  USHF.L.U32 UR7, UR21, 0x7, URZ ;  /* 0x0000000715077899 */ /* 0x000fe2000800063f */
[----:B------:R-:W-:Y:S01]  /*1360*/  IMAD.U32 R11, RZ, RZ, UR6 ;  /* 0x00000006ff0b7e24 */ /* 0x000fe2000f8e00ff */
[----:B------:R-:W5:Y:S01]  /*1370*/  LDC.64 R18, c[0x0][0x420] ;  /* 0x00010800ff127b82 */ /* 0x000f620000000a00 */
[----:B------:R-:W-:Y:S01]  /*1380*/  UIMAD.WIDE UR42, UR12, UR42, UR34 ;  /* 0x0000002a0c2a72a5 */ /* 0x000fe2000f8e0222 */
[----:B------:R-:W-:Y:S01]  /*1390*/  CS2R R94, SRZ ;  /* 0x00000000005e7805 */ /* 0x000fe2000001ff00 */
[----:B------:R-:W-:Y:S01]  /*13a0*/  USHF.R.S32.HI UR6, URZ, 0x1f, UR7 ;  /* 0x0000001f3f067899 */ /* 0x000fe20008011407 */
[----:B------:R-:W-:Y:S01]  /*13b0*/  CS2R R92, SRZ ;  /* 0x00000000005c7805 */ /* 0x000fe2000001ff00 */
[----:B------:R-:W-:Y:S01]  /*13c0*/  UIMAD.WIDE.U32 UR40, UR37, UR8, URZ ;  /* 0x00000008252872a5 */ /* 0x000fe2000f8e003f */
[----:B------:R-:W-:Y:S01]  /*13d0*/  CS2R R98, SRZ ;  /* 0x0000000000627805 */ /* 0x000fe2000001ff00 */
[----:B------:R-:W-:Y:S01]  /*13e0*/  UIADD3 UR33, UP0, UR42, UR33, URZ ;  /* 0x000000212a217290 */ /* 0x000fe2000ff1e03f */
[----:B------:R-:W5:Y:S01]  /*13f0*/  LDC.64 R26, c[0x0][0x240] ;  /* 0x00009000ff1a7b82 */ /* 0x000f620000000a00 */
[----:B------:R-:W-:Y:S01]  /*1400*/  UIADD3 UR31, UR34, UR31, URZ ;  /* 0x0000001f221f7290 */ /* 0x000fe2000fffe03f */
[----:B------:R-:W-:Y:S01]  /*1410*/  CS2R R96, SRZ ;  /* 0x0000000000607805 */ /* 0x000fe2000001ff00 */
[----:B------:R-:W-:Y:S01]  /*1420*/  UIADD3.X UR19, UR43, UR19, URZ, UP0, !UPT ;  /* 0x000000132b137290 */ /* 0x000fe200087fe43f */
[----:B------:R-:W-:Y:S01]  /*1430*/  IMAD.U32 R20, RZ, RZ, UR40 ;  /* 0x00000028ff147e24 */ /* 0x000fe2000f8e00ff */
[----:B------:R-:W-:Y:S01]  /*1440*/  CS2R R90, SRZ ;  /* 0x00000000005a7805 */ /* 0x000fe2000001ff00 */
[----:B------:R-:W-:Y:S01]  /*1450*/  IMAD.U32 R21, RZ, RZ, UR41 ;  /* 0x00000029ff157e24 */ /* 0x000fe2000f8e00ff */
[----:B------:R-:W-:Y:S01]  /*1460*/  CS2R R88, SRZ ;  /* 0x0000000000587805 */ /* 0x000fe2000001ff00 */
[----:B------:R-:W5:Y:S01]  /*1470*/  LDC.64 R16, c[0x0][0x248] ;  /* 0x00009200ff107b82 */ /* 0x000f620000000a00 */
[----:B------:R-:W-:-:S02]  /*1480*/  CS2R R86, SRZ ;  /* 0x0000000000567805 */ /* 0x000fc4000001ff00 */
[----:B------:R-:W-:Y:S02]  /*1490*/  CS2R R84, SRZ ;  /* 0x0000000000547805 */ /* 0x000fe4000001ff00 */
[----:B------:R-:W-:Y:S02]  /*14a0*/  CS2R R78, SRZ ;  /* 0x00000000004e7805 */ /* 0x000fe4000001ff00 */
[----:B------:R-:W-:Y:S02]  /*14b0*/  CS2R R76, SRZ ;  /* 0x00000000004c7805 */ /* 0x000fe4000001ff00 */
[----:B------:R-:W-:Y:S02]  /*14c0*/  CS2R R82, SRZ ;  /* 0x0000000000527805 */ /* 0x000fe4000001ff00 */
[----:B------:R-:W-:Y:S02]  /*14d0*/  CS2R R80, SRZ ;  /* 0x0000000000507805 */ /* 0x000fe4000001ff00 */
[----:B------:R-:W-:Y:S01]  /*14e0*/  CS2R R74, SRZ ;  /* 0x00000000004a7805 */ /* 0x000fe2000001ff00 */
[----:B------:R-:W5:Y:S01]  /*14f0*/  LDC.64 R24, c[0x0][0x238] ;  /* 0x00008e00ff187b82 */ /* 0x000f620000000a00 */
[----:B------:R-:W-:-:S02]  /*1500*/  CS2R R72, SRZ ;  /* 0x0000000000487805 */ /* 0x000fc4000001ff00 */
[----:B------:R-:W-:Y:S02]  /*1510*/  CS2R R70, SRZ ;  /* 0x0000000000467805 */ /* 0x000fe4000001ff00 */
[----:B------:R-:W-:Y:S02]  /*1520*/  CS2R R68, SRZ ;  /* 0x0000000000447805 */ /* 0x000fe4000001ff00 */
[----:B----4-:R-:W-:Y:S01]  /*1530*/  SHF.R.S32.HI R6, RZ, 0x1f, R7 ;  /* 0x0000001fff067819 */ /* 0x010fe20000011407 */
[----:B------:R-:W4:Y:S03]  /*1540*/  LDC.64 R22, c[0x0][0x228] ;  /* 0x00008a00ff167b82 */ /* 0x000f260000000a00 */
[CC--:B------:R-:W-:Y:S02]  /*1550*/  LEA.HI R4, R6.reuse, R7.reuse, RZ, 0x5 ;  /* 0x0000000706047211 */ /* 0x0c0fe400078f28ff */
[----:B------:R-:W-:-:S02]  /*1560*/  LEA.HI R6, R6, R7, RZ, 0x2 ;  /* 0x0000000706067211 */ /* 0x000fc400078f10ff */
[----:B------:R-:W-:Y:S02]  /*1570*/  LOP3.LUT R3, R4, 0xffffffe0, RZ, 0xc0, !PT ;  /* 0xffffffe004037812 */ /* 0x000fe400078ec0ff */
[----:B------:R-:W-:Y:S02]  /*1580*/  SHF.R.S32.HI R4, RZ, 0x5, R4 ;  /* 0x00000005ff047819 */ /* 0x000fe40000011404 */
[----:B------:R-:W-:Y:S01]  /*1590*/  LOP3.LUT R5, R6, 0xfffffffc, RZ, 0xc0, !PT ;  /* 0xfffffffc06057812 */ /* 0x000fe200078ec0ff */
[----:B------:R-:W-:-:S04]  /*15a0*/  IMAD.IADD R3, R7, 0x1, -R3 ;  /* 0x0000000107037824 */ /* 0x000fc800078e0a03 */
[----:B------:R-:W-:Y:S02]  /*15b0*/  IMAD R3, R4, UR21, R3 ;  /* 0x0000001504037c24 */ /* 0x000fe4000f8e0203 */
[----:B------:R-:W-:Y:S02]  /*15c0*/  IMAD.IADD R5, R7, 0x1, -R5 ;  /* 0x0000000107057824 */ /* 0x000fe400078e0a05 */
[----:B-1----:R-:W-:Y:S01]  /*15d0*/  IMAD R7, R8, UR18, RZ ;  /* 0x0000001208077c24 */ /* 0x002fe2000f8e02ff */
[----:B------:R-:W-:Y:S01]  /*15e0*/  @P1 BAR.SYNC.DEFER_BLOCKING 0x0 ;  /* 0x0000000000001b1d */ /* 0x000fe20000010000 */
[----:B------:R-:W-:Y:S01]  /*15f0*/  IMAD.SHL.U32 R4, R5, 0x8, RZ ;  /* 0x0000000805047824 */ /* 0x000fe200078e00ff */
[----:B------:R-:W-:Y:S01]  /*1600*/  IADD3 R10, P2, P0, R3, UR7, R10 ;  /* 0x00000007030a7c10 */ /* 0x000fe2000f85e00a */
[----:B------:R-:W-:Y:S01]  /*1610*/  IMAD R7, R9, UR12, R7 ;  /* 0x0000000c09077c24 */ /* 0x000fe2000f8e0207 */
[----:B------:R-:W-:Y:S02]  /*1620*/  SHF.R.S32.HI R3, RZ, 0x1f, R3 ;  /* 0x0000001fff037819 */ /* 0x000fe40000011403 */
[----:B------:R-:W-:-:S02]  /*1630*/  SHF.R.S32.HI R5, RZ, 0x1f, R4 ;  /* 0x0000001fff057819 */ /* 0x000fc40000011404 */
[----:B------:R-:W-:Y:S01]  /*1640*/  IADD3.X R11, R3, UR6, R11, P2, P0 ;  /* 0x00000006030b7c10 */ /* 0x000fe200097e040b */
[----:B------:R-:W-:Y:S01]  /*1650*/  ULDC.64 UR6, c[0x0][0x428] ;  /* 0x00010a0000067ab9 */ /* 0x000fe20000000a00 */
[----:B------:R-:W-:Y:S01]  /*1660*/  IADD3 R10, P0, R10, R12, RZ ;  /* 0x0000000c0a0a7210 */ /* 0x000fe20007f1e0ff */
[----:B------:R-:W-:Y:S01]  /*1670*/  IMAD.WIDE.U32 R8, R8, UR12, R4 ;  /* 0x0000000c08087c25 */ /* 0x000fe2000f8e0004 */
[----:B------:R-:W-:Y:S01]  /*1680*/  SHF.R.S32.HI R3, RZ, 0x2, R6 ;  /* 0x00000002ff037819 */ /* 0x000fe20000011406 */
[----:B------:R-:W-:Y:S02]  /*1690*/  UIMAD UR38, UR17, UR6, URZ ;  /* 0x00000006112672a4 */ /* 0x000fe4000f8e023f */
[----:B------:R-:W-:Y:S01]  /*16a0*/  IMAD.X R11, R11, 0x1, R13, P0 ;  /* 0x000000010b0b7824 */ /* 0x000fe200000e060d */
[----:B------:R-:W-:Y:S01]  /*16b0*/  SHF.R.S32.HI R29, RZ, 0x1f, R3 ;  /* 0x0000001fff1d7819 */ /* 0x000fe20000011403 */
[----:B------:R-:W1:Y:S01]  /*16c0*/  LDC.64 R12, c[0x0][0x230] ;  /* 0x00008c00ff0c7b82 */ /* 0x000e620000000a00 */
[----:B------:R-:W-:Y:S01]  /*16d0*/  IADD3 R6, P0, R3, UR34, RZ ;  /* 0x0000002203067c10 */ /* 0x000fe2000ff1e0ff */
[----:B------:R-:W-:Y:S01]  /*16e0*/  IMAD.WIDE.U32 R10, R20, UR33, R10 ;  /* 0x00000021140a7c25 */ /* 0x000fe2000f8e000a */
[----:B------:R-:W-:Y:S01]  /*16f0*/  IADD3 R9, R9, R7, RZ ;  /* 0x0000000709097210 */ /* 0x000fe20007ffe0ff */
[----:B------:R-:W-:Y:S01]  /*1700*/  UIMAD UR38, UR13, UR7, UR38 ;  /* 0x000000070d2672a4 */ /* 0x000fe2000f8e0226 */
[C---:B------:R-:W-:Y:S01]  /*1710*/  IADD3.X R7, R29.reuse, UR35, RZ, P0, !PT ;  /* 0x000000231d077c10 */ /* 0x040fe200087fe4ff */
[----:B------:R-:W-:Y:S01]  /*1720*/  UIMAD UR35, UR9, UR8, URZ ;  /* 0x00000008092372a4 */ /* 0x000fe2000f8e023f */
[----:B-----5:R-:W-:Y:S01]  /*1730*/  IMAD R20, R29, R16, RZ ;  /* 0x000000101d147224 */ /* 0x020fe200078e02ff */
[----:B------:R-:W-:Y:S01]  /*1740*/  UIADD3 UR34, UR34, UR32, URZ ;  /* 0x0000002022227290 */ /* 0x000fe2000fffe03f */
[----:B------:R-:W-:Y:S01]  /*1750*/  IMAD.WIDE.U32 R8, R6, R18, R8 ;  /* 0x0000001206087225 */ /* 0x000fe200078e0008 */
[----:B------:R-:W-:Y:S01]  /*1760*/  UIMAD UR35, UR39, UR37, UR35 ;  /* 0x00000025272372a4 */ /* 0x000fe2000f8e0223 */
[----:B------:R-:W-:-:S02]  /*1770*/  ULDC.64 UR8, c[0x0][0x3e0] ;  /* 0x0000f80000087ab9 */ /* 0x000fc40000000a00 */
[C---:B------:R-:W-:Y:S01]  /*1780*/  IMAD R14, R7.reuse, R18, RZ ;  /* 0x00000012070e7224 */ /* 0x040fe200078e02ff */
[----:B------:R-:W-:Y:S01]  /*1790*/  UIADD3 UR35, UR41, UR35, URZ ;  /* 0x0000002329237290 */ /* 0x000fe2000fffe03f */
[----:B------:R-:W-:Y:S02]  /*17a0*/  IMAD R7, R7, R26, RZ ;  /* 0x0000001a07077224 */ /* 0x000fe400078e02ff */
[----:B------:R-:W-:Y:S01]  /*17b0*/  IMAD R14, R6, R19, R14 ;  /* 0x00000013060e7224 */ /* 0x000fe200078e020e */
[----:B------:R-:W-:Y:S01]  /*17c0*/  UIMAD UR35, UR35, UR33, URZ ;  /* 0x00000021232372a4 */ /* 0x000fe2000f8e023f */
[----:B------:R-:W-:-:S03]  /*17d0*/  IMAD.WIDE.U32 R30, R3, R16, RZ ;  /* 0x00000010031e7225 */ /* 0x000fc600078e00ff */
[----:B------:R-:W-:Y:S01]  /*17e0*/  UIMAD UR19, UR19, UR40, UR35 ;  /* 0x00000028131372a4 */ /* 0x000fe2000f8e0223 */
[----:B------:R-:W-:Y:S02]  /*17f0*/  IMAD.IADD R9, R9, 0x1, R14 ;  /* 0x0000000109097824 */ /* 0x000fe400078e020e */
[----:B------:R-:W-:Y:S01]  /*1800*/  IMAD.U32 R14, RZ, RZ, UR6 ;  /* 0x00000006ff0e7e24 */ /* 0x000fe2000f8e00ff */
[----:B------:R-:W-:Y:S01]  /*1810*/  ULDC.64 UR6, c[0x0][0x400] ;  /* 0x0001000000067ab9 */ /* 0x000fe20000000a00 */
[----:B-1----:R-:W-:Y:S01]  /*1820*/  IMAD R21, R12, UR18, RZ ;  /* 0x000000120c157c24 */ /* 0x002fe2000f8e02ff */
[----:B------:R-:W-:Y:S01]  /*1830*/  IADD3 R15, R11, UR19, RZ ;  /* 0x000000130b0f7c10 */ /* 0x000fe2000fffe0ff */
[----:B------:R-:W-:Y:S01]  /*1840*/  IMAD.WIDE.U32 R8, R14, UR13, R8 ;  /* 0x0000000d0e087c25 */ /* 0x000fe2000f8e0008 */
[----:B------:R-:W-:Y:S01]  /*1850*/  LEA R130, P0, R10, UR6, 0x2 ;  /* 0x000000060a827c11 */ /* 0x000fe2000f8010ff */
[----:B------:R-:W-:Y:S02]  /*1860*/  UIADD3 UR19, UP0, UR30, UR36, URZ ;  /* 0x000000241e137290 */ /* 0x000fe4000ff1e03f */
[----:B------:R-:W-:Y:S01]  /*1870*/  IMAD R14, R6, R27, R7 ;  /* 0x0000001b060e7224 */ /* 0x000fe200078e0207 */
[----:B------:R-:W-:Y:S01]  /*1880*/  LEA.HI.X R131, R10, UR7, R15, 0x2, P0 ;  /* 0x000000070a837c11 */ /* 0x000fe200080f140f */
[----:B------:R-:W-:Y:S01]  /*1890*/  IMAD.WIDE.U32 R6, R6, R26, R4 ;  /* 0x0000001a06067225 */ /* 0x000fe200078e0004 */
[----:B------:R-:W-:Y:S01]  /*18a0*/  LEA R232, P2, R8, UR8, 0x1 ;  /* 0x0000000808e87c11 */ /* 0x000fe2000f8408ff */
[----:B------:R-:W-:Y:S01]  /*18b0*/  ULDC.64 UR6, c[0x0][0x260] ;  /* 0x0000980000067ab9 */ /* 0x000fe20000000a00 */
[----:B------:R-:W-:Y:S01]  /*18c0*/  UIADD3.X UR4, UR25, UR4, URZ, UP0, !UPT ;  /* 0x0000000419047290 */ /* 0x000fe200087fe43f */
[----:B------:R-:W-:Y:S01]  /*18d0*/  IMAD.IADD R11, R7, 0x1, R14 ;  /* 0x00000001070b7824 */ /* 0x000fe200078e020e */
[----:B------:R-:W-:Y:S01]  /*18e0*/  UIADD3 UR25, UR28, -0x1, URZ ;  /* 0xffffffff1c197890 */ /* 0x000fe2000fffe03f */
[----:B------:R-:W1:Y:S01]  /*18f0*/  LDC.64 R14, c[0x0][0x250] ;  /* 0x00009400ff0e7b82 */ /* 0x000e620000000a00 */
[----:B------:R-:W-:-:S02]  /*1900*/  VIADD R7, R9, UR38 ;  /* 0x0000002609077c36 */ /* 0x000fc40008000000 */
[----:B------:R-:W-:Y:S02]  /*1910*/  IMAD R20, R3, R17, R20 ;  /* 0x0000001103147224 */ /* 0x000fe400078e0214 */
[----:B------:R-:W-:Y:S01]  /*1920*/  IMAD R21, R13, UR12, R21 ;  /* 0x0000000c0d157c24 */ /* 0x000fe2000f8e0215 */
[----:B------:R-:W-:Y:S01]  /*1930*/  LEA.HI.X R233, R8, UR9, R7, 0x1, P2 ;  /* 0x0000000908e97c11 */ /* 0x000fe200090f0c07 */
[----:B------:R-:W-:Y:S01]  /*1940*/  IMAD.WIDE.U32 R12, R12, UR12, R4 ;  /* 0x0000000c0c0c7c25 */ /* 0x000fe2000f8e0004 */
[----:B------:R-:W-:Y:S01]  /*1950*/  IADD3 R7, R31, R20, RZ ;  /* 0x000000141f077210 */ /* 0x000fe20007ffe0ff */
[----:B------:R-:W-:Y:S02]  /*1960*/  ULDC.64 UR8, c[0x0][0x258] ;  /* 0x0000960000087ab9 */ /* 0x000fe40000000a00 */
[----:B------:R-:W-:Y:S01]  /*1970*/  IMAD.MOV.U32 R10, RZ, RZ, R6 ;  /* 0x000000ffff0a7224 */ /* 0x000fe200078e0006 */
[----:B------:R-:W-:Y:S01]  /*1980*/  UIMAD UR33, UR17, UR8, URZ ;  /* 0x00000008112172a4 */ /* 0x000fe2000f8e023f */
[----:B------:R-:W-:-:S02]  /*1990*/  IMAD.IADD R9, R13, 0x1, R21 ;  /* 0x000000010d097824 */ /* 0x000fc400078e0215 */
[----:B------:R-:W-:Y:S01]  /*19a0*/  IMAD.MOV.U32 R8, RZ, RZ, R12 ;  /* 0x000000ffff087224 */ /* 0x000fe200078e000c */
[----:B------:R-:W-:Y:S01]  /*19b0*/  LEA R12, P0, R18, R232, 0x7 ;  /* 0x000000e8120c7211 */ /* 0x000fe200078038ff */
[----:B------:R-:W-:Y:S01]  /*19c0*/  IMAD.MOV.U32 R6, RZ, RZ, R30 ;  /* 0x000000ffff067224 */ /* 0x000fe200078e001e */
[----:B------:R-:W-:Y:S01]  /*19d0*/  UIMAD UR33, UR13, UR9, UR33 ;  /* 0x000000090d2172a4 */ /* 0x000fe2000f8e0221 */
[----:B------:R-:W-:Y:S02]  /*19e0*/  IMAD R13, R28, UR6, RZ ;  /* 0x000000061c0d7c24 */ /* 0x000fe4000f8e02ff */
[----:B------:R-:W-:-:S04]  /*19f0*/  IMAD.WIDE.U32 R8, R0, UR6, R8 ;  /* 0x0000000600087c25 */ /* 0x000fc8000f8e0008 */
[----:B------:R-:W-:-:S04]  /*1a00*/  IMAD.WIDE.U32 R6, R16, UR19, R6 ;  /* 0x0000001310067c25 */ /* 0x000fc8000f8e0006 */
[----:B------:R-:W-:Y:S01]  /*1a10*/  IMAD R20, R0, UR7, R13 ;  /* 0x0000000700147c24 */ /* 0x000fe2000f8e020d */
[----:B------:R-:W-:Y:S01]  /*1a20*/  LEA.HI.X R13, R18, R233, R19, 0x7, P0 ;  /* 0x000000e9120d7211 */ /* 0x000fe200000f3c13 */
[----:B------:R-:W-:Y:S01]  /*1a30*/  IMAD R18, R16, UR4, RZ ;  /* 0x0000000410127c24 */ /* 0x000fe2000f8e02ff */
[----:B------:R-:W-:Y:S01]  /*1a40*/  IADD3 R21, P0, R8, R6, RZ ;  /* 0x0000000608157210 */ /* 0x000fe20007f1e0ff */
[----:B------:R-:W-:Y:S01]  /*1a50*/  IMAD R6, R24, UR18, RZ ;  /* 0x0000001218067c24 */ /* 0x000fe2000f8e02ff */
[----:B------:R-:W-:Y:S01]  /*1a60*/  ULDC.64 UR6, c[0x0][0x268] ;  /* 0x00009a0000067ab9 */ /* 0x000fe20000000a00 */
[----:B------:R-:W-:Y:S02]  /*1a70*/  IMAD.IADD R20, R9, 0x1, R20 ;  /* 0x0000000109147824 */ /* 0x000fe400078e0214 */
[----:B------:R-:W-:Y:S02]  /*1a80*/  IMAD R18, R17, UR19, R18 ;  /* 0x0000001311127c24 */ /* 0x000fe4000f8e0212 */
[----:B----4-:R-:W-:-:S03]  /*1a90*/  IMAD.WIDE.U32 R8, R22, UR12, R10 ;  /* 0x0000000c16087c25 */ /* 0x010fc6000f8e000a */
[----:B------:R-:W-:Y:S01]  /*1aa0*/  IADD3.X R18, R20, R7, R18, P0, !PT ;  /* 0x0000000714127210 */ /* 0x000fe200007fe412 */
[----:B------:R-:W-:Y:S02]  /*1ab0*/  IMAD R10, R25, UR12, R6 ;  /* 0x0000000c190a7c24 */ /* 0x000fe4000f8e0206 */
[----:B------:R-:W-:-:S04]  /*1ac0*/  IMAD.WIDE.U32 R4, R24, UR12, R4 ;  /* 0x0000000c18047c25 */ /* 0x000fc8000f8e0004 */
[----:B-1----:R-:W-:Y:S01]  /*1ad0*/  IMAD R6, R29, R14, RZ ;  /* 0x0000000e1d067224 */ /* 0x002fe200078e02ff */
[----:B------:R-:W-:Y:S01]  /*1ae0*/  IADD3 R7, R5, R10, RZ ;  /* 0x0000000a05077210 */ /* 0x000fe20007ffe0ff */
[----:B------:R-:W-:-:S04]  /*1af0*/  IMAD.WIDE.U32 R10, R3, R14, RZ ;  /* 0x0000000e030a7225 */ /* 0x000fc800078e00ff */
[----:B------:R-:W-:Y:S02]  /*1b00*/  IMAD R5, R3, R15, R6 ;  /* 0x0000000f03057224 */ /* 0x000fe400078e0206 */
[----:B------:R-:W-:Y:S02]  /*1b10*/  IMAD.MOV.U32 R6, RZ, RZ, R4 ;  /* 0x000000ffff067224 */ /* 0x000fe400078e0004 */
[----:B------:R-:W-:Y:S02]  /*1b20*/  IMAD R3, R28, UR6, RZ ;  /* 0x000000061c037c24 */ /* 0x000fe4000f8e02ff */
[----:B------:R-:W-:Y:S02]  /*1b30*/  IMAD.IADD R5, R11, 0x1, R5 ;  /* 0x000000010b057824 */ /* 0x000fe400078e0205 */
[----:B------:R-:W-:Y:S02]  /*1b40*/  IMAD.MOV.U32 R4, RZ, RZ, R10 ;  /* 0x000000ffff047224 */ /* 0x000fe400078e000a */
[----:B------:R-:W-:Y:S01]  /*1b50*/  IMAD.WIDE.U32 R6, R0, UR6, R6 ;  /* 0x0000000600067c25 */ /* 0x000fe2000f8e0006 */
[----:B------:R-:W-:-:S03]  /*1b60*/  ULEA.HI UR6, UR25, UR25, URZ, 0x1 ;  /* 0x0000001919067291 */ /* 0x000fc6000f8f083f */
[----:B------:R-:W-:Y:S01]  /*1b70*/  IMAD R3, R0, UR7, R3 ;  /* 0x0000000700037c24 */ /* 0x000fe2000f8e0203 */
[----:B------:R-:W-:Y:S01]  /*1b80*/  ULOP3.LUT UR6, UR6, 0xfffffffe, URZ, 0xc0, !UPT ;  /* 0xfffffffe06067892 */ /* 0x000fe2000f8ec03f */
[----:B------:R-:W-:-:S03]  /*1b90*/  IMAD.WIDE.U32 R4, R14, UR19, R4 ;  /* 0x000000130e047c25 */ /* 0x000fc6000f8e0004 */
[----:B------:R-:W-:Y:S01]  /*1ba0*/  IADD3 R10, R7, R3, RZ ;  /* 0x00000003070a7210 */ /* 0x000fe20007ffe0ff */
[----:B------:R-:W-:Y:S01]  /*1bb0*/  UIADD3 UR35, UR25, -UR6, URZ ;  /* 0x8000000619237290 */ /* 0x000fe2000fffe03f */
[----:B------:R-:W-:Y:S01]  /*1bc0*/  IADD3 R3, P0, R6, R4, RZ ;  /* 0x0000000406037210 */ /* 0x000fe20007f1e0ff */
[----:B------:R-:W-:Y:S01]  /*1bd0*/  IMAD R4, R14, UR4, RZ ;  /* 0x000000040e047c24 */ /* 0x000fe2000f8e02ff */
[----:B------:R-:W-:Y:S01]  /*1be0*/  ULDC.64 UR6, c[0x0][0x218] ;  /* 0x0000860000067ab9 */ /* 0x000fe20000000a00 */
[----:B------:R-:W-:Y:S01]  /*1bf0*/  UISETP.NE.AND UP0, UPT, UR35, 0x1, UPT ;  /* 0x000000012300788c */ /* 0x000fe2000bf05270 */
[----:B------:R-:W-:Y:S01]  /*1c00*/  LEA R6, P1, R21, UR6, 0x1 ;  /* 0x0000000615067c11 */ /* 0x000fe2000f8208ff */
[----:B------:R-:W-:Y:S02]  /*1c10*/  IMAD R4, R15, UR19, R4 ;  /* 0x000000130f047c24 */ /* 0x000fe4000f8e0204 */
[----:B------:R-:W-:Y:S01]  /*1c20*/  IMAD R19, R22, UR18, RZ ;  /* 0x0000001216137c24 */ /* 0x000fe2000f8e02ff */
[----:B------:R-:W-:Y:S01]  /*1c30*/  LEA.HI.X R7, R21, UR7, R18, 0x1, P1 ;  /* 0x0000000715077c11 */ /* 0x000fe200088f0c12 */
[----:B------:R-:W-:Y:S01]  /*1c40*/  ULDC.64 UR6, c[0x0][0x220] ;  /* 0x0000880000067ab9 */ /* 0x000fe20000000a00 */
[----:B------:R-:W-:Y:S01]  /*1c50*/  IADD3.X R5, R10, R5, R4, P0, !PT ;  /* 0x000000050a057210 */ /* 0x000fe200007fe404 */
[----:B------:R-:W-:Y:S01]  /*1c60*/  IMAD R19, R23, UR12, R19 ;  /* 0x0000000c17137c24 */ /* 0x000fe2000f8e0213 */
[----:B------:R-:W-:Y:S01]  /*1c70*/  PLOP3.LUT P0, PT, PT, PT, UP0, 0x80, 0x0 ;  /* 0x000000000000781c */ /* 0x000fe20003f0f008 */
[----:B------:R-:W-:Y:S01]  /*1c80*/  IMAD.U32 R0, RZ, RZ, UR8 ;  /* 0x00000008ff007e24 */ /* 0x000fe2000f8e00ff */
[----:B------:R-:W-:Y:S01]  /*1c90*/  ULDC.64 UR8, c[0x0][0x210] ;  /* 0x0000840000087ab9 */ /* 0x000fe20000000a00 */
[----:B------:R-:W-:-:S02]  /*1ca0*/  IMAD.IADD R9, R9, 0x1, R19 ;  /* 0x0000000109097824 */ /* 0x000fc400078e0213 */
[----:B------:R-:W-:-:S04]  /*1cb0*/  IMAD.WIDE.U32 R8, R0, UR13, R8 ;  /* 0x0000000d00087c25 */ /* 0x000fc8000f8e0008 */
[----:B------:R-:W-:Y:S01]  /*1cc0*/  VIADD R9, R9, UR33 ;  /* 0x0000002109097c36 */ /* 0x000fe20008000000 */
[C---:B------:R-:W-:Y:S01]  /*1cd0*/  LEA R230, P2, R8.reuse, UR8, 0x1 ;  /* 0x0000000808e67c11 */ /* 0x040fe2000f8408ff */
[----:B------:R-:W-:Y:S02]  /*1ce0*/  ULDC.64 UR32, c[0x0][0x478] ;  /* 0x00011e0000207ab9 */ /* 0x000fe40000000a00 */
[----:B------:R-:W-:Y:S01]  /*1cf0*/  UIMAD.WIDE UR32, UR31, 0x4, UR32 ;  /* 0x000000041f2078a5 */ /* 0x000fe2000f8e0220 */
[----:B------:R-:W-:Y:S01]  /*1d00*/  LEA.HI.X R231, R8, UR9, R9, 0x1, P2 ;  /* 0x0000000908e77c11 */ /* 0x000fe200090f0c09 */
[----:B------:R-:W-:Y:S01]  /*1d10*/  ULDC.64 UR8, c[0x0][0x2b0] ;  /* 0x0000ac0000087ab9 */ /* 0x000fe20000000a00 */
[----:B------:R-:W-:Y:S01]  /*1d20*/  LEA R10, P2, R16, R6, 0x7 ;  /* 0x00000006100a7211 */ /* 0x000fe200078438ff */
[----:B------:R-:W-:-:S03]  /*1d30*/  UIMAD.WIDE UR8, UR34, 0x4, UR8 ;  /* 0x00000004220878a5 */ /* 0x000fc6000f8e0208 */
[----:B------:R-:W-:Y:S01]  /*1d40*/  LEA.HI.X R11, R16, R7, R17, 0x7, P2 ;  /* 0x00000007100b7211 */ /* 0x000fe200010f3c11 */
[C---:B--2---:R-:W-:Y:S01]  /*1d50*/  VIADD R4, R33.reuse, 0x1000 ;  /* 0x0000100021047836 */ /* 0x044fe20000000000 */
[----:B------:R-:W-:-:S04]  /*1d60*/  LEA R0, R33, UR5, 0x1 ;  /* 0x0000000521007c11 */ /* 0x000fc8000f8e08ff */
[----:B------:R-:W-:Y:S01]  /*1d70*/  SEL R18, R4, R33, !P0 ;  /* 0x0000002104127207 */ /* 0x000fe20004000000 */
[----:B------:R-:W-:Y:S01]  /*1d80*/  @!PT LDS RZ, [RZ] ;  /* 0x00000000fffff984 */ /* 0x000fe20000000800 */
[----:B------:R-:W-:Y:S01]  /*1d90*/  @!PT LDS RZ, [RZ] ;  /* 0x00000000fffff984 */ /* 0x000fe20000000800 */
[----:B------:R-:W-:Y:S01]  /*1da0*/  @!PT LDS RZ, [RZ] ;  /* 0x00000000fffff984 */ /* 0x000fe20000000800 */
[----:B------:R-:W-:Y:S01]  /*1db0*/  LDGSTS.E.BYPASS.LTC128B.128 [R0+0x4000], desc[UR26][R232.64] ;  /* 0x04000000e8007fae */ /* 0x000fe2000b901d5a */
[C---:B------:R-:W-:Y:S01]  /*1dc0*/  LEA R4, P1, R3.reuse, UR6, 0x1 ;  /* 0x0000000603047c11 */ /* 0x040fe2000f8208ff */
[----:B------:R-:W-:Y:S01]  /*1dd0*/  UIADD3 UR6, -UR24, UR29, UR30 ;  /* 0x0000001d18067290 */ /* 0x000fe2000fffe11e */
[----:B------:R-:W-:Y:S01]  /*1de0*/  LEA R18, R18, UR5, 0x1 ;  /* 0x0000000512127c11 */ /* 0x000fe2000f8e08ff */
[----:B------:R1:W-:Y:S01]  /*1df0*/  LDGSTS.E.BYPASS.LTC128B.128 [R0+0x5000], desc[UR26][R12.64] ;  /* 0x050000000c007fae */ /* 0x0003e2000b901d5a */
[----:B------:R-:W-:Y:S01]  /*1e00*/  LEA.HI.X R5, R3, UR7, R5, 0x1, P1 ;  /* 0x0000000703057c11 */ /* 0x000fe200088f0c05 */
[----:B------:R-:W-:Y:S01]  /*1e10*/  ULDC UR7, c[0x0][0x398] ;  /* 0x0000e60000077ab9 */ /* 0x000fe20000000800 */
[C---:B------:R-:W-:Y:S01]  /*1e20*/  LEA R8, P1, R14.reuse, R4, 0x7 ;  /* 0x000000040e087211 */ /* 0x040fe200078238ff */
[----:B------:R-:W-:Y:S01]  /*1e30*/  UIADD3 UR7, UR6, -UR7, URZ ;  /* 0x8000000706077290 */ /* 0x000fe2000fffe03f */
[----:B------:R-:W-:Y:S02]  /*1e40*/  LDGSTS.E.BYPASS.LTC128B.128 [R18], desc[UR26][R230.64] ;  /* 0x00000000e6127fae */ /* 0x000fe4000b901d5a */
[----:B------:R-:W-:Y:S01]  /*1e50*/  LEA.HI.X R9, R14, R5, R15, 0x7, P1 ;  /* 0x000000050e097211 */ /* 0x000fe200008f3c0f */
[----:B------:R-:W-:-:S04]  /*1e60*/  USHF.R.S32.HI UR6, URZ, 0x1f, UR7 ;  /* 0x0000001f3f067899 */ /* 0x000fc80008011407 */
[----:B------:R-:W-:-:S03]  /*1e70*/  ULEA.HI UR6, UR6, UR7, URZ, 0x7 ;  /* 0x0000000706067291 */ /* 0x000fc6000f8f383f */
[----:B------:R-:W-:Y:S01]  /*1e80*/  UMOV UR7, UR9 ;  /* 0x0000000900077c82 */ /* 0x000fe20008000000 */
[----:B------:R-:W-:-:S04]  /*1e90*/  USHF.R.S32.HI UR6, URZ, 0x7, UR6 ;  /* 0x000000073f067899 */ /* 0x000fc80008011406 */
[----:B------:R-:W-:-:S04]  /*1ea0*/  UISETP.LT.AND UP0, UPT, URZ, UR6, UPT ;  /* 0x000000063f00728c */ /* 0x000fc8000bf01270 */
[----:B------:R-:W-:Y:S01]  /*1eb0*/  USEL UR6, URZ, UR6, !UP0 ;  /* 0x000000063f067287 */ /* 0x000fe2000c000000 */
[----:B-1----:R-:W-:-:S03]  /*1ec0*/  LEA R12, P3, R26, R230, 0x7 ;  /* 0x000000e61a0c7211 */ /* 0x002fc600078638ff */
[----:B------:R-:W-:Y:S01]  /*1ed0*/  UISETP.GT.AND UP0, UPT, UR28, UR6, UPT ;  /* 0x000000061c00728c */ /* 0x000fe2000bf04270 */
[----:B------:R-:W-:-:S05]  /*1ee0*/  LEA.HI.X R13, R26, R231, R27, 0x7, P3 ;  /* 0x000000e71a0d7211 */ /* 0x000fca00018f3c1b */
[----:B------:R-:W-:Y:S01]  /*1ef0*/  PLOP3.LUT P1, PT, PT, PT, UP0, 0x80, 0x0 ;  /* 0x000000000000781c */ /* 0x000fe20003f2f008 */
[----:B------:R-:W-:Y:S04]  /*1f00*/  LDGSTS.E.BYPASS.LTC128B.128 [R18+0x1000], desc[UR26][R12.64] ;  /* 0x010000000c127fae */ /* 0x000fe8000b901d5a */
[----:B------:R-:W-:Y:S04]  /*1f10*/  LDGSTS.E.BYPASS.LTC128B.128 [R0+0x6000], desc[UR26][R6.64] ;  /* 0x0600000006007fae */ /* 0x000fe8000b901d5a */
[----:B------:R-:W-:Y:S04]  /*1f20*/  LDGSTS.E.BYPASS.LTC128B.128 [R0+0x7000], desc[UR26][R10.64] ;  /* 0x070000000a007fae */ /* 0x000fe8000b901d5a */
[----:B------:R3:W-:Y:S04]  /*1f30*/  LDGSTS.E.BYPASS.LTC128B.128 [R0+0x8000], desc[UR26][R4.64] ;  /* 0x0800000004007fae */ /* 0x0007e8000b901d5a */
[----:B------:R1:W-:Y:S04]  /*1f40*/  LDGSTS.E.BYPASS.LTC128B.128 [R0+0x9000], desc[UR26][R8.64] ;  /* 0x0900000008007fae */ /* 0x0003e8000b901d5a */
[----:B------:R-:W0:Y:S01]  /*1f50*/  LDGDEPBAR ;  /* 0x00000000000079af */ /* 0x000e220000000000 */
[----:B---3--:R-:W-:Y:S01]  /*1f60*/  IMAD.SHL.U32 R4, R32, 0x4, RZ ;  /* 0x0000000420047824 */ /* 0x008fe200078e00ff */
[----:B-1----:R-:W-:-:S04]  /*1f70*/  SHF.R.S32.HI R0, RZ, 0x1f, R32 ;  /* 0x0000001fff007819 */ /* 0x002fc80000011420 */
[----:B------:R-:W-:Y:S02]  /*1f80*/  IADD3 R4, P2, R4, UR8, RZ ;  /* 0x0000000804047c10 */ /* 0x000fe4000ff5e0ff */
[----:B------:R-:W-:-:S04]  /*1f90*/  SHF.L.U64.HI R3, R32, 0x2, R0 ;  /* 0x0000000220037819 */ /* 0x000fc80000010200 */
[----:B------:R-:W-:Y:S01]  /*1fa0*/  IADD3.X R5, R3, UR7, RZ, P2, !PT ;  /* 0x0000000703057c10 */ /* 0x000fe200097fe4ff */
[----:B------:R-:W-:Y:S06]  /*1fb0*/  @!P1 BRA `(.L_x_522) ;  /* 0x0000005800dc9947 */ /* 0x000fec0003800000 */
[----:B------:R-:W2:Y:S04]  /*1fc0*/  LDG.E R9, desc[UR26][R4.64] ;  /* 0x0000001a04097981 */ /* 0x000ea8000c1e1900 */
[----:B------:R-:W3:Y:S04]  /*1fd0*/  LDG.E R8, desc[UR26][R4.64+0x20] ;  /* 0x0000201a04087981 */ /* 0x000ee8000c1e1900 */
[----:B------:R-:W4:Y:S04]  /*1fe0*/  LDG.E R7, desc[UR26][R4.64+0x100] ;  /* 0x0001001a04077981 */ /* 0x000f28000c1e1900 */
[----:B------:R1:W5:Y:S01]  /*1ff0*/  LDG.E R6, desc[UR26][R4.64+0x120] ;  /* 0x0001201a04067981 */ /* 0x000362000c1e1900 */
[----:B------:R-:W-:Y:S01]  /*2000*/  SHF.L.U64.HI R0, R32, 0x2, R0 ;  /* 0x0000000220007819 */ /* 0x000fe20000010200 */
[----:B------:R-:W-:Y:S01]  /*2010*/  VIADD R3, R124, 0x1000 ;  /* 0x000010007c037836 */ /* 0x000fe20000000000 */
[----:B------:R-:W-:Y:S01]  /*2020*/  UIADD3 UR44, UR30, UR29, URZ ;  /* 0x0000001d1e2c7290 */ /* 0x000fe2000fffe03f */
[----:B------:R-:W-:Y:S01]  /*2030*/  STL [R1], R18 ;  /* 0x0000001201007387 */ /* 0x000fe20000100800 */
[----:B------:R-:W-:Y:S01]  /*2040*/  MOV R95, RZ ;  /* 0x000000ff005f7202 */ /* 0x000fe20000000f00 */
[----:B------:R-:W-:Y:S01]  /*2050*/  UMOV UR28, UR32 ;  /* 0x00000020001c7c82 */ /* 0x000fe20008000000 */
[----:B------:R-:W-:Y:S01]  /*2060*/  SEL R118, R3, R124, !P0 ;  /* 0x0000007c03767207 */ /* 0x000fe20004000000 */
[----:B------:R1:W-:Y:S01]  /*2070*/  STL [R1+0x1c], R0 ;  /* 0x00001c0001007387 */ /* 0x0003e20000100800 */
[----:B------:R-:W-:Y:S01]  /*2080*/  UMOV UR9, UR33 ;  /* 0x0000002100097c82 */ /* 0x000fe20008000000 */
[----:B------:R-:W-:-:S02]  /*2090*/  USHF.L.U32 UR42, UR21, 0x3, URZ ;  /* 0x00000003152a7899 */ /* 0x000fc4000800063f */
[----:B------:R-:W-:Y:S02]  /*20a0*/  USHF.L.U32 UR41, UR21, 0x4, URZ ;  /* 0x0000000415297899 */ /* 0x000fe4000800063f */
[----:B------:R-:W-:Y:S02]  /*20b0*/  UIMAD UR40, UR21, 0x18, URZ ;  /* 0x00000018152878a4 */ /* 0x000fe4000f8e023f */
[----:B------:R-:W-:Y:S02]  /*20c0*/  USHF.L.U32 UR39, UR21, 0x5, URZ ;  /* 0x0000000515277899 */ /* 0x000fe4000800063f */
[----:B------:R-:W-:Y:S02]  /*20d0*/  UIMAD UR38, UR21, 0x28, URZ ;  /* 0x00000028152678a4 */ /* 0x000fe4000f8e023f */
[----:B------:R-:W-:Y:S02]  /*20e0*/  UIMAD UR37, UR21, 0x30, URZ ;  /* 0x00000030152578a4 */ /* 0x000fe4000f8e023f */
[----:B------:R-:W-:-:S02]  /*20f0*/  UIMAD UR36, UR21, 0x38, URZ ;  /* 0x00000038152478a4 */ /* 0x000fc4000f8e023f */
[----:B------:R-:W-:Y:S01]  /*2100*/  USHF.L.U32 UR35, UR21, 0x6, URZ ;  /* 0x0000000615237899 */ /* 0x000fe2000800063f */
[----:B-1----:R-:W-:Y:S01]  /*2110*/  IMAD.SHL.U32 R5, R32, 0x4, RZ ;  /* 0x0000000420057824 */ /* 0x002fe200078e00ff */
[----:B------:R-:W-:Y:S01]  /*2120*/  UIMAD UR34, UR21, 0x48, URZ ;  /* 0x00000048152278a4 */ /* 0x000fe2000f8e023f */
[----:B------:R-:W-:Y:S01]  /*2130*/  VIADD R4, R123, 0x1000 ;  /* 0x000010007b047836 */ /* 0x000fe20000000000 */
[----:B------:R-:W-:Y:S02]  /*2140*/  UIMAD UR33, UR21, 0x50, URZ ;  /* 0x00000050152178a4 */ /* 0x000fe4000f8e023f */
[----:B------:R-:W-:Y:S02]  /*2150*/  UIMAD UR32, UR21, 0x58, URZ ;  /* 0x00000058152078a4 */ /* 0x000fe4000f8e023f */
[----:B------:R-:W-:Y:S01]  /*2160*/  SEL R4, R4, R123, !P0 ;  /* 0x0000007b04047207 */ /* 0x000fe20004000000 */
[----:B------:R-:W-:Y:S01]  /*2170*/  UIMAD UR31, UR21, 0x60, URZ ;  /* 0x00000060151f78a4 */ /* 0x000fe2000f8e023f */
[----:B------:R-:W-:Y:S01]  /*2180*/  IADD3 R0, R32, -0x80, RZ ;  /* 0xffffff8020007810 */ /* 0x000fe20007ffe0ff */
[----:B------:R-:W-:-:S02]  /*2190*/  UIMAD UR30, UR21, 0x68, URZ ;  /* 0x00000068151e78a4 */ /* 0x000fc4000f8e023f */
[----:B------:R-:W-:Y:S02]  /*21a0*/  UIMAD UR29, UR21, 0x70, URZ ;  /* 0x00000070151d78a4 */ /* 0x000fe4000f8e023f */
[----:B------:R-:W-:Y:S01]  /*21b0*/  UIMAD UR47, UR21, 0x78, URZ ;  /* 0x00000078152f78a4 */ /* 0x000fe2000f8e023f */
[----:B------:R-:W-:Y:S01]  /*21c0*/  ULDC UR43, c[0x0][0x270] ;  /* 0x00009c00002b7ab9 */ /* 0x000fe20000000800 */
[----:B------:R-:W-:Y:S01]  /*21d0*/  UIADD3 UR44, -UR24, 0x80, UR44 ;  /* 0x00000080182c7890 */ /* 0x000fe2000fffe12c */
[----:B--2---:R-:W-:Y:S04]  /*21e0*/  STL [R1+0x10], R9 ;  /* 0x0000100901007387 */ /* 0x004fe80000100800 */
[----:B---3--:R-:W-:Y:S04]  /*21f0*/  STL [R1+0xc], R8 ;  /* 0x00000c0801007387 */ /* 0x008fe80000100800 */
[----:B----4-:R-:W-:Y:S04]  /*2200*/  STL [R1+0x8], R7 ;  /* 0x0000080701007387 */ /* 0x010fe80000100800 */
[----:B-----5:R-:W-:Y:S04]  /*2210*/  STL [R1+0x4], R6 ;  /* 0x0000040601007387 */ /* 0x020fe80000100800 */
[----:B------:R1:W-:Y:S02]  /*2220*/  STL [R1+0x20], R5 ;  /* 0x0000200501007387 */ /* 0x0003e40000100800 */
[----:B-1----:R-:W-:-:S04]  /*2230*/  SHF.R.S32.HI R5, RZ, 0x1f, R0 ;  /* 0x0000001fff057819 */ /* 0x002fc80000011400 */
        /* <DEDUP_REMOVED lines=8> */
.L_x_525:
[----:B------:R-:W0:Y:S01]  /*22c0*/  LDGDEPBAR ;  /* 0x00000000000079af */ /* 0x000e220000000000 */
[----:B------:R-:W-:Y:S01]  /*22d0*/  IADD3 R112, R122, R118, RZ ;  /* 0x000000767a707210 */ /* 0x000fe20007ffe0ff */
[----:B------:R-:W-:Y:S01]  /*22e0*/  USHF.L.U32 UR21, UR25, 0x7, URZ ;  /* 0x0000000719157899 */ /* 0x000fe2000800063f */
[----:B-1----:R-:W-:Y:S05]  /*22f0*/  IMAD.U32 R0, RZ, RZ, UR14 ;  /* 0x0000000eff007e24 */ /* 0x002fea000f8e00ff */
        /* <DEDUP_REMOVED lines=87> */
[----:B-1----:R-:W-:Y:S04]  /*2870*/  MOV R10, UR21 ;  /* 0x00000015000a7c02 */ /* 0x002fe80008000f00 */
[----:B------:R-:W-:Y:S05]  /*2880*/  @!P0 IADD3 R10, R10, UR24, R134 ;  /* 0x000000180a0a8c10 */ /* 0x000fea000fffe086 */
        /* <DEDUP_REMOVED lines=23> */
[--C-:B------:R-:W-:Y:S01]  /*2a00*/  FFMA.FTZ R5, R5, UR45, -R13.reuse ;  /* 0x0000002d05057c23 */ /* 0x100fe2000801080d */
        /* <DEDUP_REMOVED lines=17> */
[----:B------:R-:W-:Y:S01]  /*2b20*/  @!P0 ISETP.GE.AND P4, PT, R4, R11, PT ;  /* 0x0000000b0400820c */ /* 0x000fe20003f86270 */
        /* <DEDUP_REMOVED lines=8> */
[----:B------:R-:W-:Y:S01]  /*2bb0*/  MOV R19, R201 ;  /* 0x000000c900137202 */ /* 0x000fe20000000f00 */
[----:B------:R-:W-:Y:S03]  /*2bc0*/  FMUL.FTZ R27, R27, UR46 ;  /* 0x0000002e1b1b7c20 */ /* 0x000fe60008410000 */
[----:B------:R-:W-:Y:S01]  /*2bd0*/  MUFU.EX2 R80, R9 ;  /* 0x0000000900507308 */ /* 0x000fe20000000800 */
[----:B------:R-:W-:Y:S01]  /*2be0*/  IMAD.MOV.U32 R5, RZ, RZ, R69 ;  /* 0x000000ffff057224 */ /* 0x000fe200078e0045 */
[----:B------:R-:W-:Y:S01]  /*2bf0*/  @!P0 FSEL R5, R69, -INF , !P1 ;  /* 0xff80000045058808 */ /* 0x000fe20004800000 */
[----:B------:R-:W-:Y:S01]  /*2c00*/  FMUL.FTZ R30, R30, UR46 ;  /* 0x0000002e1e1e7c20 */ /* 0x000fe20008410000 */
[----:B------:R-:W-:Y:S01]  /*2c10*/  @!P0 ISETP.GE.AND P1, PT, R0, R11, PT ;  /* 0x0000000b0000820c */ /* 0x000fe20003f26270 */
[----:B------:R-:W-:Y:S01]  /*2c20*/  FMUL.FTZ R28, R28, UR46 ;  /* 0x0000002e1c1c7c20 */ /* 0x000fe20008410000 */
[----:B------:R-:W-:Y:S01]  /*2c30*/  FMUL.FTZ R29, R29, UR46 ;  /* 0x0000002e1d1d7c20 */ /* 0x000fe20008410000 */
        /* <DEDUP_REMOVED lines=52> */
[----:B--2---:R-:W-:Y:S01]  /*2f80*/  FFMA.FTZ R4, R5, UR45, -R8 ;  /* 0x0000002d05047c23 */ /* 0x004fe20008010808 */
[----:B------:R-:W-:Y:S01]  /*2f90*/  IMAD.MOV.U32 R5, RZ, RZ, R184 ;  /* 0x000000ffff057224 */ /* 0x000fe200078e00b8 */
[----:B------:R-:W-:Y:S07]  /*2fa0*/  @!P0 FSEL R5, R184, -INF , !P1 ;  /* 0xff800000b8058808 */ /* 0x000fee0004800000 */
[----:B------:R2:W-:Y:S01]  /*2fb0*/  MUFU.EX2 R235, R4 ;  /* 0x0000000400eb7308 */ /* 0x0005e20000000800 */
[C---:B------:R-:W-:Y:S01]  /*2fc0*/  @!P0 ISETP.GE.AND P1, PT, R16.reuse, R11, PT ;  /* 0x0000000b1000820c */ /* 0x040fe20003f26270 */
        /* <DEDUP_REMOVED lines=12> */
[----:B------:R-:W-:Y:S01]  /*3090*/  IMAD.MOV.U32 R19, RZ, RZ, R74 ;  /* 0x000000ffff137224 */ /* 0x000fe200078e004a */
[----:B------:R-:W-:Y:S06]  /*30a0*/  @!P0 FSEL R17, R159, -INF , !P2 ;  /* 0xff8000009f118808 */ /* 0x000fec0005000000 */
        /* <DEDUP_REMOVED lines=14> */
[CC--:B------:R-:W-:Y:S01]  /*3190*/  @!P0 ISETP.GE.AND P1, PT, R17.reuse, R15.reuse, PT ;  /* 0x0000000f1100820c */ /* 0x0c0fe20003f26270 */
[C---:B------:R-:W-:Y:S04]  /*31a0*/  HMMA.16816.F32.BF16 R40, R112.reuse, R4, R40 ;  /* 0x000000047028723c */ /* 0x040fe80000041828 */
[----:B------:R-:W-:Y:S01]  /*31b0*/  @!P0 ISETP.GE.AND P2, PT, R17, R14, PT ;  /* 0x0000000e1100820c */ /* 0x000fe20003f46270 */
[--C-:B------:R-:W-:Y:S01]  /*31c0*/  FFMA.FTZ R16, R16, UR45, -R12.reuse ;  /* 0x0000002d10107c23 */ /* 0x100fe2000801080c */
        /* <DEDUP_REMOVED lines=26> */
[----:B------:R-:W1:Y:S01]  /*3370*/  MUFU.TANH R243, R37 ;  /* 0x0000002500f37308 */ /* 0x000e620000002400 */
[--C-:B------:R-:W-:Y:S01]  /*3380*/  FFMA.FTZ R5, R18, UR45, -R13.reuse ;  /* 0x0000002d12057c23 */ /* 0x100fe2000801080d */
[----:B------:R-:W-:Y:S01]  /*3390*/  @!P0 FSEL R4, R251, -INF , !P1 ;  /* 0xff800000fb048808 */ /* 0x000fe20004800000 */
[----:B------:R-:W-:Y:S01]  /*33a0*/  FMUL.FTZ R51, R51, UR46 ;  /* 0x0000002e33337c20 */ /* 0x000fe20008410000 */
[----:B------:R-:W-:Y:S01]  /*33b0*/  FMUL.FTZ R46, R46, UR46 ;  /* 0x0000002e2e2e7c20 */ /* 0x000fe20008410000 */
[----:B------:R-:W-:Y:S01]  /*33c0*/  FMUL.FTZ R47, R47, UR46 ;  /* 0x0000002e2f2f7c20 */ /* 0x000fe20008410000 */
[----:B------:R-:W-:Y:S01]  /*33d0*/  @!P0 ISETP.GE.AND P1, PT, R16, R14, PT ;  /* 0x0000000e1000820c */ /* 0x000fe20003f26270 */
[----:B------:R-:W-:Y:S03]  /*33e0*/  FFMA.FTZ R4, R4, UR45, -R13 ;  /* 0x0000002d04047c23 */ /* 0x000fe6000801080d */
[----:B------:R2:W-:Y:S01]  /*33f0*/  MUFU.EX2 R77, R5 ;  /* 0x00000005004d7308 */ /* 0x0005e20000000800 */
[----:B------:R-:W-:Y:S02]  /*3400*/  MOV R18, R153 ;  /* 0x0000009900127202 */ /* 0x000fe40000000f00 */
[----:B------:R-:W-:Y:S02]  /*3410*/  @!P0 FSEL R18, R153, -INF , !P1 ;  /* 0xff80000099128808 */ /* 0x000fe40004800000 */
[C---:B------:R-:W-:Y:S05]  /*3420*/  @!P0 ISETP.GE.AND P1, PT, R17.reuse, R11, PT ;  /* 0x0000000b1100820c */ /* 0x040fea0003f26270 */
[----:B------:R3:W-:Y:S10]  /*3430*/  MUFU.EX2 R76, R4 ;  /* 0x00000004004c7308 */ /* 0x0007f40000000800 */
[----:B------:R-:W-:Y:S01]  /*3440*/  MUFU.TANH R145, R39 ;  /* 0x0000002700917308 */ /* 0x000fe20000002400 */
[----:B--2---:R-:W-:Y:S02]  /*3450*/  MOV R5, R154 ;  /* 0x0000009a00057202 */ /* 0x004fe40000000f00 */
        /* <DEDUP_REMOVED lines=12> */
[----:B--2---:R-:W-:Y:S01]  /*3520*/  FFMA.FTZ R4, R18, UR45, -R12 ;  /* 0x0000002d12047c23 */ /* 0x004fe2000801080c */
[----:B------:R-:W-:Y:S08]  /*3530*/  MOV R18, R175 ;  /* 0x000000af00127202 */ /* 0x000ff00000000f00 */
[----:B------:R2:W-:Y:S01]  /*3540*/  MUFU.EX2 R181, R4 ;  /* 0x0000000400b57308 */ /* 0x0005e20000000800 */
[----:B---3--:R-:W-:Y:S09]  /*3550*/  MOV R5, R172 ;  /* 0x000000ac00057202 */ /* 0x008ff20000000f00 */
[----:B------:R-:W-:Y:S10]  /*3560*/  MUFU.TANH R160, R41 ;  /* 0x0000002900a07308 */ /* 0x000ff40000002400 */
[----:B------:R-:W-:Y:S01]  /*3570*/  MUFU.TANH R179, R43 ;  /* 0x0000002b00b37308 */ /* 0x000fe20000002400 */
[----:B--2---:R-:W-:Y:S01]  /*3580*/  IMAD.MOV.U32 R4, RZ, RZ, R176 ;  /* 0x000000ffff047224 */ /* 0x004fe200078e00b0 */
        /* <DEDUP_REMOVED lines=14> */
[----:B--2---:R-:W-:Y:S01]  /*3670*/  IMAD.MOV.U32 R4, RZ, RZ, R195 ;  /* 0x000000ffff047224 */ /* 0x004fe200078e00c3 */
[----:B------:R-:W-:Y:S02]  /*3680*/  @!P0 FSEL R4, R195, -INF , !P1 ;  /* 0xff800000c3048808 */ /* 0x000fe40004800000 */
[-C--:B------:R-:W-:Y:S03]  /*3690*/  @!P0 ISETP.GE.AND P1, PT, R17, R11.reuse, PT ;  /* 0x0000000b1100820c */ /* 0x080fe60003f26270 */
[----:B------:R-:W-:Y:S03]  /*36a0*/  FFMA.FTZ R4, R4, UR45, -R8 ;  /* 0x0000002d04047c23 */ /* 0x000fe60008010808 */
[----:B------:R-:W2:Y:S01]  /*36b0*/  MUFU.TANH R151, R45 ;  /* 0x0000002d00977308 */ /* 0x000ea20000002400 */
[----:B------:R-:W-:Y:S01]  /*36c0*/  @!P0 FSEL R5, R172, -INF , !P1 ;  /* 0xff800000ac058808 */ /* 0x000fe20004800000 */
[----:B---3--:R-:W-:Y:S04]  /*36d0*/  @!P0 VIADD R16, R0, 0x19 ;  /* 0x0000001900108836 */ /* 0x008fe80000000000 */
[--C-:B------:R-:W-:Y:S01]  /*36e0*/  FFMA.FTZ R5, R5, UR45, -R9.reuse ;  /* 0x0000002d05057c23 */ /* 0x100fe20008010809 */
[C---:B------:R-:W-:Y:S03]  /*36f0*/  @!P0 ISETP.GE.AND P1, PT, R16.reuse, R11, PT ;  /* 0x0000000b1000820c */ /* 0x040fe60003f26270 */
        /* <DEDUP_REMOVED lines=20> */
[----:B-1----:R-:W-:Y:S02]  /*3840*/  MOV R18, R246 ;  /* 0x000000f600127202 */ /* 0x002fe40000000f00 */
[----:B------:R-:W-:Y:S02]  /*3850*/  @!P0 FSEL R18, R246, -INF , !P1 ;  /* 0xff800000f6128808 */ /* 0x000fe40004800000 */
[----:B------:R-:W-:Y:S05]  /*3860*/  @!P0 ISETP.GE.AND P1, PT, R16, R15, PT ;  /* 0x0000000f1000820c */ /* 0x000fea0003f26270 */
[----:B------:R-:W1:Y:S01]  /*3870*/  MUFU.TANH R138, R50 ;  /* 0x00000032008a7308 */ /* 0x000e620000002400 */
[--C-:B------:R-:W-:Y:S01]  /*3880*/  FFMA.FTZ R18, R18, UR45, -R13.reuse ;  /* 0x0000002d12127c23 */ /* 0x100fe2000801080d */
[----:B------:R-:W-:Y:S01]  /*3890*/  @!P0 FSEL R19, R245, -INF , !P1 ;  /* 0xff800000f5138808 */ /* 0x000fe20004800000 */
[-C--:B----4-:R-:W-:Y:S03]  /*38a0*/  HMMA.16816.F32.BF16 R52, R104, R4.reuse, R52 ;  /* 0x000000046834723c */ /* 0x090fe60000041834 */
[----:B--2---:R-:W-:Y:S04]  /*38b0*/  @!P0 IADD3 R17, R0, 0x20, RZ ;  /* 0x0000002000118810 */ /* 0x004fe80007ffe0ff */
[----:B------:R2:W-:Y:S01]  /*38c0*/  MUFU.EX2 R73, R18 ;  /* 0x0000001200497308 */ /* 0x0005e20000000800 */
[-C--:B------:R-:W-:Y:S01]  /*38d0*/  @!P0 ISETP.GE.AND P1, PT, R16, R14.reuse, PT ;  /* 0x0000000e1000820c */ /* 0x080fe20003f26270 */
[C---:B------:R-:W-:Y:S04]  /*38e0*/  HMMA.16816.F32.BF16 R56, R112.reuse, R4, R56 ;  /* 0x000000047038723c */ /* 0x040fe80000041838 */
[-C--:B------:R-:W-:Y:S04]  /*38f0*/  @!P0 ISETP.GE.AND P2, PT, R17, R14.reuse, PT ;  /* 0x0000000e1100820c */ /* 0x080fe80003f46270 */
[----:B------:R-:W4:Y:S03]  /*3900*/  MUFU.TANH R137, R51 ;  /* 0x0000003300897308 */ /* 0x000f260000002400 */
[----:B------:R-:W-:Y:S01]  /*3910*/  MOV R16, R149 ;  /* 0x0000009500107202 */ /* 0x000fe20000000f00 */
[-C--:B------:R-:W-:Y:S03]  /*3920*/  HMMA.16816.F32.BF16 R60, R112, R6.reuse, R60 ;  /* 0x00000006703c723c */ /* 0x080fe6000004183c */
[----:B------:R-:W-:Y:S02]  /*3930*/  @!P0 FSEL R16, R149, -INF , !P1 ;  /* 0xff80000095108808 */ /* 0x000fe40004800000 */
[----:B------:R-:W-:Y:S01]  /*3940*/  @!P0 ISETP.GE.AND P1, PT, R17, R15, PT ;  /* 0x0000000f1100820c */ /* 0x000fe20003f26270 */
[----:B------:R-:W-:Y:S01]  /*3950*/  MUFU.EX2 R199, R20 ;  /* 0x0000001400c77308 */ /* 0x000fe20000000800 */
[----:B--2---:R-:W-:Y:S01]  /*3960*/  FFMA.FTZ R18, R19, UR45, -R13 ;  /* 0x0000002d13127c23 */ /* 0x004fe2000801080d */
        /* <DEDUP_REMOVED lines=9> */
[----:B------:R3:W-:Y:S01]  /*3a00*/  MUFU.EX2 R72, R18 ;  /* 0x0000001200487308 */ /* 0x0007e20000000800 */
[----:B------:R-:W-:Y:S01]  /*3a10*/  MOV R4, R243 ;  /* 0x000000f300047202 */ /* 0x000fe20000000f00 */
[----:B------:R-:W-:Y:S02]  /*3a20*/  IMAD.MOV.U32 R6, RZ, RZ, R151 ;  /* 0x000000ffff067224 */ /* 0x000fe400078e0097 */
[----:B------:R-:W-:Y:S01]  /*3a30*/  FMUL.FTZ R60, R60, UR46 ;  /* 0x0000002e3c3c7c20 */ /* 0x000fe20008410000 */
[----:B------:R-:W-:Y:S01]  /*3a40*/  FMUL.FTZ R61, R61, UR46 ;  /* 0x0000002e3d3d7c20 */ /* 0x000fe20008410000 */
[----:B------:R-:W-:Y:S01]  /*3a50*/  FMUL.FTZ R62, R62, UR46 ;  /* 0x0000002e3e3e7c20 */ /* 0x000fe20008410000 */
        /* <DEDUP_REMOVED lines=8> */
[----:B------:R-:W-:Y:S04]  /*3ae0*/  FMUL.FTZ R67, R67, UR46 ;  /* 0x0000002e43437c20 */ /* 0x000fe80008410000 */
[----:B------:R-:W2:Y:S01]  /*3af0*/  MUFU.TANH R237, R53 ;  /* 0x0000003500ed7308 */ /* 0x000ea20000002400 */
[----:B---3--:R-:W-:Y:S01]  /*3b00*/  IMAD.MOV.U32 R18, RZ, RZ, R244 ;  /* 0x000000ffff127224 */ /* 0x008fe200078e00f4 */
[----:B------:R-:W-:Y:S02]  /*3b10*/  @!P0 FSEL R18, R244, -INF , !P1 ;  /* 0xff800000f4128808 */ /* 0x000fe40004800000 */
[----:B------:R-:W-:Y:S03]  /*3b20*/  @!P0 ISETP.GE.AND P1, PT, R16, R15, PT ;  /* 0x0000000f1000820c */ /* 0x000fe60003f26270 */
[--C-:B------:R-:W-:Y:S03]  /*3b30*/  FFMA.FTZ R5, R18, UR45, -R13.reuse ;  /* 0x0000002d12057c23 */ /* 0x100fe6000801080d */
[----:B------:R-:W3:Y:S01]  /*3b40*/  MUFU.TANH R135, R54 ;  /* 0x0000003600877308 */ /* 0x000ee20000002400 */
[----:B------:R-:W-:Y:S02]  /*3b50*/  @!P0 FSEL R4, R243, -INF , !P1 ;  /* 0xff800000f3048808 */ /* 0x000fe40004800000 */
[----:B------:R-:W-:Y:S02]  /*3b60*/  @!P0 ISETP.GE.AND P1, PT, R16, R14, PT ;  /* 0x0000000e1000820c */ /* 0x000fe40003f26270 */
[----:B------:R-:W-:Y:S01]  /*3b70*/  MOV R18, R145 ;  /* 0x0000009100127202 */ /* 0x000fe20000000f00 */
[----:B------:R-:W-:Y:S01]  /*3b80*/  FFMA.FTZ R4, R4, UR45, -R13 ;  /* 0x0000002d04047c23 */ /* 0x000fe2000801080d */
[----:B------:R-:W-:Y:S03]  /*3b90*/  @!P0 FSEL R18, R145, -INF , !P1 ;  /* 0xff80000091128808 */ /* 0x000fe60004800000 */
[----:B------:R1:W-:Y:S01]  /*3ba0*/  MUFU.EX2 R71, R5 ;  /* 0x0000000500477308 */ /* 0x0003e20000000800 */
[CC--:B------:R-:W-:Y:S09]  /*3bb0*/  @!P0 ISETP.GE.AND P1, PT, R17.reuse, R11.reuse, PT ;  /* 0x0000000b1100820c */ /* 0x0c0ff20003f26270 */
[----:B------:R4:W-:Y:S10]  /*3bc0*/  MUFU.EX2 R70, R4 ;  /* 0x0000000400467308 */ /* 0x0009f40000000800 */
[----:B------:R-:W-:Y:S01]  /*3bd0*/  MUFU.TANH R148, R57 ;  /* 0x0000003900947308 */ /* 0x000fe20000002400 */
[----:B-1----:R-:W-:Y:S01]  /*3be0*/  IMAD.MOV.U32 R5, RZ, RZ, R146 ;  /* 0x000000ffff057224 */ /* 0x002fe200078e0092 */
[----:B------:R-:W-:Y:S02]  /*3bf0*/  @!P0 FSEL R5, R146, -INF , !P2 ;  /* 0xff80000092058808 */ /* 0x000fe40005000000 */
[----:B------:R-:W-:Y:S06]  /*3c00*/  @!P0 ISETP.GE.AND P2, PT, R17, R10, PT ;  /* 0x0000000a1100820c */ /* 0x000fec0003f46270 */
[----:B------:R-:W1:Y:S01]  /*3c10*/  MUFU.TANH R134, R55 ;  /* 0x0000003700867308 */ /* 0x000e620000002400 */
[----:B----4-:R-:W-:Y:S01]  /*3c20*/  FFMA.FTZ R4, R5, UR45, -R12 ;  /* 0x0000002d05047c23 */ /* 0x010fe2000801080c */
[----:B------:R-:W-:Y:S02]  /*3c30*/  MOV R5, R180 ;  /* 0x000000b400057202 */ /* 0x000fe40000000f00 */
[----:B------:R-:W-:Y:S06]  /*3c40*/  @!P0 FSEL R5, R180, -INF , !P2 ;  /* 0xff800000b4058808 */ /* 0x000fec0005000000 */
[----:B------:R4:W-:Y:S01]  /*3c50*/  MUFU.EX2 R161, R4 ;  /* 0x0000000400a17308 */ /* 0x0009e20000000800 */
[----:B------:R-:W-:Y:S09]  /*3c60*/  FFMA.FTZ R5, R5, UR45, -R8 ;  /* 0x0000002d05057c23 */ /* 0x000ff20008010808 */
[----:B------:R2:W-:Y:S10]  /*3c70*/  MUFU.EX2 R218, R5 ;  /* 0x0000000500da7308 */ /* 0x0005f40000000800 */
[----:B------:R-:W-:Y:S01]  /*3c80*/  MUFU.TANH R147, R56 ;  /* 0x0000003800937308 */ /* 0x000fe20000002400 */
[----:B----4-:R-:W-:Y:S01]  /*3c90*/  FFMA.FTZ R4, R18, UR45, -R12 ;  /* 0x0000002d12047c23 */ /* 0x010fe2000801080c */
[----:B------:R-:W-:Y:S08]  /*3ca0*/  IMAD.MOV.U32 R18, RZ, RZ, R160 ;  /* 0x000000ffff127224 */ /* 0x000ff000078e00a0 */
[----:B------:R4:W-:Y:S01]  /*3cb0*/  MUFU.EX2 R157, R4 ;  /* 0x00000004009d7308 */ /* 0x0009e20000000800 */
[----:B--2---:R-:W-:Y:S05]  /*3cc0*/  @!P0 VIADD R5, R0, 0x28 ;  /* 0x0000002800058836 */ /* 0x004fea0000000000 */
[----:B------:R-:W-:Y:S04]  /*3cd0*/  @!P0 ISETP.GE.AND P2, PT, R5, R10, PT ;  /* 0x0000000a0500820c */ /* 0x000fe80003f46270 */
[----:B------:R-:W-:Y:S10]  /*3ce0*/  MUFU.TANH R141, R60 ;  /* 0x0000003c008d7308 */ /* 0x000ff40000002400 */
[----:B------:R-:W2:Y:S01]  /*3cf0*/  MUFU.TANH R165, R58 ;  /* 0x0000003a00a57308 */ /* 0x000ea20000002400 */
[----:B----4-:R-:W-:Y:S02]  /*3d00*/  MOV R4, R162 ;  /* 0x000000a200047202 */ /* 0x010fe40000000f00 */
[----:B------:R-:W-:Y:S02]  /*3d10*/  @!P0 FSEL R4, R162, -INF , !P1 ;  /* 0xff800000a2048808 */ /* 0x000fe40004800000 */
[----:B------:R-:W-:Y:S03]  /*3d20*/  @!P0 ISETP.GE.AND P1, PT, R16, R11, PT ;  /* 0x0000000b1000820c */ /* 0x000fe60003f26270 */
[--C-:B------:R-:W-:Y:S01]  /*3d30*/  FFMA.FTZ R4, R4, UR45, -R9.reuse ;  /* 0x0000002d04047c23 */ /* 0x100fe20008010809 */
[----:B------:R-:W-:Y:S01]  /*3d40*/  @!P0 FSEL R18, R160, -INF , !P1 ;  /* 0xff800000a0128808 */ /* 0x000fe20004800000 */
[----:B------:R-:W4:Y:S01]  /*3d50*/  MUFU.TANH R164, R59 ;  /* 0x0000003b00a47308 */ /* 0x000f220000002400 */
[----:B------:R-:W-:Y:S03]  /*3d60*/  @!P0 ISETP.GE.AND P1, PT, R16, R10, PT ;  /* 0x0000000a1000820c */ /* 0x000fe60003f26270 */
[--C-:B------:R-:W-:Y:S06]  /*3d70*/  FFMA.FTZ R16, R18, UR45, -R9.reuse ;  /* 0x0000002d12107c23 */ /* 0x100fec0008010809 */
[----:B------:R3:W-:Y:S10]  /*3d80*/  MUFU.EX2 R190, R4 ;  /* 0x0000000400be7308 */ /* 0x0007f40000000800 */
[----:B------:R1:W-:Y:S10]  /*3d90*/  MUFU.EX2 R187, R16 ;  /* 0x0000001000bb7308 */ /* 0x0003f40000000800 */
[----:B------:R-:W4:Y:S01]  /*3da0*/  MUFU.TANH R139, R61 ;  /* 0x0000003d008b7308 */ /* 0x000f220000002400 */
[----:B---3--:R-:W-:Y:S02]  /*3db0*/  MOV R4, R179 ;  /* 0x000000b300047202 */ /* 0x008fe40000000f00 */
[----:B------:R-:W-:Y:S02]  /*3dc0*/  @!P0 FSEL R4, R179, -INF , !P1 ;  /* 0xff800000b3048808 */ /* 0x000fe40004800000 */
[----:B------:R-:W-:Y:S03]  /*3dd0*/  @!P0 ISETP.GE.AND P1, PT, R5, R11, PT ;  /* 0x0000000b0500820c */ /* 0x000fe60003f26270 */
[--C-:B------:R-:W-:Y:S01]  /*3de0*/  FFMA.FTZ R4, R4, UR45, -R8.reuse ;  /* 0x0000002d04047c23 */ /* 0x100fe20008010808 */
[----:B-1----:R-:W-:Y:S01]  /*3df0*/  MOV R16, R152 ;  /* 0x0000009800107202 */ /* 0x002fe20000000f00 */
[----:B------:R-:W-:Y:S01]  /*3e00*/  MUFU.TANH R226, R64 ;  /* 0x0000004000e27308 */ /* 0x000fe20000002400 */
[----:B------:R-:W-:Y:S05]  /*3e10*/  @!P0 FSEL R16, R152, -INF , !P1 ;  /* 0xff80000098108808 */ /* 0x000fea0004800000 */
[--C-:B------:R-:W-:Y:S01]  /*3e20*/  FFMA.FTZ R7, R16, UR45, -R9.reuse ;  /* 0x0000002d10077c23 */ /* 0x100fe20008010809 */
[----:B------:R-:W-:Y:S03]  /*3e30*/  MOV R16, R173 ;  /* 0x000000ad00107202 */ /* 0x000fe60000000f00 */
[----:B------:R1:W-:Y:S10]  /*3e40*/  MUFU.EX2 R217, R4 ;  /* 0x0000000400d97308 */ /* 0x0003f40000000800 */
[----:B------:R3:W-:Y:S10]  /*3e50*/  MUFU.EX2 R178, R7 ;  /* 0x0000000700b27308 */ /* 0x0007f40000000800 */
[----:B------:R-:W-:Y:S01]  /*3e60*/  MUFU.TANH R225, R65 ;  /* 0x0000004100e17308 */ /* 0x000fe20000002400 */
[----:B-1----:R-:W-:Y:S04]  /*3e70*/  @!P0 IADD3 R4, R0, 0x29, RZ ;  /* 0x0000002900048810 */ /* 0x002fe80007ffe0ff */
[----:B------:R-:W-:Y:S05]  /*3e80*/  @!P0 ISETP.GE.AND P1, PT, R4, R11, PT ;  /* 0x0000000b0400820c */ /* 0x000fea0003f26270 */
[----:B------:R-:W-:Y:S01]  /*3e90*/  MUFU.TANH R132, R66 ;  /* 0x0000004200847308 */ /* 0x000fe20000002400 */
[----:B------:R-:W-:Y:S02]  /*3ea0*/  @!P0 FSEL R6, R151, -INF , !P1 ;  /* 0xff80000097068808 */ /* 0x000fe40004800000 */
[----:B---3--:R-:W-:Y:S02]  /*3eb0*/  MOV R7, R174 ;  /* 0x000000ae00077202 */ /* 0x008fe40000000f00 */
[----:B------:R-:W-:Y:S01]  /*3ec0*/  @!P0 FSEL R7, R174, -INF , !P2 ;  /* 0xff800000ae078808 */ /* 0x000fe20005000000 */
[----:B------:R-:W-:Y:S01]  /*3ed0*/  FFMA.FTZ R6, R6, UR45, -R9 ;  /* 0x0000002d06067c23 */ /* 0x000fe20008010809 */
[----:B------:R-:W-:Y:S03]  /*3ee0*/  @!P0 ISETP.GE.AND P1, PT, R4, R10, PT ;  /* 0x0000000a0400820c */ /* 0x000fe60003f26270 */
[----:B------:R-:W-:Y:S01]  /*3ef0*/  MUFU.TANH R156, R62 ;  /* 0x0000003e009c7308 */ /* 0x000fe20000002400 */
[----:B------:R-:W-:Y:S02]  /*3f00*/  @!P0 FSEL R16, R173, -INF , !P1 ;  /* 0xff800000ad108808 */ /* 0x000fe40004800000 */
[----:B------:R-:W-:Y:S07]  /*3f10*/  @!P0 ISETP.GE.AND P1, PT, R5, R15, PT ;  /* 0x0000000f0500820c */ /* 0x000fee0003f26270 */
[----:B------:R1:W-:Y:S10]  /*3f20*/  MUFU.EX2 R177, R6 ;  /* 0x0000000600b17308 */ /* 0x0003f40000000800 */
[----:B------:R-:W3:Y:S10]  /*3f30*/  MUFU.TANH R129, R67 ;  /* 0x0000004300817308 */ /* 0x000ef40000002400 */
[----:B------:R-:W3:Y:S01]  /*3f40*/  MUFU.TANH R155, R63 ;  /* 0x0000003f009b7308 */ /* 0x000ee20000002400 */
[--C-:B-1----:R-:W-:Y:S01]  /*3f50*/  FFMA.FTZ R6, R7, UR45, -R8.reuse ;  /* 0x0000002d07067c23 */ /* 0x102fe20008010808 */
[----:B------:R-:W-:Y:S08]  /*3f60*/  MOV R7, R239 ;  /* 0x000000ef00077202 */ /* 0x000ff00000000f00 */
[----:B------:R1:W-:Y:S02]  /*3f70*/  MUFU.EX2 R206, R6 ;  /* 0x0000000600ce7308 */ /* 0x0003e40000000800 */
[----:B-1----:R-:W-:Y:S08]  /*3f80*/  FFMA.FTZ R6, R16, UR45, -R8 ;  /* 0x0000002d10067c23 */ /* 0x002ff00008010808 */
[----:B------:R1:W3:Y:S02]  /*3f90*/  MUFU.EX2 R205, R6 ;  /* 0x0000000600cd7308 */ /* 0x0002e40000000800 */
[----:B-1----:R-:W-:Y:S01]  /*3fa0*/  IMAD.MOV.U32 R6, RZ, RZ, R240 ;  /* 0x000000ffff067224 */ /* 0x002fe200078e00f0 */
[----:B------:R-:W-:Y:S02]  /*3fb0*/  @!P0 FSEL R6, R240, -INF , !P1 ;  /* 0xff800000f0068808 */ /* 0x000fe40004800000 */
[----:B------:R-:W-:Y:S03]  /*3fc0*/  @!P0 ISETP.GE.AND P1, PT, R4, R15, PT ;  /* 0x0000000f0400820c */ /* 0x000fe60003f26270 */
[----:B------:R-:W-:Y:S01]  /*3fd0*/  FFMA.FTZ R6, R6, UR45, -R13 ;  /* 0x0000002d06067c23 */ /* 0x000fe2000801080d */
[----:B------:R-:W-:Y:S02]  /*3fe0*/  @!P0 FSEL R7, R239, -INF , !P1 ;  /* 0xff800000ef078808 */ /* 0x000fe40004800000 */
[----:B------:R-:W-:Y:S01]  /*3ff0*/  @!P0 ISETP.GE.AND P1, PT, R5, R14, PT ;  /* 0x0000000e0500820c */ /* 0x000fe20003f26270 */
[----:B------:R1:W-:Y:S01]  /*4000*/  MUFU.EX2 R250, R6 ;  /* 0x0000000600fa7308 */ /* 0x0003e20000000800 */
[----:B------:R-:W-:Y:S02]  /*4010*/  MOV R5, R138 ;  /* 0x0000008a00057202 */ /* 0x000fe40000000f00 */
[----:B------:R-:W-:Y:S02]  /*4020*/  @!P0 FSEL R5, R138, -INF , !P1 ;  /* 0xff8000008a058808 */ /* 0x000fe40004800000 */
[-C--:B------:R-:W-:Y:S01]  /*4030*/  @!P0 ISETP.GE.AND P1, PT, R4, R14.reuse, PT ;  /* 0x0000000e0400820c */ /* 0x080fe20003f26270 */
[----:B------:R-:W-:Y:S03]  /*4040*/  IMAD.MOV.U32 R4, RZ, RZ, R137 ;  /* 0x000000ffff047224 */ /* 0x000fe600078e0089 */
[----:B------:R-:W-:Y:S01]  /*4050*/  @!P0 FSEL R4, R137, -INF , !P1 ;  /* 0xff80000089048808 */ /* 0x000fe20004800000 */
[--C-:B-1----:R-:W-:Y:S04]  /*4060*/  FFMA.FTZ R6, R7, UR45, -R13.reuse ;  /* 0x0000002d07067c23 */ /* 0x102fe8000801080d */
[--C-:B------:R-:W-:Y:S01]  /*4070*/  FFMA.FTZ R7, R4, UR45, -R12.reuse ;  /* 0x0000002d04077c23 */ /* 0x100fe2000801080c */
[----:B------:R-:W-:Y:S01]  /*4080*/  @!P0 VIADD R4, R0, 0x31 ;  /* 0x0000003100048836 */ /* 0x000fe20000000000 */
[----:B------:R1:W-:Y:S04]  /*4090*/  MUFU.EX2 R249, R6 ;  /* 0x0000000600f97308 */ /* 0x0003e80000000800 */
[C---:B------:R-:W-:Y:S02]  /*40a0*/  @!P0 ISETP.GE.AND P6, PT, R4.reuse, R11, PT ;  /* 0x0000000b0400820c */ /* 0x040fe40003fc6270 */
[C---:B------:R-:W-:Y:S02]  /*40b0*/  @!P0 ISETP.GE.AND P2, PT, R4.reuse, R14, PT ;  /* 0x0000000e0400820c */ /* 0x040fe40003f46270 */
[----:B------:R-:W-:Y:S02]  /*40c0*/  @!P0 ISETP.GE.AND P4, PT, R4, R10, PT ;  /* 0x0000000a0400820c */ /* 0x000fe40003f86270 */
[----:B------:R2:W-:Y:S01]  /*40d0*/  MUFU.EX2 R143, R7 ;  /* 0x00000007008f7308 */ /* 0x0005e20000000800 */
[--C-:B-1----:R-:W-:Y:S01]  /*40e0*/  FFMA.FTZ R6, R5, UR45, -R12.reuse ;  /* 0x0000002d05067c23 */ /* 0x102fe2000801080c */
[----:B------:R-:W-:Y:S08]  /*40f0*/  @!P0 IADD3 R5, R0, 0x30, RZ ;  /* 0x0000003000058810 */ /* 0x000ff00007ffe0ff */
[----:B------:R1:W3:Y:S01]  /*4100*/  MUFU.EX2 R144, R6 ;  /* 0x0000000600907308 */ /* 0x0002e20000000800 */
[C---:B------:R-:W-:Y:S02]  /*4110*/  @!P0 ISETP.GE.AND P1, PT, R5.reuse, R15, PT ;  /* 0x0000000f0500820c */ /* 0x040fe40003f26270 */
[C---:B------:R-:W-:Y:S02]  /*4120*/  @!P0 ISETP.GE.AND P3, PT, R5.reuse, R14, PT ;  /* 0x0000000e0500820c */ /* 0x040fe40003f66270 */
[----:B--2---:R-:W-:Y:S02]  /*4130*/  MOV R7, R237 ;  /* 0x000000ed00077202 */ /* 0x004fe40000000f00 */
[----:B------:R-:W-:Y:S02]  /*4140*/  @!P0 ISETP.GE.AND P5, PT, R5, R10, PT ;  /* 0x0000000a0500820c */ /* 0x000fe40003fa6270 */
[----:B-1----:R-:W-:Y:S02]  /*4150*/  MOV R6, R238 ;  /* 0x000000ee00067202 */ /* 0x002fe40000000f00 */
[----:B------:R-:W-:Y:S02]  /*4160*/  @!P0 FSEL R6, R238, -INF , !P1 ;  /* 0xff800000ee068808 */ /* 0x000fe40004800000 */
[----:B------:R-:W-:Y:S02]  /*4170*/  @!P0 ISETP.GE.AND P1, PT, R4, R15, PT ;  /* 0x0000000f0400820c */ /* 0x000fe40003f26270 */
[----:B------:R-:W-:Y:S01]  /*4180*/  @!P0 IADD3 R4, R0, 0x38, RZ ;  /* 0x0000003800048810 */ /* 0x000fe20007ffe0ff */
[--C-:B------:R-:W-:Y:S01]  /*4190*/  FFMA.FTZ R6, R6, UR45, -R13.reuse ;  /* 0x0000002d06067c23 */ /* 0x100fe2000801080d */
[----:B------:R-:W-:Y:S02]  /*41a0*/  @!P0 FSEL R7, R237, -INF , !P1 ;  /* 0xff800000ed078808 */ /* 0x000fe40004800000 */
[----:B------:R-:W-:Y:S01]  /*41b0*/  @!P0 ISETP.GE.AND P1, PT, R5, R11, PT ;  /* 0x0000000b0500820c */ /* 0x000fe20003f26270 */
[----:B------:R1:W-:Y:S01]  /*41c0*/  MUFU.EX2 R248, R6 ;  /* 0x0000000600f87308 */ /* 0x0003e20000000800 */
[----:B------:R-:W-:Y:S02]  /*41d0*/  MOV R5, R135 ;  /* 0x0000008700057202 */ /* 0x000fe40000000f00 */
[----:B------:R-:W-:Y:S02]  /*41e0*/  @!P0 FSEL R5, R135, -INF , !P3 ;  /* 0xff80000087058808 */ /* 0x000fe40005800000 */
[----:B------:R-:W-:Y:S02]  /*41f0*/  @!P0 IADD3 R0, R0, 0x39, RZ ;  /* 0x0000003900008810 */ /* 0x000fe40007ffe0ff */
[-C--:B------:R-:W-:Y:S01]  /*4200*/  @!P0 ISETP.GE.AND P3, PT, R4, R11.reuse, PT ;  /* 0x0000000b0400820c */ /* 0x080fe20003f66270 */
[----:B------:R-:W-:Y:S04]  /*4210*/  FFMA.FTZ R5, R5, UR45, -R12 ;  /* 0x0000002d05057c23 */ /* 0x000fe8000801080c */
[----:B------:R2:W-:Y:S01]  /*4220*/  MUFU.EX2 R142, R5 ;  /* 0x00000005008e7308 */ /* 0x0005e20000000800 */
[----:B-1----:R-:W-:Y:S01]  /*4230*/  FFMA.FTZ R6, R7, UR45, -R13 ;  /* 0x0000002d07067c23 */ /* 0x002fe2000801080d */
[----:B------:R-:W-:Y:S01]  /*4240*/  IMAD.MOV.U32 R7, RZ, RZ, R134 ;  /* 0x000000ffff077224 */ /* 0x000fe200078e0086 */
[----:B------:R-:W-:Y:S07]  /*4250*/  @!P0 FSEL R7, R134, -INF , !P2 ;  /* 0xff80000086078808 */ /* 0x000fee0005000000 */
[----:B------:R1:W3:Y:S01]  /*4260*/  MUFU.EX2 R247, R6 ;  /* 0x0000000600f77308 */ /* 0x0002e20000000800 */
[----:B------:R-:W-:Y:S01]  /*4270*/  @!P0 ISETP.GE.AND P2, PT, R0, R11, PT ;  /* 0x0000000b0000820c */ /* 0x000fe20003f46270 */
[----:B------:R-:W-:Y:S01]  /*4280*/  FFMA.FTZ R11, R7, UR45, -R12 ;  /* 0x0000002d070b7c23 */ /* 0x000fe2000801080c */
[----:B------:R-:W-:Y:S01]  /*4290*/  IMAD.MOV.U32 R7, RZ, RZ, R165 ;  /* 0x000000ffff077224 */ /* 0x000fe200078e00a5 */
[----:B------:R-:W-:Y:S02]  /*42a0*/  @!P0 FSEL R7, R165, -INF , !P5 ;  /* 0xff800000a5078808 */ /* 0x000fe40006800000 */
[----:B------:R-:W-:Y:S04]  /*42b0*/  @!P0 ISETP.GE.AND P5, PT, R4, R14, PT ;  /* 0x0000000e0400820c */ /* 0x000fe80003fa6270 */
[----:B------:R4:W3:Y:S01]  /*42c0*/  MUFU.EX2 R140, R11 ;  /* 0x0000000b008c7308 */ /* 0x0008e20000000800 */
[----:B--2---:R-:W-:Y:S02]  /*42d0*/  MOV R5, R148 ;  /* 0x0000009400057202 */ /* 0x004fe40000000f00 */
[----:B------:R-:W-:Y:S02]  /*42e0*/  @!P0 FSEL R5, R148, -INF , !P6 ;  /* 0xff80000094058808 */ /* 0x000fe40007000000 */
[----:B------:R-:W-:Y:S03]  /*42f0*/  @!P0 ISETP.GE.AND P6, PT, R0, R15, PT ;  /* 0x0000000f0000820c */ /* 0x000fe60003fc6270 */
[--C-:B------:R-:W-:Y:S01]  /*4300*/  FFMA.FTZ R5, R5, UR45, -R9.reuse ;  /* 0x0000002d05057c23 */ /* 0x100fe20008010809 */
[----:B-1----:R-:W-:Y:S02]  /*4310*/  MOV R6, R147 ;  /* 0x0000009300067202 */ /* 0x002fe40000000f00 */
[----:B------:R-:W-:Y:S01]  /*4320*/  @!P0 FSEL R6, R147, -INF , !P1 ;  /* 0xff80000093068808 */ /* 0x000fe20004800000 */
[----:B------:R1:W-:Y:S01]  /*4330*/  MUFU.EX2 R169, R5 ;  /* 0x0000000500a97308 */ /* 0x0003e20000000800 */
[----:B------:R-:W-:Y:S02]  /*4340*/  @!P0 ISETP.GE.AND P1, PT, R4, R15, PT ;  /* 0x0000000f0400820c */ /* 0x000fe40003f26270 */
[----:B------:R-:W-:Y:S01]  /*4350*/  MOV R15, R141 ;  /* 0x0000008d000f7202 */ /* 0x000fe20000000f00 */
[--C-:B------:R-:W-:Y:S01]  /*4360*/  FFMA.FTZ R6, R6, UR45, -R9.reuse ;  /* 0x0000002d06067c23 */ /* 0x100fe20008010809 */
[----:B------:R-:W-:Y:S02]  /*4370*/  @!P0 FSEL R15, R141, -INF , !P3 ;  /* 0xff8000008d0f8808 */ /* 0x000fe40005800000 */
[----:B------:R-:W-:Y:S03]  /*4380*/  @!P0 ISETP.GE.AND P3, PT, R4, R10, PT ;  /* 0x0000000a0400820c */ /* 0x000fe60003f66270 */
[----:B------:R2:W-:Y:S01]  /*4390*/  MUFU.EX2 R170, R6 ;  /* 0x0000000600aa7308 */ /* 0x0005e20000000800 */
[----:B------:R-:W-:Y:S02]  /*43a0*/  F2FP.BF16.F32.PACK_AB R4, R80, R81 ;  /* 0x000000515004723e */ /* 0x000fe400000010ff */
[----:B----4-:R-:W-:Y:S02]  /*43b0*/  MOV R11, R164 ;  /* 0x000000a4000b7202 */ /* 0x010fe40000000f00 */
[----:B------:R-:W-:Y:S01]  /*43c0*/  @!P0 FSEL R11, R164, -INF , !P4 ;  /* 0xff800000a40b8808 */ /* 0x000fe20006000000 */
[----:B------:R4:W-:Y:S01]  /*43d0*/  STS [R214+0x12000], R4 ;  /* 0x01200004d6007388 */ /* 0x0009e20000000800 */
[----:B------:R-:W-:Y:S02]  /*43e0*/  @!P0 ISETP.GE.AND P4, PT, R0, R14, PT ;  /* 0x0000000e0000820c */ /* 0x000fe40003f86270 */
[----:B-1----:R-:W-:Y:S02]  /*43f0*/  F2FP.BF16.F32.PACK_AB R5, R2, R3 ;  /* 0x000000030205723e */ /* 0x002fe400000010ff */
[----:B------:R-:W-:Y:S02]  /*4400*/  MOV R14, R139 ;  /* 0x0000008b000e7202 */ /* 0x000fe40000000f00 */
[----:B------:R-:W-:Y:S01]  /*4410*/  @!P0 FSEL R14, R139, -INF , !P2 ;  /* 0xff8000008b0e8808 */ /* 0x000fe20005000000 */
[----:B------:R1:W-:Y:S01]  /*4420*/  STS [R214+0x12400], R5 ;  /* 0x01240005d6007388 */ /* 0x0003e20000000800 */
[----:B------:R-:W-:Y:S02]  /*4430*/  @!P0 ISETP.GE.AND P2, PT, R0, R10, PT ;  /* 0x0000000a0000820c */ /* 0x000fe40003f46270 */
[----:B------:R-:W-:Y:S01]  /*4440*/  F2FP.BF16.F32.PACK_AB R0, R78, R79 ;  /* 0x0000004f4e00723e */ /* 0x000fe200000010ff */
[--C-:B--2---:R-:W-:Y:S01]  /*4450*/  FFMA.FTZ R6, R7, UR45, -R8.reuse ;  /* 0x0000002d07067c23 */ /* 0x104fe20008010808 */
[--C-:B------:R-:W-:Y:S01]  /*4460*/  FFMA.FTZ R7, R15, UR45, -R9.reuse ;  /* 0x0000002d0f077c23 */ /* 0x100fe20008010809 */
[----:B------:R-:W-:Y:S02]  /*4470*/  FFMA.FTZ R9, R14, UR45, -R9 ;  /* 0x0000002d0e097c23 */ /* 0x000fe40008010809 */
[----:B------:R2:W-:Y:S01]  /*4480*/  STS [R213+0x12000], R0 ;  /* 0x01200000d5007388 */ /* 0x0005e20000000800 */
[----:B------:R3:W-:Y:S01]  /*4490*/  MUFU.EX2 R198, R6 ;  /* 0x0000000600c67308 */ /* 0x0007e20000000800 */
[----:B----4-:R-:W-:Y:S09]  /*44a0*/  F2FP.BF16.F32.PACK_AB R4, R191, R192 ;  /* 0x000000c0bf04723e */ /* 0x010ff200000010ff */
[----:B------:R4:W-:Y:S01]  /*44b0*/  MUFU.EX2 R166, R7 ;  /* 0x0000000700a67308 */ /* 0x0009e20000000800 */
[----:B------:R4:W-:Y:S01]  /*44c0*/  STS [R213+0x12400], R4 ;  /* 0x01240004d5007388 */ /* 0x0009e20000000800 */
[----:B-1----:R-:W-:Y:S01]  /*44d0*/  F2FP.BF16.F32.PACK_AB R5, R223, R224 ;  /* 0x000000e0df05723e */ /* 0x002fe200000010ff */
[----:B---3--:R-:W-:Y:S07]  /*44e0*/  FFMA.FTZ R6, R11, UR45, -R8 ;  /* 0x0000002d0b067c23 */ /* 0x008fee0008010808 */
[----:B------:R-:W-:Y:S01]  /*44f0*/  MUFU.EX2 R163, R9 ;  /* 0x0000000900a37308 */ /* 0x000fe20000000800 */
[----:B------:R1:W-:Y:S01]  /*4500*/  STS [R214+0x14000], R5 ;  /* 0x01400005d6007388 */ /* 0x0003e20000000800 */
[----:B--2---:R-:W-:Y:S08]  /*4510*/  F2FP.BF16.F32.PACK_AB R0, R235, R236 ;  /* 0x000000eceb00723e */ /* 0x004ff000000010ff */
[----:B------:R2:W-:Y:S01]  /*4520*/  MUFU.EX2 R196, R6 ;  /* 0x0000000600c47308 */ /* 0x0005e20000000800 */
[----:B----4-:R-:W-:Y:S01]  /*4530*/  MOV R7, R129 ;  /* 0x0000008100077202 */ /* 0x010fe20000000f00 */
[----:B------:R3:W-:Y:S01]  /*4540*/  STS [R214+0x14400], R0 ;  /* 0x01440000d6007388 */ /* 0x0007e20000000800 */
[----:B------:R-:W-:Y:S02]  /*4550*/  @!P0 FSEL R7, R129, -INF , !P4 ;  /* 0xff80000081078808 */ /* 0x000fe40006000000 */
[----:B------:R-:W-:Y:S02]  /*4560*/  F2FP.BF16.F32.PACK_AB R4, R76, R77 ;  /* 0x0000004d4c04723e */ /* 0x000fe400000010ff */
[----:B--2---:R-:W-:Y:S02]  /*4570*/  F2FP.BF16.F32.PACK_AB R6, R219, R220 ;  /* 0x000000dcdb06723e */ /* 0x004fe400000010ff */
[----:B-1----:R-:W-:Y:S03]  /*4580*/  F2FP.BF16.F32.PACK_AB R5, R229, R234 ;  /* 0x000000eae505723e */ /* 0x002fe600000010ff */
[----:B------:R1:W-:Y:S04]  /*4590*/  STS [R213+0x14000], R6 ;  /* 0x01400006d5007388 */ /* 0x0003e80000000800 */
[----:B------:R2:W-:Y:S01]  /*45a0*/  STS [R213+0x14400], R5 ;  /* 0x01440005d5007388 */ /* 0x0005e20000000800 */
[----:B---3--:R-:W-:Y:S03]  /*45b0*/  F2FP.BF16.F32.PACK_AB R0, R181, R182 ;  /* 0x000000b6b500723e */ /* 0x008fe600000010ff */
[----:B------:R3:W-:Y:S04]  /*45c0*/  STS [R215+0x12000], R4 ;  /* 0x01200004d7007388 */ /* 0x0007e80000000800 */
[----:B------:R4:W-:Y:S01]  /*45d0*/  STS [R215+0x12400], R0 ;  /* 0x01240000d7007388 */ /* 0x0009e20000000800 */
[----:B-1----:R-:W-:Y:S01]  /*45e0*/  IMAD.MOV.U32 R6, RZ, RZ, R226 ;  /* 0x000000ffff067224 */ /* 0x002fe200078e00e2 */
[----:B------:R-:W-:Y:S02]  /*45f0*/  @!P0 FSEL R6, R226, -INF , !P1 ;  /* 0xff800000e2068808 */ /* 0x000fe40004800000 */
[----:B------:R-:W-:Y:S02]  /*4600*/  IADD3 R36, P1, R22, UR28, RZ ;  /* 0x0000001c16247c10 */ /* 0x000fe4000ff3e0ff */
[----:B--2---:R-:W-:Y:S01]  /*4610*/  MOV R5, R225 ;  /* 0x000000e100057202 */ /* 0x004fe20000000f00 */
[--C-:B------:R-:W-:Y:S01]  /*4620*/  FFMA.FTZ R6, R6, UR45, -R13.reuse ;  /* 0x0000002d06067c23 */ /* 0x100fe2000801080d */
[----:B------:R-:W-:Y:S02]  /*4630*/  @!P0 FSEL R5, R225, -INF , !P6 ;  /* 0xff800000e1058808 */ /* 0x000fe40007000000 */
[----:B---3--:R-:W-:Y:S01]  /*4640*/  F2FP.BF16.F32.PACK_AB R4, R72, R73 ;  /* 0x000000494804723e */ /* 0x008fe200000010ff */
[----:B------:R1:W-:Y:S01]  /*4650*/  MUFU.EX2 R242, R6 ;  /* 0x0000000600f27308 */ /* 0x0003e20000000800 */
[----:B------:R-:W-:Y:S01]  /*4660*/  IADD3.X R37, R21, UR9, RZ, P1, !PT ;  /* 0x0000000915257c10 */ /* 0x000fe20008ffe4ff */
[----:B------:R-:W-:Y:S01]  /*4670*/  FFMA.FTZ R13, R5, UR45, -R13 ;  /* 0x0000002d050d7c23 */ /* 0x000fe2000801080d */
[----:B----4-:R-:W-:Y:S01]  /*4680*/  F2FP.BF16.F32.PACK_AB R0, R167, R168 ;  /* 0x000000a8a700723e */ /* 0x010fe200000010ff */
[----:B------:R2:W-:Y:S01]  /*4690*/  STS [R212+0x12000], R4 ;  /* 0x01200004d4007388 */ /* 0x0005e20000000800 */
[----:B------:R-:W-:Y:S03]  /*46a0*/  F2FP.BF16.F32.PACK_AB R5, R207, R216 ;  /* 0x000000d8cf05723e */ /* 0x000fe600000010ff */
[----:B------:R-:W3:Y:S02]  /*46b0*/  LDG.E R115, desc[UR26][R36.64] ;  /* 0x0000001a24737981 */ /* 0x000ee4000c1e1900 */
[----:B------:R-:W4:Y:S02]  /*46c0*/  MUFU.EX2 R241, R13 ;  /* 0x0000000d00f17308 */ /* 0x000f240000000800 */
[----:B------:R-:W3:Y:S04]  /*46d0*/  LDG.E R114, desc[UR26][R36.64+0x20] ;  /* 0x0000201a24727981 */ /* 0x000ee8000c1e1900 */
[----:B------:R4:W-:Y:S01]  /*46e0*/  STS [R212+0x12400], R0 ;  /* 0x01240000d4007388 */ /* 0x0009e20000000800 */
[----:B-1----:R-:W-:Y:S02]  /*46f0*/  MOV R6, R132 ;  /* 0x0000008400067202 */ /* 0x002fe40000000f00 */
[----:B------:R-:W-:Y:S01]  /*4700*/  @!P0 FSEL R6, R132, -INF , !P5 ;  /* 0xff80000084068808 */ /* 0x000fe20006800000 */
[----:B------:R-:W5:Y:S04]  /*4710*/  LDG.E R113, desc[UR26][R36.64+0x100] ;  /* 0x0001001a24717981 */ /* 0x000f68000c1e1900 */
[----:B------:R1:W-:Y:S01]  /*4720*/  STS [R215+0x14000], R5 ;  /* 0x01400005d7007388 */ /* 0x0003e20000000800 */
[--C-:B------:R-:W-:Y:S01]  /*4730*/  FFMA.FTZ R6, R6, UR45, -R12.reuse ;  /* 0x0000002d06067c23 */ /* 0x100fe2000801080c */
[----:B------:R-:W-:Y:S01]  /*4740*/  FFMA.FTZ R12, R7, UR45, -R12 ;  /* 0x0000002d070c7c23 */ /* 0x000fe2000801080c */
[----:B------:R-:W-:Y:S01]  /*4750*/  MOV R7, R155 ;  /* 0x0000009b00077202 */ /* 0x000fe20000000f00 */
[----:B------:R1:W5:Y:S01]  /*4760*/  LDG.E R112, desc[UR26][R36.64+0x120] ;  /* 0x0001201a24707981 */ /* 0x000362000c1e1900 */
[----:B--2---:R-:W-:Y:S01]  /*4770*/  F2FP.BF16.F32.PACK_AB R4, R227, R228 ;  /* 0x000000e4e304723e */ /* 0x004fe200000010ff */
[----:B------:R2:W-:Y:S01]  /*4780*/  MUFU.EX2 R136, R6 ;  /* 0x0000000600887308 */ /* 0x0005e20000000800 */
[----:B------:R-:W-:Y:S02]  /*4790*/  @!P0 FSEL R7, R155, -INF , !P2 ;  /* 0xff8000009b078808 */ /* 0x000fe40005000000 */
[----:B------:R-:W-:Y:S01]  /*47a0*/  PLOP3.LUT P2, PT, PT, PT, UP3, 0x80, 0x0 ;  /* 0x000000000000781c */ /* 0x000fe20003f4f038 */
[----:B------:R1:W-:Y:S06]  /*47b0*/  STS [R215+0x14400], R4 ;  /* 0x01440004d7007388 */ /* 0x0003ec0000000800 */
[----:B------:R-:W1:Y:S01]  /*47c0*/  MUFU.EX2 R133, R12 ;  /* 0x0000000c00857308 */ /* 0x000e620000000800 */
[----:B----4-:R-:W-:Y:S05]  /*47d0*/  F2FP.BF16.F32.PACK_AB R0, R199, R200 ;  /* 0x000000c8c700723e */ /* 0x010fea00000010ff */
[----:B------:R4:W-:Y:S01]  /*47e0*/  STS [R212+0x14000], R0 ;  /* 0x01400000d4007388 */ /* 0x0009e20000000800 */
[----:B--2---:R-:W-:Y:S01]  /*47f0*/  IMAD.MOV.U32 R6, RZ, RZ, R156 ;  /* 0x000000ffff067224 */ /* 0x004fe200078e009c */
[----:B------:R-:W-:Y:S02]  /*4800*/  @!P0 FSEL R6, R156, -INF , !P3 ;  /* 0xff8000009c068808 */ /* 0x000fe40005800000 */
[----:B-1----:R-:W-:Y:S03]  /*4810*/  F2FP.BF16.F32.PACK_AB R5, R70, R71 ;  /* 0x000000474605723e */ /* 0x002fe600000010ff */
[--C-:B------:R-:W-:Y:S01]  /*4820*/  FFMA.FTZ R6, R6, UR45, -R8.reuse ;  /* 0x0000002d06067c23 */ /* 0x100fe20008010808 */
[----:B------:R-:W-:Y:S01]  /*4830*/  FFMA.FTZ R8, R7, UR45, -R8 ;  /* 0x0000002d07087c23 */ /* 0x000fe20008010808 */
[----:B------:R-:W-:Y:S02]  /*4840*/  F2FP.BF16.F32.PACK_AB R7, R205, R206 ;  /* 0x000000cecd07723e */ /* 0x000fe400000010ff */
[----:B------:R1:W-:Y:S01]  /*4850*/  MUFU.EX2 R186, R6 ;  /* 0x0000000600ba7308 */ /* 0x0003e20000000800 */
[----:B------:R-:W-:Y:S09]  /*4860*/  F2FP.BF16.F32.PACK_AB R4, R157, R161 ;  /* 0x000000a19d04723e */ /* 0x000ff200000010ff */
[----:B------:R-:W2:Y:S01]  /*4870*/  MUFU.EX2 R185, R8 ;  /* 0x0000000800b97308 */ /* 0x000ea20000000800 */
[----:B----4-:R-:W-:Y:S02]  /*4880*/  F2FP.BF16.F32.PACK_AB R0, R221, R222 ;  /* 0x000000dedd00723e */ /* 0x010fe400000010ff */
[----:B-1----:R-:W-:Y:S03]  /*4890*/  F2FP.BF16.F32.PACK_AB R6, R143, R144 ;  /* 0x000000908f06723e */ /* 0x002fe600000010ff */
[----:B------:R1:W-:Y:S04]  /*48a0*/  STS [R212+0x14400], R0 ;  /* 0x01440000d4007388 */ /* 0x0003e80000000800 */
[----:B------:R4:W-:Y:S04]  /*48b0*/  STS [R209+0x12000], R5 ;  /* 0x01200005d1007388 */ /* 0x0009e80000000800 */
[----:B------:R2:W-:Y:S04]  /*48c0*/  STS [R209+0x12400], R4 ;  /* 0x01240004d1007388 */ /* 0x0005e80000000800 */
[----:B------:R2:W-:Y:S01]  /*48d0*/  STS [R208+0x12400], R6 ;  /* 0x01240006d0007388 */ /* 0x0005e20000000800 */
[----:B-1----:R-:W-:Y:S02]  /*48e0*/  F2FP.BF16.F32.PACK_AB R0, R249, R250 ;  /* 0x000000faf900723e */ /* 0x002fe400000010ff */
[----:B----4-:R-:W-:Y:S03]  /*48f0*/  F2FP.BF16.F32.PACK_AB R5, R187, R190 ;  /* 0x000000bebb05723e */ /* 0x010fe600000010ff */
[----:B------:R1:W-:Y:S01]  /*4900*/  STS [R208+0x12000], R0 ;  /* 0x01200000d0007388 */ /* 0x0003e20000000800 */
[----:B--2---:R-:W-:Y:S03]  /*4910*/  F2FP.BF16.F32.PACK_AB R4, R217, R218 ;  /* 0x000000dad904723e */ /* 0x004fe600000010ff */
[----:B------:R2:W-:Y:S01]  /*4920*/  STS [R209+0x14000], R5 ;  /* 0x01400005d1007388 */ /* 0x0005e20000000800 */
[----:B------:R-:W-:Y:S03]  /*4930*/  F2FP.BF16.F32.PACK_AB R6, R247, R248 ;  /* 0x000000f8f706723e */ /* 0x000fe600000010ff */
[----:B------:R4:W-:Y:S04]  /*4940*/  STS [R209+0x14400], R4 ;  /* 0x01440004d1007388 */ /* 0x0009e80000000800 */
[----:B------:R4:W-:Y:S01]  /*4950*/  STS [R208+0x14400], R7 ;  /* 0x01440007d0007388 */ /* 0x0009e20000000800 */
[----:B-1----:R-:W-:Y:S02]  /*4960*/  F2FP.BF16.F32.PACK_AB R0, R177, R178 ;  /* 0x000000b2b100723e */ /* 0x002fe400000010ff */
[----:B--2---:R-:W-:Y:S03]  /*4970*/  F2FP.BF16.F32.PACK_AB R5, R140, R142 ;  /* 0x0000008e8c05723e */ /* 0x004fe600000010ff */
[----:B------:R1:W-:Y:S01]  /*4980*/  STS [R208+0x14000], R0 ;  /* 0x01400000d0007388 */ /* 0x0003e20000000800 */
[----:B----4-:R-:W-:Y:S03]  /*4990*/  F2FP.BF16.F32.PACK_AB R4, R241, R242 ;  /* 0x000000f2f104723e */ /* 0x010fe600000010ff */
        /* <DEDUP_REMOVED lines=8> */
[----:B------:R-:W-:Y:S01]  /*4a20*/  STS [R211+0x14000], R7 ;  /* 0x01400007d3007388 */ /* 0x000fe20000000800 */
[----:B------:R-:W-:Y:S03]  /*4a30*/  F2FP.BF16.F32.PACK_AB R4, R185, R186 ;  /* 0x000000bab904723e */ /* 0x000fe600000010ff */
[----:B------:R-:W-:Y:S04]  /*4a40*/  STS [R211+0x14400], R6 ;  /* 0x01440006d3007388 */ /* 0x000fe80000000800 */
[----:B------:R-:W-:Y:S04]  /*4a50*/  STS [R210+0x14000], R5 ;  /* 0x01400005d2007388 */ /* 0x000fe80000000800 */
[----:B------:R-:W-:Y:S04]  /*4a60*/  STS [R210+0x14400], R4 ;  /* 0x01440004d2007388 */ /* 0x000fe80000000800 */
[----:B------:R-:W-:Y:S01]  /*4a70*/  LDSM.16.M88.4 R16, [R116+0x8000] ;  /* 0x008000007410783b */ /* 0x000fe20000000200 */
[----:B-1----:R-:W-:Y:S07]  /*4a80*/  LEA R0, R124, UR5, 0x1 ;  /* 0x000000057c007c11 */ /* 0x002fee000f8e08ff */
[----:B------:R-:W-:Y:S08]  /*4a90*/  LDSM.16.M88.4 R32, [R116+0x8400] ;  /* 0x008400007420783b */ /* 0x000ff00000000200 */
[----:B------:R-:W1:Y:S08]  /*4aa0*/  LDSM.16.M88.4 R64, [R0+0x4000] ;  /* 0x004000000040783b */ /* 0x000e700000000200 */
[----:B------:R2:W4:Y:S08]  /*4ab0*/  LDSM.16.M88.4 R60, [R0+0x5000] ;  /* 0x00500000003c783b */ /* 0x0005300000000200 */
[----:B------:R-:W4:Y:S08]  /*4ac0*/  LDSM.16.M88.4 R48, [R116+0x8800] ;  /* 0x008800007430783b */ /* 0x000f300000000200 */
[----:B------:R-:W3:Y:S01]  /*4ad0*/  LDSM.16.M88.4 R100, [R116+0x8c00] ;  /* 0x008c00007464783b */ /* 0x000ee20000000200 */
[----:B--2---:R-:W-:Y:S07]  /*4ae0*/  IADD3 R0, R0, R122, RZ ;  /* 0x0000007a00007210 */ /* 0x004fee0007ffe0ff */
[----:B------:R-:W-:Y:S01]  /*4af0*/  LDSM.16.M88.4 R104, [R117+0x8000] ;  /* 0x008000007568783b */ /* 0x000fe20000000200 */
[-C--:B-1----:R-:W-:Y:S07]  /*4b00*/  HMMA.16816.F32.BF16 R4, R64, R16.reuse, RZ ;  /* 0x000000104004723c */ /* 0x082fee00000418ff */
[----:B------:R-:W-:Y:S01]  /*4b10*/  LDSM.16.M88.4 R108, [R0+0x5000] ;  /* 0x00500000006c783b */ /* 0x000fe20000000200 */
[C---:B----4-:R-:W-:Y:S06]  /*4b20*/  HMMA.16816.F32.BF16 R8, R60.reuse, R16, RZ ;  /* 0x000000103c08723c */ /* 0x050fec00000418ff */
        /* <DEDUP_REMOVED lines=10> */
[-C--:B---3--:R-:W-:Y:S06]  /*4bd0*/  HMMA.16816.F32.BF16 R52, R64, R100.reuse, RZ ;  /* 0x000000644034723c */ /* 0x088fec00000418ff */
[C---:B------:R-:W-:Y:S06]  /*4be0*/  HMMA.16816.F32.BF16 R56, R60.reuse, R100, RZ ;  /* 0x000000643c38723c */ /* 0x040fec00000418ff */
[-C--:B------:R-:W-:Y:S06]  /*4bf0*/  HMMA.16816.F32.BF16 R60, R60, R102.reuse, RZ ;  /* 0x000000663c3c723c */ /* 0x080fec00000418ff */
[----:B------:R-:W-:Y:S01]  /*4c00*/  HMMA.16816.F32.BF16 R64, R64, R102, RZ ;  /* 0x000000664040723c */ /* 0x000fe200000418ff */
[----:B------:R1:W2:Y:S04]  /*4c10*/  LDSM.16.M88.4 R100, [R0+0x4000] ;  /* 0x004000000064783b */ /* 0x0002a80000000200 */
[----:B-1----:R-:W-:Y:S04]  /*4c20*/  MOV R0, R83 ;  /* 0x0000005300007202 */ /* 0x002fe80000000f00 */
[----:B------:R1:W5:Y:S02]  /*4c30*/  LDL.LU R83, [R1+0x80] ;  /* 0x0000800001537983 */ /* 0x0003640000300800 */
[----:B------:R-:W-:Y:S04]  /*4c40*/  FFMA.FTZ R0, -R0, R0, 1 ;  /* 0x3f80000000007423 */ /* 0x000fe80000010100 */
[----:B------:R-:W-:Y:S01]  /*4c50*/  FMUL.FTZ R0, R0, UR46 ;  /* 0x0000002e00007c20 */ /* 0x000fe20008410000 */
[-C--:B--2---:R-:W-:Y:S06]  /*4c60*/  HMMA.16816.F32.BF16 R4, R100, R104.reuse, R4 ;  /* 0x000000686404723c */ /* 0x084fec0000041804 */
[C---:B------:R-:W-:Y:S06]  /*4c70*/  HMMA.16816.F32.BF16 R8, R108.reuse, R104, R8 ;  /* 0x000000686c08723c */ /* 0x040fec0000041808 */
[-C--:B------:R-:W-:Y:S06]  /*4c80*/  HMMA.16816.F32.BF16 R12, R108, R106.reuse, R12 ;  /* 0x0000006a6c0c723c */ /* 0x080fec000004180c */
[C---:B------:R-:W-:Y:S01]  /*4c90*/  HMMA.16816.F32.BF16 R16, R100.reuse, R106, R16 ;  /* 0x0000006a6410723c */ /* 0x040fe20000041810 */
[----:B------:R-:W2:Y:S05]  /*4ca0*/  LDSM.16.M88.4 R104, [R117+0x8400] ;  /* 0x008400007568783b */ /* 0x000eaa0000000200 */
[C---:B------:R-:W-:Y:S01]  /*4cb0*/  FADD.FTZ R6, -R114.reuse, R6 ;  /* 0x0000000672067221 */ /* 0x040fe20000010100 */
[----:B------:R-:W-:Y:S04]  /*4cc0*/  FADD.FTZ R7, -R114, R7 ;  /* 0x0000000772077221 */ /* 0x000fe80000010100 */
[----:B------:R-:W-:Y:S11]  /*4cd0*/  FMUL.FTZ R7, R2, R7 ;  /* 0x0000000702077220 */ /* 0x000ff60000410000 */
[----:B------:R-:W-:Y:S02]  /*4ce0*/  @!UPT UIADD3 URZ, URZ, URZ, URZ ;  /* 0x0000003f3f3ff290 */ /* 0x000fe4000fffe03f */
[C---:B------:R-:W-:Y:S01]  /*4cf0*/  FADD.FTZ R16, -R115.reuse, R16 ;  /* 0x0000001073107221 */ /* 0x040fe20000010100 */
[C---:B------:R-:W-:Y:S01]  /*4d00*/  FADD.FTZ R17, -R115.reuse, R17 ;  /* 0x0000001173117221 */ /* 0x040fe20000010100 */
[-C--:B--2---:R-:W-:Y:S06]  /*4d10*/  HMMA.16816.F32.BF16 R20, R100, R104.reuse, R20 ;  /* 0x000000686414723c */ /* 0x084fec0000041814 */
[C---:B------:R-:W-:Y:S06]  /*4d20*/  HMMA.16816.F32.BF16 R24, R108.reuse, R104, R24 ;  /* 0x000000686c18723c */ /* 0x040fec0000041818 */
[-C--:B------:R-:W-:Y:S06]  /*4d30*/  HMMA.16816.F32.BF16 R28, R108, R106.reuse, R28 ;  /* 0x0000006a6c1c723c */ /* 0x080fec000004181c */
[C---:B------:R-:W-:Y:S01]  /*4d40*/  HMMA.16816.F32.BF16 R32, R100.reuse, R106, R32 ;  /* 0x0000006a6420723c */ /* 0x040fe20000041820 */
[----:B------:R-:W2:Y:S11]  /*4d50*/  LDSM.16.M88.4 R104, [R117+0x8800] ;  /* 0x008800007568783b */ /* 0x000eb60000000200 */
[----:B------:R-:W-:Y:S11]  /*4d60*/  @!UPT UIADD3 URZ, URZ, URZ, URZ ;  /* 0x0000003f3f3ff290 */ /* 0x000ff6000fffe03f */
[----:B------:R-:W-:Y:S01]  /*4d70*/  @!UPT UIADD3 URZ, URZ, URZ, URZ ;  /* 0x0000003f3f3ff290 */ /* 0x000fe2000fffe03f */
[C---:B------:R-:W-:Y:S01]  /*4d80*/  FADD.FTZ R32, -R115.reuse, R32 ;  /* 0x0000002073207221 */ /* 0x040fe20000010100 */
[C---:B------:R-:W-:Y:S01]  /*4d90*/  FADD.FTZ R33, -R115.reuse, R33 ;  /* 0x0000002173217221 */ /* 0x040fe20000010100 */
[-C--:B--2---:R-:W-:Y:S06]  /*4da0*/  HMMA.16816.F32.BF16 R36, R100, R104.reuse, R36 ;  /* 0x000000686424723c */ /* 0x084fec0000041824 */
[C---:B------:R-:W-:Y:S06]  /*4db0*/  HMMA.16816.F32.BF16 R40, R108.reuse, R104, R40 ;  /* 0x000000686c28723c */ /* 0x040fec0000041828 */
[-C--:B------:R-:W-:Y:S06]  /*4dc0*/  HMMA.16816.F32.BF16 R44, R108, R106.reuse, R44 ;  /* 0x0000006a6c2c723c */ /* 0x080fec000004182c */
[C---:B------:R-:W-:Y:S01]  /*4dd0*/  HMMA.16816.F32.BF16 R48, R100.reuse, R106, R48 ;  /* 0x0000006a6430723c */ /* 0x040fe20000041830 */
[----:B------:R-:W2:Y:S05]  /*4de0*/  LDSM.16.M88.4 R104, [R117+0x8c00] ;  /* 0x008c00007568783b */ /* 0x000eaa0000000200 */
[-C--:B--2---:R-:W-:Y:S06]  /*4df0*/  HMMA.16816.F32.BF16 R52, R100, R104.reuse, R52 ;  /* 0x000000686434723c */ /* 0x084fec0000041834 */
[C---:B------:R-:W-:Y:S06]  /*4e00*/  HMMA.16816.F32.BF16 R56, R108.reuse, R104, R56 ;  /* 0x000000686c38723c */ /* 0x040fec0000041838 */
[-C--:B------:R-:W-:Y:S05]  /*4e10*/  HMMA.16816.F32.BF16 R60, R108, R106.reuse, R60 ;  /* 0x0000006a6c3c723c */ /* 0x080fea000004183c */
[C---:B------:R-:W-:Y:S01]  /*4e20*/  FADD.FTZ R105, -R115.reuse, R4 ;  /* 0x0000000473697221 */ /* 0x040fe20000010100 */
[----:B------:R-:W-:Y:S01]  /*4e30*/  FFMA.FTZ R4, -R82, R82, 1 ;  /* 0x3f80000052047423 */ /* 0x000fe20000010152 */
[----:B------:R-:W-:Y:S01]  /*4e40*/  HMMA.16816.F32.BF16 R64, R100, R106, R64 ;  /* 0x0000006a6440723c */ /* 0x000fe20000041840 */
[----:B------:R1:W5:Y:S03]  /*4e50*/  LDL.LU R82, [R1+0x7c] ;  /* 0x00007c0001527983 */ /* 0x0003660000300800 */
[----:B------:R-:W-:Y:S01]  /*4e60*/  FADD.FTZ R104, -R115, R5 ;  /* 0x0000000573687221 */ /* 0x000fe20000010100 */
[----:B------:R-:W-:Y:S01]  /*4e70*/  FMUL.FTZ R5, R81, R105 ;  /* 0x0000006951057220 */ /* 0x000fe20000410000 */
[C---:B------:R-:W-:Y:S01]  /*4e80*/  FADD.FTZ R52, -R115.reuse, R52 ;  /* 0x0000003473347221 */ /* 0x040fe20000010100 */
[----:B------:R1:W5:Y:S01]  /*4e90*/  LDL.LU R81, [R1+0x78] ;  /* 0x0000780001517983 */ /* 0x0003620000300800 */
[----:B------:R-:W-:Y:S03]  /*4ea0*/  FMUL.FTZ R104, R80, R104 ;  /* 0x0000006850687220 */ /* 0x000fe60000410000 */
        /* <DEDUP_REMOVED lines=8> */
[----:B------:R-:W-:Y:S01]  /*4f30*/  FFMA.FTZ R17, -R75, R75, 1 ;  /* 0x3f8000004b117423 */ /* 0x000fe2000001014b */
[----:B------:R1:W5:Y:S01]  /*4f40*/  LDL.LU R78, [R1+0x6c] ;  /* 0x00006c00014e7983 */ /* 0x0003620000300800 */
[----:B------:R-:W-:Y:S01]  /*4f50*/  FMUL.FTZ R102, R76, R102 ;  /* 0x000000664c667220 */ /* 0x000fe20000410000 */
[----:B------:R-:W-:Y:S01]  /*4f60*/  FMUL.FTZ R52, R248, R52 ;  /* 0x00000034f8347220 */ /* 0x000fe20000410000 */
[----:B------:R-:W-:Y:S01]  /*4f70*/  FMUL.FTZ R100, R5, R0 ;  /* 0x0000000005647220 */ /* 0x000fe20000410000 */
[----:B------:R1:W5:Y:S01]  /*4f80*/  LDL.LU R77, [R1+0x68] ;  /* 0x00006800014d7983 */ /* 0x0003620000300800 */
[----:B------:R-:W-:Y:S01]  /*4f90*/  FMUL.FTZ R17, R17, UR46 ;  /* 0x0000002e11117c20 */ /* 0x000fe20008410000 */
[----:B------:R-:W-:Y:S01]  /*4fa0*/  FMUL.FTZ R16, R16, UR46 ;  /* 0x0000002e10107c20 */ /* 0x000fe20008410000 */
[----:B------:R-:W-:Y:S01]  /*4fb0*/  FFMA.FTZ R5, -R252, R252, 1 ;  /* 0x3f800000fc057423 */ /* 0x000fe200000101fc */
[----:B------:R1:W5:Y:S01]  /*4fc0*/  LDL.LU R76, [R1+0x64] ;  /* 0x00006400014c7983 */ /* 0x0003620000300800 */
[----:B------:R-:W-:Y:S01]  /*4fd0*/  FMUL.FTZ R17, R20, R17 ;  /* 0x0000001114117220 */ /* 0x000fe20000410000 */
[----:B------:R-:W-:Y:S01]  /*4fe0*/  FMUL.FTZ R16, R21, R16 ;  /* 0x0000001015107220 */ /* 0x000fe20000410000 */
[----:B------:R-:W-:Y:S01]  /*4ff0*/  FMUL.FTZ R5, R5, UR46 ;  /* 0x0000002e05057c20 */ /* 0x000fe20008410000 */
[----:B------:R1:W5:Y:S01]  /*5000*/  LDL.LU R75, [R1+0x60] ;  /* 0x00006000014b7983 */ /* 0x0003620000300800 */
[----:B------:R-:W-:Y:S01]  /*5010*/  FADD.FTZ R53, -R115, R53 ;  /* 0x0000003573357221 */ /* 0x000fe20000010100 */
[----:B------:R-:W-:Y:S01]  /*5020*/  FMUL.FTZ R4, R4, UR46 ;  /* 0x0000002e04047c20 */ /* 0x000fe20008410000 */
[----:B------:R-:W-:Y:S01]  /*5030*/  FMUL.FTZ R5, R101, R5 ;  /* 0x0000000565057220 */ /* 0x000fe20000410000 */
[----:B------:R1:W5:Y:S01]  /*5040*/  LDL.LU R74, [R1+0x5c] ;  /* 0x00005c00014a7983 */ /* 0x0003620000300800 */
[----:B------:R-:W-:Y:S01]  /*5050*/  FMUL.FTZ R53, R247, R53 ;  /* 0x00000035f7357220 */ /* 0x000fe20000410000 */
[----:B------:R-:W-:Y:S01]  /*5060*/  FMUL.FTZ R0, R104, R4 ;  /* 0x0000000468007220 */ /* 0x000fe20000410000 */
[----:B------:R-:W-:Y:S01]  /*5070*/  FFMA.FTZ R4, -R251, R251, 1 ;  /* 0x3f800000fb047423 */ /* 0x000fe200000101fb */
[----:B------:R-:W-:Y:S01]  /*5080*/  FFMA.FTZ R21, -R240, R240, 1 ;  /* 0x3f800000f0157423 */ /* 0x000fe200000101f0 */
[----:B------:R-:W-:Y:S02]  /*5090*/  FFMA.FTZ R20, -R239, R239, 1 ;  /* 0x3f800000ef147423 */ /* 0x000fe400000101ef */
[----:B------:R-:W-:Y:S01]  /*50a0*/  FMUL.FTZ R4, R4, UR46 ;  /* 0x0000002e04047c20 */ /* 0x000fe20008410000 */
[----:B------:R-:W-:Y:S01]  /*50b0*/  F2FP.BF16.F32.PACK_AB R0, R0, R100 ;  /* 0x000000640000723e */ /* 0x000fe200000010ff */
[----:B------:R-:W-:Y:S01]  /*50c0*/  FMUL.FTZ R21, R21, UR46 ;  /* 0x0000002e15157c20 */ /* 0x000fe20008410000 */
[----:B------:R-:W-:Y:S01]  /*50d0*/  F2FP.BF16.F32.PACK_AB R100, R16, R17 ;  /* 0x000000111064723e */ /* 0x000fe200000010ff */
[----:B------:R-:W-:Y:S01]  /*50e0*/  FMUL.FTZ R4, R102, R4 ;  /* 0x0000000466047220 */ /* 0x000fe20000410000 */
[C---:B------:R-:W-:Y:S01]  /*50f0*/  FADD.FTZ R16, -R115.reuse, R36 ;  /* 0x0000002473107221 */ /* 0x040fe20000010100 */
[----:B------:R-:W-:Y:S01]  /*5100*/  FADD.FTZ R17, -R115, R37 ;  /* 0x0000002573117221 */ /* 0x000fe20000010100 */
[----:B------:R-:W-:Y:S01]  /*5110*/  FMUL.FTZ R20, R20, UR46 ;  /* 0x0000002e14147c20 */ /* 0x000fe20008410000 */
[----:B------:R-:W-:Y:S01]  /*5120*/  FFMA.FTZ R36, -R245, R245, 1 ;  /* 0x3f800000f5247423 */ /* 0x000fe200000101f5 */
[----:B------:R-:W-:Y:S01]  /*5130*/  FMUL.FTZ R16, R71, R16 ;  /* 0x0000001047107220 */ /* 0x000fe20000410000 */
[----:B------:R-:W-:Y:S01]  /*5140*/  FMUL.FTZ R17, R70, R17 ;  /* 0x0000001146117220 */ /* 0x000fe20000410000 */
[----:B------:R-:W-:Y:S01]  /*5150*/  F2FP.BF16.F32.PACK_AB R101, R4, R5 ;  /* 0x000000050465723e */ /* 0x000fe200000010ff */
[----:B------:R-:W-:Y:S01]  /*5160*/  FMUL.FTZ R4, R73, R32 ;  /* 0x0000002049047220 */ /* 0x000fe20000410000 */
[----:B------:R-:W-:Y:S01]  /*5170*/  FMUL.FTZ R5, R72, R33 ;  /* 0x0000002148057220 */ /* 0x000fe20000410000 */
[----:B------:R1:W5:Y:S01]  /*5180*/  LDL.LU R73, [R1+0x58] ;  /* 0x0000580001497983 */ /* 0x0003620000300800 */
[----:B------:R-:W-:Y:S01]  /*5190*/  FMUL.FTZ R36, R36, UR46 ;  /* 0x0000002e24247c20 */ /* 0x000fe20008410000 */
[----:B------:R-:W-:Y:S01]  /*51a0*/  FFMA.FTZ R32, -R243, R243, 1 ;  /* 0x3f800000f3207423 */ /* 0x000fe200000101f3 */
[----:B------:R-:W-:Y:S01]  /*51b0*/  FFMA.FTZ R33, -R244, R244, 1 ;  /* 0x3f800000f4217423 */ /* 0x000fe200000101f4 */
[----:B------:R1:W5:Y:S01]  /*51c0*/  LDL.LU R72, [R1+0x54] ;  /* 0x0000540001487983 */ /* 0x0003620000300800 */
[----:B------:R-:W-:Y:S01]  /*51d0*/  FMUL.FTZ R36, R5, R36 ;  /* 0x0000002405247220 */ /* 0x000fe20000410000 */
[----:B------:R-:W-:Y:S01]  /*51e0*/  FMUL.FTZ R32, R32, UR46 ;  /* 0x0000002e20207c20 */ /* 0x000fe20008410000 */
[----:B------:R-:W-:Y:S01]  /*51f0*/  FMUL.FTZ R33, R33, UR46 ;  /* 0x0000002e21217c20 */ /* 0x000fe20008410000 */
[----:B------:R1:W5:Y:S01]  /*5200*/  LDL.LU R71, [R1+0x50] ;  /* 0x0000500001477983 */ /* 0x0003620000300800 */
[----:B------:R-:W-:Y:S01]  /*5210*/  FADD.FTZ R5, -R115, R49 ;  /* 0x0000003173057221 */ /* 0x000fe20000010100 */
[----:B------:R-:W-:Y:S01]  /*5220*/  FMUL.FTZ R32, R17, R32 ;  /* 0x0000002011207220 */ /* 0x000fe20000410000 */
[----:B------:R-:W-:Y:S01]  /*5230*/  FMUL.FTZ R33, R16, R33 ;  /* 0x0000002110217220 */ /* 0x000fe20000410000 */
[----:B------:R1:W5:Y:S01]  /*5240*/  LDL.LU R70, [R1+0x4c] ;  /* 0x00004c0001467983 */ /* 0x0003620000300800 */
[----:B------:R-:W-:Y:S01]  /*5250*/  FFMA.FTZ R17, -R238, R238, 1 ;  /* 0x3f800000ee117423 */ /* 0x000fe200000101ee */
[----:B------:R-:W-:Y:S01]  /*5260*/  FFMA.FTZ R16, -R237, R237, 1 ;  /* 0x3f800000ed107423 */ /* 0x000fe200000101ed */
[----:B------:R-:W-:Y:S01]  /*5270*/  FADD.FTZ R49, -R115, R65 ;  /* 0x0000004173317221 */ /* 0x000fe20000010100 */
[----:B------:R-:W-:Y:S01]  /*5280*/  FMUL.FTZ R5, R249, R5 ;  /* 0x00000005f9057220 */ /* 0x000fe20000410000 */
[----:B------:R-:W-:Y:S01]  /*5290*/  FMUL.FTZ R17, R17, UR46 ;  /* 0x0000002e11117c20 */ /* 0x000fe20008410000 */
[----:B------:R-:W-:Y:S01]  /*52a0*/  FMUL.FTZ R16, R16, UR46 ;  /* 0x0000002e10107c20 */ /* 0x000fe20008410000 */
[----:B------:R-:W-:Y:S01]  /*52b0*/  FMUL.FTZ R49, R241, R49 ;  /* 0x00000031f1317220 */ /* 0x000fe20000410000 */
[----:B------:R-:W-:Y:S01]  /*52c0*/  FMUL.FTZ R20, R5, R20 ;  /* 0x0000001405147220 */ /* 0x000fe20000410000 */
[----:B------:R-:W-:Y:S01]  /*52d0*/  FMUL.FTZ R17, R52, R17 ;  /* 0x0000001134117220 */ /* 0x000fe20000410000 */
[----:B------:R-:W-:Y:S01]  /*52e0*/  FMUL.FTZ R16, R53, R16 ;  /* 0x0000001035107220 */ /* 0x000fe20000410000 */
[----:B------:R-:W-:Y:S01]  /*52f0*/  FFMA.FTZ R5, -R226, R226, 1 ;  /* 0x3f800000e2057423 */ /* 0x000fe200000101e2 */
[----:B------:R-:W-:Y:S03]  /*5300*/  FFMA.FTZ R37, -R246, R246, 1 ;  /* 0x3f800000f6257423 */ /* 0x000fe600000101f6 */
[----:B------:R-:W-:Y:S01]  /*5310*/  FMUL.FTZ R5, R5, UR46 ;  /* 0x0000002e05057c20 */ /* 0x000fe20008410000 */
[----:B------:R-:W-:Y:S04]  /*5320*/  FMUL.FTZ R37, R37, UR46 ;  /* 0x0000002e25257c20 */ /* 0x000fe80008410000 */
[----:B------:R-:W-:Y:S01]  /*5330*/  FMUL.FTZ R37, R4, R37 ;  /* 0x0000002504257220 */ /* 0x000fe20000410000 */
[C---:B------:R-:W-:Y:S01]  /*5340*/  FADD.FTZ R4, -R115.reuse, R48 ;  /* 0x0000003073047221 */ /* 0x040fe20000010100 */
[----:B------:R-:W-:Y:S03]  /*5350*/  FADD.FTZ R48, -R115, R64 ;  /* 0x0000004073307221 */ /* 0x000fe60000010100 */
[----:B------:R-:W-:Y:S01]  /*5360*/  FMUL.FTZ R4, R250, R4 ;  /* 0x00000004fa047220 */ /* 0x000fe20000410000 */
[----:B------:R-:W-:Y:S01]  /*5370*/  FMUL.FTZ R48, R242, R48 ;  /* 0x00000030f2307220 */ /* 0x000fe20000410000 */
[----:B------:R-:W-:Y:S02]  /*5380*/  F2FP.BF16.F32.PACK_AB R37, R36, R37 ;  /* 0x000000252425723e */ /* 0x000fe400000010ff */
[----:B------:R-:W-:Y:S01]  /*5390*/  FMUL.FTZ R21, R4, R21 ;  /* 0x0000001504157220 */ /* 0x000fe20000410000 */
[----:B------:R-:W-:Y:S01]  /*53a0*/  FFMA.FTZ R4, -R225, R225, 1 ;  /* 0x3f800000e1047423 */ /* 0x000fe200000101e1 */
[----:B------:R-:W-:Y:S01]  /*53b0*/  FMUL.FTZ R5, R48, R5 ;  /* 0x0000000530057220 */ /* 0x000fe20000410000 */
[----:B------:R-:W-:Y:S02]  /*53c0*/  F2FP.BF16.F32.PACK_AB R36, R32, R33 ;  /* 0x000000212024723e */ /* 0x000fe400000010ff */
[----:B------:R-:W-:Y:S01]  /*53d0*/  FMUL.FTZ R4, R4, UR46 ;  /* 0x0000002e04047c20 */ /* 0x000fe20008410000 */
[----:B------:R-:W-:Y:S01]  /*53e0*/  F2FP.BF16.F32.PACK_AB R32, R16, R17 ;  /* 0x000000111020723e */ /* 0x000fe200000010ff */
[----:B------:R-:W-:Y:S01]  /*53f0*/  FFMA.FTZ R16, -R69, R69, 1 ;  /* 0x3f80000045107423 */ /* 0x000fe20000010145 */
[----:B------:R-:W-:Y:S01]  /*5400*/  FMUL.FTZ R17, R3, R6 ;  /* 0x0000000603117220 */ /* 0x000fe20000410000 */
[----:B------:R1:W5:Y:S01]  /*5410*/  LDL.LU R69, [R1+0x48] ;  /* 0x0000480001457983 */ /* 0x0003620000300800 */
[----:B------:R-:W-:Y:S01]  /*5420*/  FMUL.FTZ R4, R49, R4 ;  /* 0x0000000431047220 */ /* 0x000fe20000410000 */
[----:B------:R-:W-:Y:S01]  /*5430*/  F2FP.BF16.F32.PACK_AB R33, R20, R21 ;  /* 0x000000151421723e */ /* 0x000fe200000010ff */
[----:B------:R-:W-:Y:S03]  /*5440*/  FMUL.FTZ R16, R16, UR46 ;  /* 0x0000002e10107c20 */ /* 0x000fe60008410000 */
[----:B------:R-:W-:Y:S01]  /*5450*/  F2FP.BF16.F32.PACK_AB R21, R4, R5 ;  /* 0x000000050415723e */ /* 0x000fe200000010ff */
[----:B------:R-:W-:Y:S02]  /*5460*/  FFMA.FTZ R4, -R68, R68, 1 ;  /* 0x3f80000044047423 */ /* 0x000fe40000010144 */
[----:B------:R1:W5:Y:S02]  /*5470*/  LDL.LU R68, [R1+0x44] ;  /* 0x0000440001447983 */ /* 0x0003640000300800 */
[----:B------:R-:W-:Y:S02]  /*5480*/  FMUL.FTZ R6, R4, UR46 ;  /* 0x0000002e04067c20 */ /* 0x000fe40008410000 */
[----:B------:R1:W5:Y:S04]  /*5490*/  LDL.LU R3, [R1+0x40] ;  /* 0x0000400001037983 */ /* 0x0003680000300800 */
[----:B------:R1:W5:Y:S01]  /*54a0*/  LDL.LU R2, [R1+0x3c] ;  /* 0x00003c0001027983 */ /* 0x0003620000300800 */
[----:B------:R-:W-:Y:S05]  /*54b0*/  @!P2 BRA `(.L_x_523) ;  /* 0x000000000058a947 */ /* 0x000fea0003800000 */
[----:B------:R-:W2:Y:S01]  /*54c0*/  LDL.LU R102, [R1] ;  /* 0x0000000001667983 */ /* 0x000ea20000300800 */
[----:B------:R-:W3:Y:S01]  /*54d0*/  LDC R20, c[0x0][0x240] ;  /* 0x00009000ff147b82 */ /* 0x000ee20000000800 */
[----:B------:R-:W-:Y:S04]  /*54e0*/  ULOP3.LUT UR21, UR25, 0x1, URZ, 0xc0, !UPT ;  /* 0x0000000119157892 */ /* 0x000fe8000f8ec03f */
[----:B------:R-:W-:Y:S03]  /*54f0*/  UISETP.NE.U32.AND UP0, UPT, UR21, 0x1, UPT ;  /* 0x000000011500788c */ /* 0x000fe6000bf05070 */
[----:B------:R-:W4:Y:S01]  /*5500*/  LDC R48, c[0x0][0x244] ;  /* 0x00009100ff307b82 */ /* 0x000f220000000800 */
[----:B------:R-:W-:Y:S06]  /*5510*/  USEL UR21, UR20, 0x2000, !UP0 ;  /* 0x0000200014157887 */ /* 0x000fec000c000000 */
[----:B------:R-:W-:Y:S01]  /*5520*/  IADD3 R118, R118, UR21, RZ ;  /* 0x0000001576767c10 */ /* 0x000fe2000fffe0ff */
[----:B--2---:R-:W-:Y:S02]  /*5530*/  VIADD R102, R102, UR21 ;  /* 0x0000001566667c36 */ /* 0x004fe40008000000 */
[----:B---3--:R-:W-:Y:S03]  /*5540*/  IMAD.U32 R4, R20, -0x80, RZ ;  /* 0xffffff8014047824 */ /* 0x008fe600078e00ff */
[----:B------:R2:W-:Y:S02]  /*5550*/  STL [R1], R102 ;  /* 0x0000006601007387 */ /* 0x0005e40000100800 */
        /* <DEDUP_REMOVED lines=9> */
[----:B----4-:R-:W-:Y:S05]  /*55f0*/  LEA.HI.X R5, R20, R231, R48, 0x7, P0 ;  /* 0x000000e714057211 */ /* 0x010fea00000f3c30 */
[----:B------:R2:W-:Y:S04]  /*5600*/  LDGSTS.E.BYPASS.LTC128B.128 [R102+0x1000], desc[UR26][R4.64] ;  /* 0x0100000004667fae */ /* 0x0005e8000b901d5a */
[----:B------:R-:W0:Y:S02]  /*5610*/  LDGDEPBAR ;  /* 0x00000000000079af */ /* 0x000e240000000000 */
.L_x_523:
[----:B------:R3:W-:Y:S01]  /*5620*/  STS [R214+0xa000], R0 ;  /* 0x00a00000d6007388 */ /* 0x0007e20000000800 */
[----:B------:R-:W-:Y:S01]  /*5630*/  FMUL.FTZ R7, R7, R6 ;  /* 0x0000000607077220 */ /* 0x000fe20000410000 */
[----:B------:R-:W-:Y:S01]  /*5640*/  FFMA.FTZ R6, -R159, R159, 1 ;  /* 0x3f8000009f067423 */ /* 0x000fe2000001019f */
[----:B------:R-:W-:Y:S01]  /*5650*/  FADD.FTZ R19, -R114, R19 ;  /* 0x0000001372137221 */ /* 0x000fe20000010100 */
[----:B--2---:R-:W-:Y:S01]  /*5660*/  FFMA.FTZ R5, -R158, R158, 1 ;  /* 0x3f8000009e057423 */ /* 0x004fe2000001019e */
[----:B------:R-:W-:Y:S01]  /*5670*/  FMUL.FTZ R16, R17, R16 ;  /* 0x0000001011107220 */ /* 0x000fe20000410000 */
[----:B------:R-:W-:Y:S01]  /*5680*/  FFMA.FTZ R4, -R154, R154, 1 ;  /* 0x3f8000009a047423 */ /* 0x000fe2000001019a */
[----:B------:R-:W-:Y:S01]  /*5690*/  FADD.FTZ R23, -R114, R23 ;  /* 0x0000001772177221 */ /* 0x000fe20000010100 */
[----:B------:R-:W-:Y:S01]  /*56a0*/  FMUL.FTZ R17, R6, UR46 ;  /* 0x0000002e06117c20 */ /* 0x000fe20008410000 */
[----:B------:R-:W-:Y:S01]  /*56b0*/  FMUL.FTZ R19, R191, R19 ;  /* 0x00000013bf137220 */ /* 0x000fe20000410000 */
        /* <DEDUP_REMOVED lines=12> */
[----:B------:R-:W-:Y:S01]  /*5780*/  FMUL.FTZ R22, R22, R5 ;  /* 0x0000000516167220 */ /* 0x000fe20000410000 */
[----:B------:R-:W-:Y:S01]  /*5790*/  FFMA.FTZ R5, -R149, R149, 1 ;  /* 0x3f80000095057423 */ /* 0x000fe20000010195 */
[----:B------:R-:W-:Y:S01]  /*57a0*/  FADD.FTZ R39, -R114, R39 ;  /* 0x0000002772277221 */ /* 0x000fe20000010100 */
[----:B---3--:R-:W-:Y:S01]  /*57b0*/  FFMA.FTZ R0, -R153, R153, 1 ;  /* 0x3f80000099007423 */ /* 0x008fe20000010199 */
[----:B------:R-:W-:Y:S01]  /*57c0*/  FMUL.FTZ R35, R167, R35 ;  /* 0x00000023a7237220 */ /* 0x000fe20000410000 */
[----:B------:R-:W-:Y:S01]  /*57d0*/  FMUL.FTZ R50, R144, R50 ;  /* 0x0000003290327220 */ /* 0x000fe20000410000 */
[----:B------:R-:W-:Y:S01]  /*57e0*/  FMUL.FTZ R39, R157, R39 ;  /* 0x000000279d277220 */ /* 0x000fe20000410000 */
[----:B------:R-:W-:Y:S01]  /*57f0*/  FMUL.FTZ R4, R0, UR46 ;  /* 0x0000002e00047c20 */ /* 0x000fe20008410000 */
[----:B------:R-:W-:Y:S01]  /*5800*/  FMUL.FTZ R0, R19, R6 ;  /* 0x0000000613007220 */ /* 0x000fe20000410000 */
[----:B------:R-:W-:Y:S01]  /*5810*/  FFMA.FTZ R6, -R150, R150, 1 ;  /* 0x3f80000096067423 */ /* 0x000fe20000010196 */
[----:B------:R-:W-:Y:S01]  /*5820*/  FADD.FTZ R55, -R114, R55 ;  /* 0x0000003772377221 */ /* 0x000fe20000010100 */
[----:B------:R-:W-:Y:S01]  /*5830*/  FMUL.FTZ R23, R23, R4 ;  /* 0x0000000417177220 */ /* 0x000fe20000410000 */
[----:B------:R-:W-:Y:S01]  /*5840*/  F2FP.BF16.F32.PACK_AB R4, R7, R16 ;  /* 0x000000100704723e */ /* 0x000fe200000010ff */
[----:B------:R-:W-:Y:S01]  /*5850*/  FMUL.FTZ R16, R6, UR46 ;  /* 0x0000002e06107c20 */ /* 0x000fe20008410000 */
[----:B------:R-:W-:Y:S01]  /*5860*/  FFMA.FTZ R6, -R146, R146, 1 ;  /* 0x3f80000092067423 */ /* 0x000fe20000010192 */
[----:B------:R-:W2:Y:S01]  /*5870*/  LDC R48, c[0x0][0x2dc] ;  /* 0x0000b700ff307b82 */ /* 0x000ea20000000800 */
[----:B------:R-:W-:Y:S01]  /*5880*/  F2FP.BF16.F32.PACK_AB R0, R0, R18 ;  /* 0x000000120000723e */ /* 0x000fe200000010ff */
[----:B------:R3:W-:Y:S01]  /*5890*/  STS [R214+0xa400], R4 ;  /* 0x00a40004d6007388 */ /* 0x0007e20000000800 */
[----:B------:R-:W-:Y:S01]  /*58a0*/  FMUL.FTZ R6, R6, UR46 ;  /* 0x0000002e06067c20 */ /* 0x000fe20008410000 */
[----:B------:R-:W-:Y:S01]  /*58b0*/  FMUL.FTZ R7, R5, UR46 ;  /* 0x0000002e05077c20 */ /* 0x000fe20008410000 */
[----:B------:R-:W-:Y:S01]  /*58c0*/  FFMA.FTZ R5, -R145, R145, 1 ;  /* 0x3f80000091057423 */ /* 0x000fe20000010191 */
[----:B------:R4:W-:Y:S01]  /*58d0*/  STS [R213+0xa400], R0 ;  /* 0x00a40000d5007388 */ /* 0x0009e20000000800 */
[----:B------:R-:W-:Y:S01]  /*58e0*/  FMUL.FTZ R38, R38, R6 ;  /* 0x0000000626267220 */ /* 0x000fe20000410000 */
[----:B------:R-:W-:Y:S01]  /*58f0*/  FFMA.FTZ R6, -R138, R138, 1 ;  /* 0x3f8000008a067423 */ /* 0x000fe2000001018a */
[----:B------:R-:W-:Y:S01]  /*5900*/  FMUL.FTZ R5, R5, UR46 ;  /* 0x0000002e05057c20 */ /* 0x000fe20008410000 */
[----:B------:R-:W-:Y:S01]  /*5910*/  STS [R213+0xa000], R100 ;  /* 0x00a00064d5007388 */ /* 0x000fe20000000800 */
[----:B------:R-:W-:Y:S01]  /*5920*/  FMUL.FTZ R20, R35, R7 ;  /* 0x0000000723147220 */ /* 0x000fe20000410000 */
[----:B------:R-:W-:Y:S01]  /*5930*/  FMUL.FTZ R6, R6, UR46 ;  /* 0x0000002e06067c20 */ /* 0x000fe20008410000 */
[----:B------:R-:W-:Y:S01]  /*5940*/  FADD.FTZ R66, -R114, R66 ;  /* 0x0000004272427221 */ /* 0x000fe20000010100 */
[----:B------:R-:W-:Y:S01]  /*5950*/  FFMA.FTZ R7, -R134, R134, 1 ;  /* 0x3f80000086077423 */ /* 0x000fe20000010186 */
[----:B------:R-:W-:Y:S01]  /*5960*/  FMUL.FTZ R19, R39, R5 ;  /* 0x0000000527137220 */ /* 0x000fe20000410000 */
[----:B------:R-:W-:Y:S01]  /*5970*/  FMUL.FTZ R50, R50, R6 ;  /* 0x0000000632327220 */ /* 0x000fe20000410000 */
[----:B------:R-:W-:Y:S01]  /*5980*/  FFMA.FTZ R6, -R132, R132, 1 ;  /* 0x3f80000084067423 */ /* 0x000fe20000010184 */
[----:B------:R-:W-:Y:S01]  /*5990*/  FADD.FTZ R51, -R114, R51 ;  /* 0x0000003372337221 */ /* 0x000fe20000010100 */
[----:B------:R-:W-:Y:S01]  /*59a0*/  FFMA.FTZ R5, -R137, R137, 1 ;  /* 0x3f80000089057423 */ /* 0x000fe20000010189 */
[----:B------:R-:W-:Y:S01]  /*59b0*/  FMUL.FTZ R55, R140, R55 ;  /* 0x000000378c377220 */ /* 0x000fe20000410000 */
[----:B------:R-:W-:Y:S01]  /*59c0*/  FMUL.FTZ R66, R136, R66 ;  /* 0x0000004288427220 */ /* 0x000fe20000410000 */
[----:B------:R-:W-:Y:S01]  /*59d0*/  FMUL.FTZ R7, R7, UR46 ;  /* 0x0000002e07077c20 */ /* 0x000fe20008410000 */
[----:B------:R-:W-:Y:S01]  /*59e0*/  FMUL.FTZ R6, R6, UR46 ;  /* 0x0000002e06067c20 */ /* 0x000fe20008410000 */
[----:B------:R-:W-:Y:S01]  /*59f0*/  FMUL.FTZ R51, R143, R51 ;  /* 0x000000338f337220 */ /* 0x000fe20000410000 */
[----:B------:R-:W-:Y:S01]  /*5a00*/  FMUL.FTZ R5, R5, UR46 ;  /* 0x0000002e05057c20 */ /* 0x000fe20008410000 */
[----:B------:R-:W-:Y:S01]  /*5a10*/  FMUL.FTZ R55, R55, R7 ;  /* 0x0000000737377220 */ /* 0x000fe20000410000 */
[----:B------:R-:W-:Y:S01]  /*5a20*/  FMUL.FTZ R66, R66, R6 ;  /* 0x0000000642427220 */ /* 0x000fe20000410000 */
[C---:B-----5:R-:W-:Y:S01]  /*5a30*/  FADD.FTZ R8, -R113.reuse, R8 ;  /* 0x0000000871087221 */ /* 0x060fe20000010100 */
[----:B------:R-:W-:Y:S01]  /*5a40*/  FADD.FTZ R9, -R113, R9 ;  /* 0x0000000971097221 */ /* 0x000fe20000010100 */
[----:B------:R-:W-:Y:S01]  /*5a50*/  FFMA.FTZ R7, -R189, R189, 1 ;  /* 0x3f800000bd077423 */ /* 0x000fe200000101bd */
[----:B------:R-:W-:Y:S01]  /*5a60*/  FFMA.FTZ R6, -R188, R188, 1 ;  /* 0x3f800000bc067423 */ /* 0x000fe200000101bc */
[----:B------:R-:W-:Y:S01]  /*5a70*/  FMUL.FTZ R51, R51, R5 ;  /* 0x0000000533337220 */ /* 0x000fe20000410000 */
[----:B------:R-:W-:Y:S01]  /*5a80*/  FADD.FTZ R67, -R114, R67 ;  /* 0x0000004372437221 */ /* 0x000fe20000010100 */
[----:B------:R-:W-:Y:S01]  /*5a90*/  FFMA.FTZ R5, -R129, R129, 1 ;  /* 0x3f80000081057423 */ /* 0x000fe20000010181 */
[----:B------:R-:W-:Y:S01]  /*5aa0*/  FADD.FTZ R13, -R113, R13 ;  /* 0x0000000d710d7221 */ /* 0x000fe20000010100 */
[----:B---3--:R-:W-:Y:S01]  /*5ab0*/  FFMA.FTZ R4, -R183, R183, 1 ;  /* 0x3f800000b7047423 */ /* 0x008fe200000101b7 */
[----:B------:R-:W-:Y:S01]  /*5ac0*/  FMUL.FTZ R8, R224, R8 ;  /* 0x00000008e0087220 */ /* 0x000fe20000410000 */
[----:B------:R-:W-:Y:S01]  /*5ad0*/  FMUL.FTZ R9, R223, R9 ;  /* 0x00000009df097220 */ /* 0x000fe20000410000 */
[----:B------:R-:W-:Y:S01]  /*5ae0*/  FMUL.FTZ R7, R7, UR46 ;  /* 0x0000002e07077c20 */ /* 0x000fe20008410000 */
[----:B------:R-:W-:Y:S01]  /*5af0*/  FMUL.FTZ R6, R6, UR46 ;  /* 0x0000002e06067c20 */ /* 0x000fe20008410000 */
[----:B------:R-:W-:Y:S01]  /*5b00*/  FMUL.FTZ R67, R133, R67 ;  /* 0x0000004385437220 */ /* 0x000fe20000410000 */
[----:B------:R-:W-:Y:S01]  /*5b10*/  FMUL.FTZ R5, R5, UR46 ;  /* 0x0000002e05057c20 */ /* 0x000fe20008410000 */
[----:B------:R-:W-:Y:S01]  /*5b20*/  FMUL.FTZ R13, R219, R13 ;  /* 0x0000000ddb0d7220 */ /* 0x000fe20000410000 */
[----:B------:R-:W-:Y:S01]  /*5b30*/  FMUL.FTZ R4, R4, UR46 ;  /* 0x0000002e04047c20 */ /* 0x000fe20008410000 */
[----:B------:R-:W-:Y:S01]  /*5b40*/  FMUL.FTZ R8, R8, R7 ;  /* 0x0000000708087220 */ /* 0x000fe20000410000 */
[----:B------:R-:W-:Y:S01]  /*5b50*/  FMUL.FTZ R9, R9, R6 ;  /* 0x0000000609097220 */ /* 0x000fe20000410000 */
[----:B------:R-:W-:Y:S01]  /*5b60*/  FMUL.FTZ R67, R67, R5 ;  /* 0x0000000543437220 */ /* 0x000fe20000410000 */
[----:B------:R-:W-:Y:S01]  /*5b70*/  FMUL.FTZ R13, R13, R4 ;  /* 0x000000040d0d7220 */ /* 0x000fe20000410000 */
[----:B------:R-:W-:Y:S01]  /*5b80*/  FADD.FTZ R34, -R114, R34 ;  /* 0x0000002272227221 */ /* 0x000fe20000010100 */
[C---:B------:R-:W-:Y:S01]  /*5b90*/  FADD.FTZ R12, -R113.reuse, R12 ;  /* 0x0000000c710c7221 */ /* 0x040fe20000010100 */
[----:B------:R-:W-:Y:S01]  /*5ba0*/  FFMA.FTZ R5, -R184, R184, 1 ;  /* 0x3f800000b8057423 */ /* 0x000fe200000101b8 */
[----:B------:R-:W-:Y:S01]  /*5bb0*/  FADD.FTZ R29, -R113, R29 ;  /* 0x0000001d711d7221 */ /* 0x000fe20000010100 */
[----:B------:R-:W-:Y:S01]  /*5bc0*/  FFMA.FTZ R4, -R171, R171, 1 ;  /* 0x3f800000ab047423 */ /* 0x000fe200000101ab */
[----:B----4-:R-:W-:Y:S01]  /*5bd0*/  F2FP.BF16.F32.PACK_AB R0, R9, R8 ;  /* 0x000000080900723e */ /* 0x010fe200000010ff */
[----:B------:R-:W-:Y:S01]  /*5be0*/  FMUL.FTZ R34, R168, R34 ;  /* 0x00000022a8227220 */ /* 0x000fe20000410000 */
[----:B------:R-:W-:Y:S01]  /*5bf0*/  FMUL.FTZ R12, R220, R12 ;  /* 0x0000000cdc0c7220 */ /* 0x000fe20000410000 */
[----:B------:R-:W-:Y:S01]  /*5c00*/  FMUL.FTZ R5, R5, UR46 ;  /* 0x0000002e05057c20 */ /* 0x000fe20008410000 */
[----:B------:R-:W-:Y:S01]  /*5c10*/  FMUL.FTZ R29, R199, R29 ;  /* 0x0000001dc71d7220 */ /* 0x000fe20000410000 */
[----:B------:R3:W-:Y:S01]  /*5c20*/  STS [R214+0xc000], R0 ;  /* 0x00c00000d6007388 */ /* 0x0007e20000000800 */
[----:B------:R-:W-:Y:S01]  /*5c30*/  FMUL.FTZ R4, R4, UR46 ;  /* 0x0000002e04047c20 */ /* 0x000fe20008410000 */
[----:B------:R-:W-:Y:S01]  /*5c40*/  FADD.FTZ R24, -R113, R24 ;  /* 0x0000001871187221 */ /* 0x000fe20000010100 */
[----:B------:R-:W-:Y:S01]  /*5c50*/  FFMA.FTZ R7, -R176, R176, 1 ;  /* 0x3f800000b0077423 */ /* 0x000fe200000101b0 */
[----:B------:R-:W-:Y:S01]  /*5c60*/  FMUL.FTZ R34, R34, R16 ;  /* 0x0000001022227220 */ /* 0x000fe20000410000 */
        /* <DEDUP_REMOVED lines=26> */
[----:B------:R-:W-:Y:S01]  /*5e10*/  FMUL.FTZ R16, R45, R4 ;  /* 0x000000042d107220 */ /* 0x000fe20000410000 */
[----:B------:R-:W-:Y:S01]  /*5e20*/  FMUL.FTZ R40, R190, R40 ;  /* 0x00000028be287220 */ /* 0x000fe20000410000 */
[----:B------:R-:W-:Y:S01]  /*5e30*/  FMUL.FTZ R7, R7, UR46 ;  /* 0x0000002e07077c20 */ /* 0x000fe20008410000 */
[C---:B------:R-:W-:Y:S01]  /*5e40*/  FADD.FTZ R41, -R113.reuse, R41 ;  /* 0x0000002971297221 */ /* 0x040fe20000010100 */
[----:B------:R-:W-:Y:S01]  /*5e50*/  FADD.FTZ R44, -R113, R44 ;  /* 0x0000002c712c7221 */ /* 0x000fe20000010100 */
[----:B------:R-:W-:Y:S01]  /*5e60*/  FFMA.FTZ R6, -R160, R160, 1 ;  /* 0x3f800000a0067423 */ /* 0x000fe200000101a0 */
[----:B------:R-:W-:Y:S01]  /*5e70*/  FFMA.FTZ R5, -R152, R152, 1 ;  /* 0x3f80000098057423 */ /* 0x000fe20000010198 */
[----:B------:R-:W-:Y:S01]  /*5e80*/  FFMA.FTZ R4, -R147, R147, 1 ;  /* 0x3f80000093047423 */ /* 0x000fe20000010193 */
[----:B------:R-:W-:Y:S01]  /*5e90*/  FMUL.FTZ R40, R40, R7 ;  /* 0x0000000728287220 */ /* 0x000fe20000410000 */
[----:B------:R-:W-:Y:S01]  /*5ea0*/  FMUL.FTZ R41, R187, R41 ;  /* 0x00000029bb297220 */ /* 0x000fe20000410000 */
[----:B------:R-:W-:Y:S01]  /*5eb0*/  FMUL.FTZ R44, R178, R44 ;  /* 0x0000002cb22c7220 */ /* 0x000fe20000410000 */
[----:B------:R-:W-:Y:S01]  /*5ec0*/  FMUL.FTZ R6, R6, UR46 ;  /* 0x0000002e06067c20 */ /* 0x000fe20008410000 */
[----:B------:R-:W-:Y:S01]  /*5ed0*/  FMUL.FTZ R5, R5, UR46 ;  /* 0x0000002e05057c20 */ /* 0x000fe20008410000 */
[----:B------:R-:W-:Y:S01]  /*5ee0*/  FMUL.FTZ R7, R4, UR46 ;  /* 0x0000002e04077c20 */ /* 0x000fe20008410000 */
[----:B------:R-:W-:Y:S01]  /*5ef0*/  FADD.FTZ R61, -R113, R61 ;  /* 0x0000003d713d7221 */ /* 0x000fe20000010100 */
[----:B------:R-:W-:Y:S01]  /*5f00*/  FFMA.FTZ R4, -R139, R139, 1 ;  /* 0x3f8000008b047423 */ /* 0x000fe2000001018b */
        /* <DEDUP_REMOVED lines=15> */
[----:B---3--:R-:W-:Y:S01]  /*6000*/  FFMA.FTZ R0, -R203, R203, 1 ;  /* 0x3f800000cb007423 */ /* 0x008fe200000101cb */
[----:B------:R-:W-:Y:S01]  /*6010*/  FFMA.FTZ R4, -R204, R204, 1 ;  /* 0x3f800000cc047423 */ /* 0x000fe200000101cc */
[----:B------:R-:W-:Y:S01]  /*6020*/  FADD.FTZ R11, -R112, R11 ;  /* 0x0000000b700b7221 */ /* 0x000fe20000010100 */
[----:B------:R-:W-:Y:S01]  /*6030*/  FMUL.FTZ R13, R57, R6 ;  /* 0x00000006390d7220 */ /* 0x000fe20000410000 */
[----:B------:R-:W-:Y:S01]  /*6040*/  FMUL.FTZ R60, R60, R5 ;  /* 0x000000053c3c7220 */ /* 0x000fe20000410000 */
[----:B------:R-:W-:Y:S01]  /*6050*/  FMUL.FTZ R10, R236, R10 ;  /* 0x0000000aec0a7220 */ /* 0x000fe20000410000 */
[----:B------:R-:W-:Y:S01]  /*6060*/  FMUL.FTZ R5, R0, UR46 ;  /* 0x0000002e00057c20 */ /* 0x000fe20008410000 */
[----:B------:R-:W-:Y:S01]  /*6070*/  FMUL.FTZ R6, R4, UR46 ;  /* 0x0000002e04067c20 */ /* 0x000fe20008410000 */
[----:B------:R-:W-:Y:S01]  /*6080*/  FMUL.FTZ R11, R235, R11 ;  /* 0x0000000beb0b7220 */ /* 0x000fe20000410000 */
[C---:B------:R-:W-:Y:S01]  /*6090*/  FADD.FTZ R15, -R112.reuse, R15 ;  /* 0x0000000f700f7221 */ /* 0x040fe20000010100 */
[----:B------:R-:W-:Y:S01]  /*60a0*/  FADD.FTZ R14, -R112, R14 ;  /* 0x0000000e700e7221 */ /* 0x000fe20000010100 */
[----:B------:R-:W-:Y:S01]  /*60b0*/  FFMA.FTZ R4, -R202, R202, 1 ;  /* 0x3f800000ca047423 */ /* 0x000fe200000101ca */
[----:B------:R-:W-:Y:S01]  /*60c0*/  FFMA.FTZ R0, -R201, R201, 1 ;  /* 0x3f800000c9007423 */ /* 0x000fe200000101c9 */
[----:B------:R-:W-:Y:S01]  /*60d0*/  FMUL.FTZ R6, R10, R6 ;  /* 0x000000060a067220 */ /* 0x000fe20000410000 */
[----:B------:R-:W-:Y:S01]  /*60e0*/  FMUL.FTZ R15, R229, R15 ;  /* 0x0000000fe50f7220 */ /* 0x000fe20000410000 */
[----:B------:R-:W-:Y:S01]  /*60f0*/  FMUL.FTZ R10, R11, R5 ;  /* 0x000000050b0a7220 */ /* 0x000fe20000410000 */
[----:B------:R-:W-:Y:S01]  /*6100*/  FMUL.FTZ R14, R234, R14 ;  /* 0x0000000eea0e7220 */ /* 0x000fe20000410000 */
[----:B------:R-:W-:Y:S01]  /*6110*/  FMUL.FTZ R4, R4, UR46 ;  /* 0x0000002e04047c20 */ /* 0x000fe20008410000 */
[----:B------:R-:W-:Y:S01]  /*6120*/  FMUL.FTZ R0, R0, UR46 ;  /* 0x0000002e00007c20 */ /* 0x000fe20008410000 */
[----:B------:R-:W-:Y:S01]  /*6130*/  FADD.FTZ R42, -R112, R42 ;  /* 0x0000002a702a7221 */ /* 0x000fe20000010100 */
[----:B------:R-:W-:Y:S01]  /*6140*/  F2FP.BF16.F32.PACK_AB R10, R10, R6 ;  /* 0x000000060a0a723e */ /* 0x000fe200000010ff */
[----:B------:R-:W-:Y:S01]  /*6150*/  FMUL.FTZ R14, R14, R4 ;  /* 0x000000040e0e7220 */ /* 0x000fe20000410000 */
[----:B------:R-:W-:Y:S01]  /*6160*/  FMUL.FTZ R9, R15, R0 ;  /* 0x000000000f097220 */ /* 0x000fe20000410000 */
[----:B------:R-:W-:Y:S01]  /*6170*/  FFMA.FTZ R4, -R197, R197, 1 ;  /* 0x3f800000c5047423 */ /* 0x000fe200000101c5 */
[----:B------:R-:W-:Y:S01]  /*6180*/  FFMA.FTZ R0, -R195, R195, 1 ;  /* 0x3f800000c3007423 */ /* 0x000fe200000101c3 */
[----:B------:R-:W-:Y:S01]  /*6190*/  STS [R214+0xc400], R10 ;  /* 0x00c4000ad6007388 */ /* 0x000fe20000000800 */
[----:B------:R-:W-:Y:S01]  /*61a0*/  FFMA.FTZ R6, -R180, R180, 1 ;  /* 0x3f800000b4067423 */ /* 0x000fe200000101b4 */
[C---:B------:R-:W-:Y:S01]  /*61b0*/  FADD.FTZ R27, -R112.reuse, R27 ;  /* 0x0000001b701b7221 */ /* 0x040fe20000010100 */
[----:B------:R-:W-:Y:S01]  /*61c0*/  FADD.FTZ R26, -R112, R26 ;  /* 0x0000001a701a7221 */ /* 0x000fe20000010100 */
[----:B------:R-:W-:Y:S01]  /*61d0*/  STS [R213+0xc000], R18 ;  /* 0x00c00012d5007388 */ /* 0x000fe20000000800 */
[----:B------:R-:W-:Y:S01]  /*61e0*/  F2FP.BF16.F32.PACK_AB R9, R9, R14 ;  /* 0x0000000e0909723e */ /* 0x000fe200000010ff */
[----:B------:R-:W-:Y:S01]  /*61f0*/  FMUL.FTZ R5, R4, UR46 ;  /* 0x0000002e04057c20 */ /* 0x000fe20008410000 */
[----:B------:R-:W-:Y:S01]  /*6200*/  FMUL.FTZ R8, R0, UR46 ;  /* 0x0000002e00087c20 */ /* 0x000fe20008410000 */
[----:B------:R-:W-:Y:S01]  /*6210*/  FMUL.FTZ R42, R218, R42 ;  /* 0x0000002ada2a7220 */ /* 0x000fe20000410000 */
[----:B------:R-:W-:Y:S01]  /*6220*/  FMUL.FTZ R6, R6, UR46 ;  /* 0x0000002e06067c20 */ /* 0x000fe20008410000 */
[----:B------:R-:W-:Y:S01]  /*6230*/  STS [R213+0xc400], R9 ;  /* 0x00c40009d5007388 */ /* 0x000fe20000000800 */
[----:B------:R-:W-:Y:S01]  /*6240*/  FMUL.FTZ R27, R227, R27 ;  /* 0x0000001be31b7220 */ /* 0x000fe20000410000 */
[----:B------:R-:W-:Y:S01]  /*6250*/  FMUL.FTZ R26, R228, R26 ;  /* 0x0000001ae41a7220 */ /* 0x000fe20000410000 */
[C---:B------:R-:W-:Y:S01]  /*6260*/  FADD.FTZ R30, -R112.reuse, R30 ;  /* 0x0000001e701e7221 */ /* 0x040fe20000010100 */
[----:B------:R-:W-:Y:S01]  /*6270*/  STS [R215+0xa000], R101 ;  /* 0x00a00065d7007388 */ /* 0x000fe20000000800 */
[----:B------:R-:W-:Y:S01]  /*6280*/  FADD.FTZ R31, -R112, R31 ;  /* 0x0000001f701f7221 */ /* 0x000fe20000010100 */
[----:B------:R-:W-:Y:S01]  /*6290*/  FFMA.FTZ R4, -R194, R194, 1 ;  /* 0x3f800000c2047423 */ /* 0x000fe200000101c2 */
[----:B------:R-:W-:Y:S01]  /*62a0*/  FFMA.FTZ R0, -R193, R193, 1 ;  /* 0x3f800000c1007423 */ /* 0x000fe200000101c1 */
[----:B------:R-:W-:Y:S01]  /*62b0*/  F2FP.BF16.F32.PACK_AB R22, R23, R22 ;  /* 0x000000161716723e */ /* 0x000fe200000010ff */
[----:B------:R-:W-:Y:S01]  /*62c0*/  FMUL.FTZ R42, R42, R6 ;  /* 0x000000062a2a7220 */ /* 0x000fe20000410000 */
[----:B------:R-:W-:Y:S01]  /*62d0*/  FMUL.FTZ R26, R26, R5 ;  /* 0x000000051a1a7220 */ /* 0x000fe20000410000 */
        /* <DEDUP_REMOVED lines=8> */
[----:B------:R-:W-:Y:S01]  /*6360*/  FADD.FTZ R58, -R112, R58 ;  /* 0x0000003a703a7221 */ /* 0x000fe20000010100 */
[----:B------:R-:W-:Y:S01]  /*6370*/  F2FP.BF16.F32.PACK_AB R20, R20, R34 ;  /* 0x000000221414723e */ /* 0x000fe200000010ff */
[----:B------:R-:W-:Y:S01]  /*6380*/  FADD.FTZ R43, -R112, R43 ;  /* 0x0000002b702b7221 */ /* 0x000fe20000010100 */
[----:B------:R-:W-:Y:S01]  /*6390*/  FFMA.FTZ R5, -R179, R179, 1 ;  /* 0x3f800000b3057423 */ /* 0x000fe200000101b3 */
[----:B------:R-:W-:Y:S01]  /*63a0*/  FMUL.FTZ R30, R30, R4 ;  /* 0x000000041e1e7220 */ /* 0x000fe20000410000 */
[----:B------:R-:W-:Y:S01]  /*63b0*/  FMUL.FTZ R31, R31, R0 ;  /* 0x000000001f1f7220 */ /* 0x000fe20000410000 */
[----:B------:R-:W-:Y:S01]  /*63c0*/  STS [R212+0xa400], R20 ;  /* 0x00a40014d4007388 */ /* 0x000fe20000000800 */
[----:B------:R-:W-:Y:S01]  /*63d0*/  FMUL.FTZ R6, R6, UR46 ;  /* 0x0000002e06067c20 */ /* 0x000fe20008410000 */
[----:B------:R-:W-:Y:S01]  /*63e0*/  FMUL.FTZ R58, R198, R58 ;  /* 0x0000003ac63a7220 */ /* 0x000fe20000410000 */
[----:B------:R-:W-:Y:S01]  /*63f0*/  F2FP.BF16.F32.PACK_AB R24, R25, R24 ;  /* 0x000000181918723e */ /* 0x000fe200000010ff */
[----:B------:R-:W-:Y:S01]  /*6400*/  FADD.FTZ R47, -R112, R47 ;  /* 0x0000002f702f7221 */ /* 0x000fe20000010100 */
[----:B------:R-:W-:Y:S01]  /*6410*/  F2FP.BF16.F32.PACK_AB R8, R8, R26 ;  /* 0x0000001a0808723e */ /* 0x000fe200000010ff */
[----:B------:R-:W-:Y:S01]  /*6420*/  FFMA.FTZ R0, -R173, R173, 1 ;  /* 0x3f800000ad007423 */ /* 0x000fe200000101ad */
[----:B------:R-:W-:Y:S01]  /*6430*/  FMUL.FTZ R43, R217, R43 ;  /* 0x0000002bd92b7220 */ /* 0x000fe20000410000 */
[----:B------:R-:W-:Y:S01]  /*6440*/  FMUL.FTZ R5, R5, UR46 ;  /* 0x0000002e05057c20 */ /* 0x000fe20008410000 */
[----:B------:R-:W-:Y:S01]  /*6450*/  FADD.FTZ R46, -R112, R46 ;  /* 0x0000002e702e7221 */ /* 0x000fe20000010100 */
[----:B------:R-:W-:Y:S01]  /*6460*/  FFMA.FTZ R4, -R174, R174, 1 ;  /* 0x3f800000ae047423 */ /* 0x000fe200000101ae */
[----:B------:R-:W-:Y:S01]  /*6470*/  FMUL.FTZ R58, R58, R6 ;  /* 0x000000063a3a7220 */ /* 0x000fe20000410000 */
[----:B------:R-:W-:Y:S01]  /*6480*/  F2FP.BF16.F32.PACK_AB R6, R31, R30 ;  /* 0x0000001e1f06723e */ /* 0x000fe200000010ff */
[----:B------:R-:W-:Y:S01]  /*6490*/  STS [R215+0xc000], R24 ;  /* 0x00c00018d7007388 */ /* 0x000fe20000000800 */
[----:B------:R-:W-:Y:S01]  /*64a0*/  F2FP.BF16.F32.PACK_AB R28, R29, R28 ;  /* 0x0000001c1d1c723e */ /* 0x000fe200000010ff */
[----:B------:R-:W-:Y:S01]  /*64b0*/  FMUL.FTZ R47, R205, R47 ;  /* 0x0000002fcd2f7220 */ /* 0x000fe20000410000 */
[----:B------:R-:W-:Y:S01]  /*64c0*/  FMUL.FTZ R0, R0, UR46 ;  /* 0x0000002e00007c20 */ /* 0x000fe20008410000 */
[----:B------:R-:W-:Y:S01]  /*64d0*/  STS [R215+0xc400], R8 ;  /* 0x00c40008d7007388 */ /* 0x000fe20000000800 */
[----:B------:R-:W-:Y:S01]  /*64e0*/  FADD.FTZ R56, -R113, R56 ;  /* 0x0000003871387221 */ /* 0x000fe20000010100 */
[----:B------:R-:W-:Y:S01]  /*64f0*/  FMUL.FTZ R43, R43, R5 ;  /* 0x000000052b2b7220 */ /* 0x000fe20000410000 */
[----:B------:R-:W-:Y:S01]  /*6500*/  FMUL.FTZ R46, R206, R46 ;  /* 0x0000002ece2e7220 */ /* 0x000fe20000410000 */
[----:B------:R-:W-:Y:S01]  /*6510*/  FMUL.FTZ R4, R4, UR46 ;  /* 0x0000002e04047c20 */ /* 0x000fe20008410000 */
[----:B------:R-:W-:Y:S01]  /*6520*/  FFMA.FTZ R5, -R164, R164, 1 ;  /* 0x3f800000a4057423 */ /* 0x000fe200000101a4 */
[----:B------:R-:W-:Y:S01]  /*6530*/  FADD.FTZ R59, -R112, R59 ;  /* 0x0000003b703b7221 */ /* 0x000fe20000010100 */
[----:B------:R-:W-:Y:S01]  /*6540*/  F2FP.BF16.F32.PACK_AB R19, R19, R38 ;  /* 0x000000261313723e */ /* 0x000fe200000010ff */
[----:B------:R-:W-:Y:S01]  /*6550*/  STS [R212+0xc000], R28 ;  /* 0x00c0001cd4007388 */ /* 0x000fe20000000800 */
[----:B------:R-:W-:Y:S01]  /*6560*/  FMUL.FTZ R47, R47, R0 ;  /* 0x000000002f2f7220 */ /* 0x000fe20000410000 */
[----:B------:R-:W-:Y:S01]  /*6570*/  FMUL.FTZ R56, R170, R56 ;  /* 0x00000038aa387220 */ /* 0x000fe20000410000 */
[----:B------:R-:W-:Y:S01]  /*6580*/  FMUL.FTZ R46, R46, R4 ;  /* 0x000000042e2e7220 */ /* 0x000fe20000410000 */
[----:B------:R-:W-:Y:S01]  /*6590*/  STS [R212+0xc400], R6 ;  /* 0x00c40006d4007388 */ /* 0x000fe20000000800 */
[----:B------:R-:W-:Y:S01]  /*65a0*/  FFMA.FTZ R0, -R155, R155, 1 ;  /* 0x3f8000009b007423 */ /* 0x000fe2000001019b */
[----:B------:R-:W-:Y:S01]  /*65b0*/  FMUL.FTZ R5, R5, UR46 ;  /* 0x0000002e05057c20 */ /* 0x000fe20008410000 */
[----:B------:R-:W-:Y:S01]  /*65c0*/  FMUL.FTZ R59, R196, R59 ;  /* 0x0000003bc43b7220 */ /* 0x000fe20000410000 */
[----:B------:R-:W-:Y:S01]  /*65d0*/  FFMA.FTZ R4, -R156, R156, 1 ;  /* 0x3f8000009c047423 */ /* 0x000fe2000001019c */
[----:B------:R-:W-:Y:S01]  /*65e0*/  FADD.FTZ R62, -R112, R62 ;  /* 0x0000003e703e7221 */ /* 0x000fe20000010100 */
[----:B------:R-:W-:Y:S01]  /*65f0*/  F2FP.BF16.F32.PACK_AB R50, R51, R50 ;  /* 0x000000323332723e */ /* 0x000fe200000010ff */
[----:B------:R-:W-:Y:S01]  /*6600*/  STS [R209+0xa000], R36 ;  /* 0x00a00024d1007388 */ /* 0x000fe20000000800 */
[----:B------:R-:W-:Y:S01]  /*6610*/  FMUL.FTZ R56, R56, R7 ;  /* 0x0000000738387220 */ /* 0x000fe20000410000 */
[----:B------:R-:W-:Y:S01]  /*6620*/  FMUL.FTZ R7, R0, UR46 ;  /* 0x0000002e00077c20 */ /* 0x000fe20008410000 */
[----:B------:R-:W-:Y:S01]  /*6630*/  FMUL.FTZ R4, R4, UR46 ;  /* 0x0000002e04047c20 */ /* 0x000fe20008410000 */
        /* <DEDUP_REMOVED lines=13> */
[----:B------:R-:W-:Y:S01]  /*6710*/  F2FP.BF16.F32.PACK_AB R66, R67, R66 ;  /* 0x000000424342723e */ /* 0x000fe200000010ff */
[----:B------:R-:W-:Y:S01]  /*6720*/  FMUL.FTZ R63, R185, R63 ;  /* 0x0000003fb93f7220 */ /* 0x000fe20000410000 */
[----:B------:R-:W-:Y:S01]  /*6730*/  F2FP.BF16.F32.PACK_AB R13, R13, R56 ;  /* 0x000000380d0d723e */ /* 0x000fe200000010ff */
[----:B------:R-:W-:Y:S01]  /*6740*/  STS [R209+0xc400], R5 ;  /* 0x00c40005d1007388 */ /* 0x000fe20000000800 */
[----:B------:R-:W-:Y:S01]  /*6750*/  F2FP.BF16.F32.PACK_AB R0, R0, R58 ;  /* 0x0000003a0000723e */ /* 0x000fe200000010ff */
[----:B------:R-:W-:Y:S01]  /*6760*/  FMUL.FTZ R7, R63, R7 ;  /* 0x000000073f077220 */ /* 0x000fe20000410000 */
[----:B------:R-:W-:Y:S01]  /*6770*/  F2FP.BF16.F32.PACK_AB R12, R12, R60 ;  /* 0x0000003c0c0c723e */ /* 0x000fe200000010ff */
[----:B------:R-:W-:Y:S03]  /*6780*/  STS [R208+0xc000], R16 ;  /* 0x00c00010d0007388 */ /* 0x000fe60000000800 */
[----:B------:R-:W-:Y:S01]  /*6790*/  F2FP.BF16.F32.PACK_AB R7, R7, R62 ;  /* 0x0000003e0707723e */ /* 0x000fe200000010ff */
        /* <DEDUP_REMOVED lines=10> */
[----:B---3--:R-:W-:Y:S05]  /*6840*/  LEA R0, R123, UR5, 0x1 ;  /* 0x000000057b007c11 */ /* 0x008fea000f8e08ff */
[----:B------:R-:W-:Y:S04]  /*6850*/  LDSM.16.MT88.4 R4, [R2+0x12000] ;  /* 0x012000000204783b */ /* 0x000fe80000004200 */
[----:B------:R-:W3:Y:S04]  /*6860*/  LDSM.16.MT88.4 R8, [R0+0x4000] ;  /* 0x004000000008783b */ /* 0x000ee80000004200 */
[----:B------:R-:W4:Y:S04]  /*6870*/  LDSM.16.MT88.4 R12, [R2+0x16000] ;  /* 0x01600000020c783b */ /* 0x000f280000004200 */
[----:B------:R-:W-:Y:S04]  /*6880*/  LDSM.16.MT88.4 R16, [R2+0x12800] ;  /* 0x012800000210783b */ /* 0x000fe80000004200 */
[----:B------:R-:W1:Y:S04]  /*6890*/  LDSM.16.MT88.4 R20, [R0+0x4400] ;  /* 0x004400000014783b */ /* 0x000e680000004200 */
[----:B------:R-:W2:Y:S01]  /*68a0*/  LDSM.16.MT88.4 R24, [R2+0x16800] ;  /* 0x016800000218783b */ /* 0x000ea20000004200 */
[-C--:B---3--:R-:W-:Y:S06]  /*68b0*/  HMMA.16816.F32.BF16 R68, R4, R8.reuse, R68 ;  /* 0x000000080444723c */ /* 0x088fec0000041844 */
[C---:B----4-:R-:W-:Y:S06]  /*68c0*/  HMMA.16816.F32.BF16 R72, R12.reuse, R8, R72 ;  /* 0x000000080c48723c */ /* 0x050fec0000041848 */
[-C--:B------:R-:W-:Y:S01]  /*68d0*/  HMMA.16816.F32.BF16 R76, R12, R10.reuse, R76 ;  /* 0x0000000a0c4c723c */ /* 0x080fe2000004184c */
[----:B------:R-:W-:Y:S05]  /*68e0*/  LDSM.16.MT88.4 R12, [R2+0x17000] ;  /* 0x01700000020c783b */ /* 0x000fea0000004200 */
[----:B------:R-:W-:Y:S01]  /*68f0*/  HMMA.16816.F32.BF16 R80, R4, R10, R80 ;  /* 0x0000000a0450723c */ /* 0x000fe20000041850 */
[----:B------:R-:W-:Y:S04]  /*6900*/  LDSM.16.MT88.4 R4, [R2+0x13000] ;  /* 0x013000000204783b */ /* 0x000fe80000004200 */
[----:B------:R-:W3:Y:S01]  /*6910*/  LDSM.16.MT88.4 R8, [R0+0x4800] ;  /* 0x004800000008783b */ /* 0x000ee20000004200 */
        /* <DEDUP_REMOVED lines=47> */
[----:B------:R-:W-:Y:S02]  /*6c10*/  LEA.HI.X.SX32 R4, R4, R131, 0x2, P0 ;  /* 0x0000008304047211 */ /* 0x000fe400000f16ff */
[----:B------:R-:W-:Y:S04]  /*6c20*/  MOV R130, R5 ;  /* 0x0000000500827202 */ /* 0x000fe80000000f00 */
[----:B------:R-:W-:Y:S01]  /*6c30*/  MOV R131, R4 ;  /* 0x0000000400837202 */ /* 0x000fe20000000f00 */
[----:B------:R-:W-:Y:S01]  /*6c40*/  @!UPT UIADD3 URZ, URZ, URZ, URZ ;  /* 0x0000003f3f3ff290 */ /* 0x000fe2000fffe03f */
[----:B------:R-:W-:Y:S11]  /*6c50*/  @!P2 BRA `(.L_x_524) ;  /* 0x000000000044a947 */ /* 0x000ff60003800000 */
[----:B------:R-:W1:Y:S01]  /*6c60*/  LDC R7, c[0x0][0x420] ;  /* 0x00010800ff077b82 */ /* 0x000e620000000800 */
[----:B------:R-:W2:Y:S07]  /*6c70*/  LDL R48, [R1+0x24] ;  /* 0x0000240001307983 */ /* 0x000eae0000100800 */
[----:B------:R-:W3:Y:S01]  /*6c80*/  LDC R8, c[0x0][0x424] ;  /* 0x00010900ff087b82 */ /* 0x000ee20000000800 */
[----:B--2---:R-:W-:Y:S01]  /*6c90*/  LEA R6, R48, UR5, 0x1 ;  /* 0x0000000530067c11 */ /* 0x004fe2000f8e08ff */
[C---:B-1----:R-:W-:Y:S05]  /*6ca0*/  IMAD.U32 R4, R7.reuse, -0x80, RZ ;  /* 0xffffff8007047824 */ /* 0x042fea00078e00ff */
        /* <DEDUP_REMOVED lines=9> */
[----:B---3--:R-:W-:Y:S05]  /*6d40*/  LEA.HI.X R5, R7, R233, R8, 0x7, P0 ;  /* 0x000000e907057211 */ /* 0x008fea00000f3c08 */
[----:B------:R1:W-:Y:S04]  /*6d50*/  LDGSTS.E.BYPASS.LTC128B.128 [R6+0x5000], desc[UR26][R4.64] ;  /* 0x0500000004067fae */ /* 0x0003e8000b901d5a */
[----:B------:R-:W0:Y:S02]  /*6d60*/  LDGDEPBAR ;  /* 0x00000000000079af */ /* 0x000e240000000000 */
.L_x_524:
        /* <DEDUP_REMOVED lines=220> */
.L_x_522:
[----:B------:R-:W-:Y:S01]  /*7b30*/  @!UPT UIADD3 URZ, URZ, URZ, URZ ;  /* 0x0000003f3f3ff290 */ /* 0x000fe2000fffe03f */
[----:B------:R-:W2:Y:S01]  /*7b40*/  LDL R22, [R1+0x30] ;  /* 0x0000300001167983 */ /* 0x000ea20000100800 */
[----:B------:R-:W-:Y:S01]  /*7b50*/  ULDC UR6, c[0x0][0x390] ;  /* 0x0000e40000067ab9 */ /* 0x000fe20000000800 */
[----:B------:R-:W1:Y:S02]  /*7b60*/  LDC.64 R10, c[0x0][0x438] ;  /* 0x00010e00ff0a7b82 */ /* 0x000e640000000a00 */
[----:B------:R-:W3:Y:S04]  /*7b70*/  LDL R19, [R1+0x34] ;  /* 0x0000340001137983 */ /* 0x000ee80000100800 */
[----:B------:R-:W4:Y:S01]  /*7b80*/  LDL R24, [R1+0x24] ;  /* 0x0000240001187983 */ /* 0x000f220000100800 */
[----:B------:R-:W5:Y:S01]  /*7b90*/  S2R R14, SR_TID.X ;  /* 0x00000000000e7919 */ /* 0x000f620000002100 */
        /* <DEDUP_REMOVED lines=28> */
[----:B-----5:R-:W-:Y:S02]  /*7d60*/  SHF.R.S32.HI R18, RZ, 0x1f, R14 ;  /* 0x0000001fff127819 */ /* 0x020fe4000001140e */
[----:B------:R-:W-:-:S02]  /*7d70*/  F2FP.BF16.F32.PACK_AB R0, R0, R94 ;  /* 0x0000005e0000723e */ /* 0x000fc400000010ff */
[----:B------:R-:W-:-:S03]  /*7d80*/  LEA.HI R18, R18, R14, RZ, 0x2 ;  /* 0x0000000e12127211 */ /* 0x000fc600078f10ff */
[----:B------:R-:W5:Y:S01]  /*7d90*/  LDC.64 R20, c[0x0][0x440] ;  /* 0x00011000ff147b82 */ /* 0x000f620000000a00 */
        /* <DEDUP_REMOVED lines=8> */
[----:B-1----:R-:W-:-:S04]  /*7e20*/  IMAD R40, R12, UR16, RZ ;  /* 0x000000100c287c24 */ /* 0x002fc8000f8e02ff */
[----:B------:R-:W-:Y:S01]  /*7e30*/  IMAD R40, R13, UR11, R40 ;  /* 0x0000000b0d287c24 */ /* 0x000fe2000f8e0228 */
[----:B--2---:R-:W-:Y:S04]  /*7e40*/  STS [R22], R9 ;  /* 0x0000000916007388 */ /* 0x004fe80000000800 */
[----:B------:R-:W-:Y:S04]  /*7e50*/  STS [R22+0x200], R8 ;  /* 0x0002000816007388 */ /* 0x000fe80000000800 */
[----:B---3--:R1:W-:Y:S04]  /*7e60*/  STS [R19], R5 ;  /* 0x0000000513007388 */ /* 0x0083e80000000800 */
[----:B------:R2:W-:Y:S04]  /*7e70*/  STS [R19+0x200], R4 ;  /* 0x0002000413007388 */ /* 0x0005e80000000800 */
[----:B------:R-:W-:Y:S04]  /*7e80*/  STS [R22+0x1000], R7 ;  /* 0x0010000716007388 */ /* 0x000fe80000000800 */
[----:B------:R-:W-:Y:S04]  /*7e90*/  STS [R22+0x1200], R6 ;  /* 0x0012000616007388 */ /* 0x000fe80000000800 */
[----:B------:R3:W-:Y:S04]  /*7ea0*/  STS [R19+0x1000], R3 ;  /* 0x0010000313007388 */ /* 0x0007e80000000800 */
[----:B------:R5:W-:Y:S01]  /*7eb0*/  STS [R19+0x1200], R0 ;  /* 0x0012000013007388 */ /* 0x000be20000000800 */
[----:B-1----:R-:W-:-:S03]  /*7ec0*/  LOP3.LUT R5, R18, 0xfffffffc, RZ, 0xc0, !PT ;  /* 0xfffffffc12057812 */ /* 0x002fc600078ec0ff */
[----:B------:R-:W-:Y:S01]  /*7ed0*/  STS [R22+0x2000], R68 ;  /* 0x0020004416007388 */ /* 0x000fe20000000800 */
[----:B--2---:R-:W-:-:S03]  /*7ee0*/  IADD3 R4, -R5, R14, RZ ;  /* 0x0000000e05047210 */ /* 0x004fc60007ffe1ff */
[----:B------:R-:W-:Y:S01]  /*7ef0*/  STS [R22+0x2200], R70 ;  /* 0x0022004616007388 */ /* 0x000fe20000000800 */
[----:B------:R-:W1:Y:S03]  /*7f00*/  LDC.64 R14, c[0x0][0x458] ;  /* 0x00011600ff0e7b82 */ /* 0x000e660000000a00 */
        /* <DEDUP_REMOVED lines=9> */
[----:B-----5:R-:W-:Y:S01]  /*7fa0*/  SHF.R.S32.HI R0, RZ, 0x2, R18 ;  /* 0x00000002ff007819 */ /* 0x020fe20000011412 */
[----:B------:R-:W-:-:S04]  /*7fb0*/  IMAD.WIDE.U32 R6, R10, UR10, R4 ;  /* 0x0000000a0a067c25 */ /* 0x000fc8000f8e0004 */
[----:B------:R-:W-:Y:S01]  /*7fc0*/  IMAD R11, R11, UR10, R3 ;  /* 0x0000000a0b0b7c24 */ /* 0x000fe2000f8e0203 */
[----:B------:R-:W-:-:S04]  /*7fd0*/  SHF.R.S32.HI R3, RZ, 0x1f, R0 ;  /* 0x0000001fff037819 */ /* 0x000fc80000011400 */
[----:B------:R-:W-:Y:S01]  /*7fe0*/  IADD3 R7, R7, R11, RZ ;  /* 0x0000000b07077210 */ /* 0x000fe20007ffe0ff */
[----:B------:R-:W-:Y:S01]  /*7ff0*/  IMAD R8, R3, R16, RZ ;  /* 0x0000001003087224 */ /* 0x000fe200078e02ff */
[----:B--2---:R-:W2:Y:S01]  /*8000*/  LDC.64 R22, c[0x0][0x470] ;  /* 0x00011c00ff167b82 */ /* 0x004ea20000000a00 */
[----:B------:R-:W-:-:S04]  /*8010*/  IMAD.WIDE.U32 R12, R12, UR11, R6 ;  /* 0x0000000b0c0c7c25 */ /* 0x000fc8000f8e0006 */
[----:B-1----:R-:W-:Y:S01]  /*8020*/  IMAD R6, R3, R14, RZ ;  /* 0x0000000e03067224 */ /* 0x002fe200078e02ff */
[----:B----4-:R-:W-:Y:S02]  /*8030*/  LEA R3, R24, UR5, 0x1 ;  /* 0x0000000518037c11 */ /* 0x010fe4000f8e08ff */
[----:B------:R-:W-:Y:S01]  /*8040*/  BAR.SYNC.DEFER_BLOCKING 0x0 ;  /* 0x0000000000007b1d */ /* 0x000fe20000010000 */
[----:B------:R-:W-:-:S04]  /*8050*/  IMAD.WIDE.U32 R10, R0, R16, RZ ;  /* 0x00000010000a7225 */ /* 0x000fc800078e00ff */
[----:B------:R-:W-:-:S05]  /*8060*/  IMAD R8, R0, R17, R8 ;  /* 0x0000001100087224 */ /* 0x000fca00078e0208 */
[----:B------:R-:W-:Y:S01]  /*8070*/  IADD3 R9, R11, R8, RZ ;  /* 0x000000080b097210 */ /* 0x000fe20007ffe0ff */
[----:B------:R-:W-:Y:S02]  /*8080*/  IMAD.MOV.U32 R8, RZ, RZ, R10 ;  /* 0x000000ffff087224 */ /* 0x000fe400078e000a */
[----:B------:R-:W-:Y:S02]  /*8090*/  IMAD R19, R20, UR15, RZ ;  /* 0x0000000f14137c24 */ /* 0x000fe4000f8e02ff */
[----:B------:R-:W-:Y:S01]  /*80a0*/  IMAD.WIDE.U32 R8, R16, UR19, R8 ;  /* 0x0000001310087c25 */ /* 0x000fe2000f8e0008 */
[----:B------:R-:W1:Y:S04]  /*80b0*/  LDS.128 R36, [R3+0x6000] ;  /* 0x0060000003247984 */ /* 0x000e680000000c00 */
        /* <DEDUP_REMOVED lines=12> */
[----:B-----5:R-:W-:Y:S01]  /*8180*/  IADD3 R3, P0, R12, R8, RZ ;  /* 0x000000080c037210 */ /* 0x020fe20007f1e0ff */
[----:B--2---:R-:W-:-:S04]  /*8190*/  IMAD R8, R22, UR16, RZ ;  /* 0x0000001016087c24 */ /* 0x004fc8000f8e02ff */
        /* <DEDUP_REMOVED lines=18> */
[----:B-1----:R1:W-:Y:S04]  /*82c0*/  STG.E.128 desc[UR26][R6.64], R36 ;  /* 0x0000002406007986 */ /* 0x0023e8000c101d1a */
[----:B---3--:R1:W-:Y:S04]  /*82d0*/  STG.E.128 desc[UR26][R10.64], R32 ;  /* 0x000000200a007986 */ /* 0x0083e8000c101d1a */
[----:B----4-:R1:W-:Y:S04]  /*82e0*/  STG.E.128 desc[UR26][R4.64], R28 ;  /* 0x0000001c04007986 */ /* 0x0103e8000c101d1a */
[----:B------:R1:W-:Y:S02]  /*82f0*/  STG.E.128 desc[UR26][R8.64], R24 ;  /* 0x0000001808007986 */ /* 0x0003e4000c101d1a */
.L_x_519:
        /* <DEDUP_REMOVED lines=11> */
.L_x_526:
[----:B------:R-:W-:Y:S05]  /*83b0*/  EXIT ;  /* 0x000000000000794d */ /* 0x000fea0003800000 */
.L_x_528:
        /* <DEDUP_REMOVED lines=12> */
.L_x_707:


//--------------------- .text._ZN5flash44flash_bwd_dq_dk_dv_loop_seqk_parallel_kernelI23Flash_bwd_kernel_traitsILi32ELi128ELi128ELi8ELi4ELi4ELi4ELb0ELb0EN7cutlass10bfloat16_tE19Flash_kernel_traitsILi32ELi128ELi128ELi8ES3_EELb1ELb1ELb0ELb0ELb0ELb1ELb0EEEvNS_16Flash_bwd_paramsE --------------------------
	.section	.text._ZN5flash44flash_bwd_dq_dk_dv_loop_seqk_parallel_kernelI23Flash_bwd_kernel_traitsILi32ELi128ELi128ELi8ELi4ELi4ELi4ELb0ELb0EN7cutlass10bfloat16_tE19Flash_kernel_traitsILi32ELi128ELi128ELi8ES3_EELb1ELb1ELb0ELb0ELb0ELb1ELb0EEEvNS_16Flash_bwd_paramsE,"ax",@progbits
	.align	128
        .global         _ZN5flash44flash_bwd_dq_dk_dv_loop_seqk_parallel_kernelI23Flash_bwd_kernel_traitsILi32ELi128ELi128ELi8ELi4ELi4ELi4ELb0ELb0EN7cutlass10bfloat16_tE19Flash_kernel_traitsILi32ELi128ELi128ELi8ES3_EELb1ELb1ELb0ELb0ELb0ELb1ELb0EEEvNS_16Flash_bwd_paramsE
        .type           _ZN5flash44flash_bwd_dq_dk_dv_loop_seqk_parallel_kernelI23Flash_bwd_kernel_traitsILi32ELi128ELi128ELi8ELi4ELi4ELi4ELb0ELb0EN7cutlass10bfloat16_tE19Flash_kernel_traitsILi32ELi128ELi128ELi8ES3_EELb1ELb1ELb0ELb0ELb0ELb1ELb0EEEvNS_16Flash_bwd_paramsE,@function
        .size           _ZN5flash44flash_bwd_dq_dk_dv_loop_seqk_parallel_kernelI23Flash_bwd_kernel_traitsILi32ELi128ELi128ELi8ELi4ELi4ELi4ELb0ELb0EN7cutlass10bfloat16_tE19Flash_kernel_traitsILi32ELi128ELi128ELi8ES3_EELb1ELb1ELb0ELb0ELb0ELb1ELb0EEEvNS_16Flash_bwd_paramsE,(.L_x_708 - _ZN5flash44flash_bwd_dq_dk_dv_loop_seqk_parallel_kernelI23Flash_bwd_kernel_traitsILi32ELi128ELi128ELi8ELi4ELi4ELi4ELb0ELb0EN7cutlass10bfloat16_tE19Flash_kernel_traitsILi32ELi128ELi128ELi8ES3_EELb1ELb1ELb0ELb0ELb0ELb1ELb0EEEvNS_16Flash_bwd_paramsE)
        .other          _ZN5flash44flash_bwd_dq_dk_dv_loop_seqk_parallel_kernelI23Flash_bwd_kernel_traitsILi32ELi128ELi128ELi8ELi4ELi4ELi4ELb0ELb0EN7cutlass10bfloat16_tE19Flash_kernel_traitsILi32ELi128ELi128ELi8ES3_EELb1ELb1ELb0ELb0ELb0ELb1ELb0EEEvNS_16Flash_bwd_paramsE,@"STO_CUDA_ENTRY STV_DEFAULT"
_ZN5flash44flash_bwd_dq_dk_dv_loop_seqk_parallel_kernelI23Flash_bwd_kernel_traitsILi32ELi128ELi128ELi8ELi4ELi4ELi4ELb0ELb0EN7cutlass10bfloat16_tE19Flash_kernel_traitsILi32ELi128ELi128ELi8ES3_EELb1ELb1ELb0ELb0ELb0ELb1ELb0EEEvNS_16Flash_bwd_paramsE:
.text._ZN5flash44flash_bwd_dq_dk_dv_loop_seqk_parallel_kernelI23Flash_bwd_kernel_traitsILi32ELi128ELi128ELi8ELi4ELi4ELi4ELb0ELb0EN7cutlass10bfloat16_tE19Flash_kernel_traitsILi32ELi128ELi128ELi8ES3_EELb1ELb1ELb0ELb0ELb0ELb1ELb0EEEvNS_16Flash_bwd_paramsE:
        /* <DEDUP_REMOVED lines=16> */
[----:B------:R-:W-:Y:S02]  /*0100*/  IMAD.MOV.U32 R156, RZ, RZ, -0x10 ;  /* 0xfffffff0ff9c7424 */ /* 0x000fe400078e00ff */
        /* <DEDUP_REMOVED lines=11> */
[----:B------:R-:W-:Y:S01]  /*01c0*/  LEA.HI R139, R142, R9, RZ, 0x4 ;  /* 0x000000098e8b7211 */ /* 0x000fe200078f20ff */
[----:B------:R-:W-:Y:S01]  /*01d0*/  USHF.R.S32.HI UR6, URZ, 0x1f, UR59 ;  /* 0x0000001f3f067899 */ /* 0x000fe2000801143b */
[----:B------:R-:W-:Y:S02]  /*01e0*/  LOP3.LUT R158, R4, 0xfffffffc, RZ, 0xc0, !PT ;  /* 0xfffffffc049e7812 */ /* 0x000fe400078ec0ff */
[----:B------:R-:W-:Y:S01]  /*01f0*/  SHF.R.S32.HI R5, RZ, 0x3, R8 ;  /* 0x00000003ff057819 */ /* 0x000fe20000011408 */
[----:B------:R-:W-:Y:S01]  /*0200*/  IMAD.U32 R145, RZ, RZ, UR5 ;  /* 0x00000005ff917e24 */ /* 0x000fe2000f8e00ff */
[----:B------:R-:W-:Y:S01]  /*0210*/  SHF.R.S32.HI R13, RZ, 0x2, R4 ;  /* 0x00000002ff0d7819 */ /* 0x000fe20000011404 */
[----:B------:R-:W-:Y:S01]  /*0220*/  IMAD.IADD R158, R9, 0x1, -R158 ;  /* 0x00000001099e7824 */ /* 0x000fe200078e0a9e */
[----:B------:R-:W-:Y:S01]  /*0230*/  LOP3.LUT R6, R143, 0xffffffe0, RZ, 0xc0, !PT ;  /* 0xffffffe08f067812 */ /* 0x000fe200078ec0ff */
[----:B------:R-:W-:Y:S01]  /*0240*/  IMAD.SHL.U32 R5, R5, 0x40, RZ ;  /* 0x0000004005057824 */ /* 0x000fe200078e00ff */
[--C-:B------:R-:W-:Y:S01]  /*0250*/  SHF.R.S32.HI R144, RZ, 0x5, R143.reuse ;  /* 0x00000005ff907819 */ /* 0x100fe2000001148f */
[----:B------:R-:W-:Y:S01]  /*0260*/  USHF.R.S32.HI UR5, URZ, 0x1f, UR50 ;  /* 0x0000001f3f057899 */ /* 0x000fe20008011432 */
[----:B------:R-:W-:Y:S01]  /*0270*/  LOP3.LUT R2, R139, 0xfffffff0, RZ, 0xc0, !PT ;  /* 0xfffffff08b027812 */ /* 0x000fe200078ec0ff */
[C---:B------:R-:W-:Y:S01]  /*0280*/  IMAD.IADD R7, R9.reuse, 0x1, -R6 ;  /* 0x0000000109077824 */ /* 0x040fe200078e0a06 */
[----:B------:R-:W-:Y:S01]  /*0290*/  SHF.R.S32.HI R143, RZ, 0x1f, R143 ;  /* 0x0000001fff8f7819 */ /* 0x000fe2000001148f */
[----:B------:R-:W-:Y:S01]  /*02a0*/  IMAD.U32 R148, RZ, RZ, UR6 ;  /* 0x00000006ff947e24 */ /* 0x000fe2000f8e00ff */
[----:B------:R-:W-:Y:S01]  /*02b0*/  SHF.R.S32.HI R10, RZ, 0x1f, R4 ;  /* 0x0000001fff0a7819 */ /* 0x000fe20000011404 */
[----:B------:R-:W-:Y:S01]  /*02c0*/  IMAD.IADD R11, R9, 0x1, -R2 ;  /* 0x00000001090b7824 */ /* 0x000fe200078e0a02 */
[----:B------:R-:W-:Y:S01]  /*02d0*/  LOP3.LUT R0, R8, 0xfffffff8, RZ, 0xc0, !PT ;  /* 0xfffffff808007812 */ /* 0x000fe200078ec0ff */
[----:B------:R-:W-:Y:S01]  /*02e0*/  IMAD.SHL.U32 R2, R158, 0x8, RZ ;  /* 0x000000089e027824 */ /* 0x000fe200078e00ff */
[----:B------:R-:W-:Y:S01]  /*02f0*/  LEA.HI R4, R4, R13, RZ, 0x1 ;  /* 0x0000000d04047211 */ /* 0x000fe200078f08ff */
[----:B------:R-:W-:Y:S01]  /*0300*/  IMAD.SHL.U32 R158, R158, 0x2, RZ ;  /* 0x000000029e9e7824 */ /* 0x000fe200078e00ff */
[----:B------:R-:W-:Y:S01]  /*0310*/  LEA.HI R143, R143, R144, RZ, 0x2 ;  /* 0x000000908f8f7211 */ /* 0x000fe200078f10ff */
[----:B------:R-:W-:Y:S01]  /*0320*/  UIADD3 UR6, UR4, 0xa000, URZ ;  /* 0x0000a00004067890 */ /* 0x000fe2000fffe03f */
[----:B------:R-:W-:Y:S01]  /*0330*/  LEA.HI R142, R142, R9, RZ, 0x7 ;  /* 0x000000098e8e7211 */ /* 0x000fe200078f38ff */
[----:B------:R-:W-:Y:S01]  /*0340*/  IMAD.IADD R9, R9, 0x1, -R0 ;  /* 0x0000000109097824 */ /* 0x000fe200078e0a00 */
[----:B------:R-:W-:Y:S01]  /*0350*/  LOP3.LUT R4, R4, 0x7fffffe, RZ, 0xc0, !PT ;  /* 0x07fffffe04047812 */ /* 0x000fe200078ec0ff */
[----:B------:R-:W-:Y:S01]  /*0360*/  IMAD.U32 R149, RZ, RZ, UR5 ;  /* 0x00000005ff957e24 */ /* 0x000fe2000f8e00ff */
[----:B------:R-:W-:Y:S01]  /*0370*/  SHF.R.S32.HI R0, RZ, 0x4, R139 ;  /* 0x00000004ff007819 */ /* 0x000fe2000001148b */
[----:B------:R-:W-:Y:S01]  /*0380*/  UIADD3 UR5, UR4, 0x6000, URZ ;  /* 0x0000600004057890 */ /* 0x000fe2000fffe03f */
[----:B------:R-:W-:Y:S01]  /*0390*/  LOP3.LUT R5, R5, 0xc0, RZ, 0xc0, !PT ;  /* 0x000000c005057812 */ /* 0x000fe200078ec0ff */
[----:B------:R-:W-:Y:S01]  /*03a0*/  IMAD.IADD R3, R13, 0x1, -R4 ;  /* 0x000000010d037824 */ /* 0x000fe200078e0a04 */
[----:B------:R-:W-:-:S02]  /*03b0*/  LOP3.LUT R143, R143, 0xfffffffc, RZ, 0xc0, !PT ;  /* 0xfffffffc8f8f7812 */ /* 0x000fc400078ec0ff */
[----:B------:R-:W-:Y:S02]  /*03c0*/  LEA.HI R10, R10, R13, RZ, 0x3 ;  /* 0x0000000d0a0a7211 */ /* 0x000fe400078f18ff */
[----:B------:R-:W-:Y:S01]  /*03d0*/  LEA.HI R139, R139, R0, RZ, 0x1 ;  /* 0x000000008b8b7211 */ /* 0x000fe200078f08ff */
[C---:B------:R-:W-:Y:S01]  /*03e0*/  IMAD.IADD R143, R144.reuse, 0x1, -R143 ;  /* 0x00000001908f7824 */ /* 0x040fe200078e0a8f */
[----:B------:R-:W-:Y:S01]  /*03f0*/  LOP3.LUT R2, R5, 0x18, R2, 0xf8, !PT ;  /* 0x0000001805027812 */ /* 0x000fe200078ef802 */
[----:B------:R-:W-:Y:S01]  /*0400*/  IMAD R144, R144, 0x8, R3 ;  /* 0x0000000890907824 */ /* 0x000fe200078e0203 */
[----:B------:R-:W-:Y:S02]  /*0410*/  SHF.R.U32.HI R5, RZ, 0x3, R5 ;  /* 0x00000003ff057819 */ /* 0x000fe40000011605 */
[----:B------:R-:W-:Y:S02]  /*0420*/  LOP3.LUT R10, R10, 0xfffffff8, RZ, 0xc0, !PT ;  /* 0xfffffff80a0a7812 */ /* 0x000fe400078ec0ff */
[----:B------:R-:W-:-:S02]  /*0430*/  LOP3.LUT R139, R139, 0xfffffffe, RZ, 0xc0, !PT ;  /* 0xfffffffe8b8b7812 */ /* 0x000fc400078ec0ff */
[----:B------:R-:W-:Y:S01]  /*0440*/  LEA.HI R3, R9, R9, RZ, 0x1 ;  /* 0x0000000909037211 */ /* 0x000fe200078f08ff */
[----:B------:R-:W-:Y:S01]  /*0450*/  IMAD.IADD R10, R13, 0x1, -R10 ;  /* 0x000000010d0a7824 */ /* 0x000fe200078e0a0a */
[----:B------:R-:W-:Y:S01]  /*0460*/  LOP3.LUT R5, R2, R5, RZ, 0x3c, !PT ;  /* 0x0000000502057212 */ /* 0x000fe200078e3cff */
[----:B------:R-:W-:Y:S01]  /*0470*/  IMAD.IADD R139, R0, 0x1, -R139 ;  /* 0x00000001008b7824 */ /* 0x000fe200078e0a8b */
[----:B------:R-:W-:Y:S02]  /*0480*/  SHF.R.S32.HI R2, RZ, 0x1f, R11 ;  /* 0x0000001fff027819 */ /* 0x000fe4000001140b */
[----:B------:R-:W-:Y:S01]  /*0490*/  LOP3.LUT R4, R3, 0x7fffffe, RZ, 0xc0, !PT ;  /* 0x07fffffe03047812 */ /* 0x000fe200078ec0ff */
[----:B------:R-:W-:Y:S01]  /*04a0*/  IMAD.U32 R144, R144, 0x20, R5 ;  /* 0x0000002090907824 */ /* 0x000fe200078e0005 */
[----:B------:R-:W-:Y:S01]  /*04b0*/  SHF.R.S32.HI R6, RZ, 0x1f, R7 ;  /* 0x0000001fff067819 */ /* 0x000fe20000011407 */
[----:B------:R-:W-:Y:S01]  /*04c0*/  IMAD.SHL.U32 R140, R139, 0x8, RZ ;  /* 0x000000088b8c7824 */ /* 0x000fe200078e00ff */
[-C--:B------:R-:W-:Y:S01]  /*04d0*/  LEA.HI R0, R11, R11.reuse, RZ, 0x1 ;  /* 0x0000000b0b007211 */ /* 0x080fe200078f08ff */
[----:B------:R-:W-:Y:S01]  /*04e0*/  IMAD.IADD R13, R9, 0x1, -R4 ;  /* 0x00000001090d7824 */ /* 0x000fe200078e0a04 */
[----:B------:R-:W-:-:S02]  /*04f0*/  LEA.HI R5, R2, R11, RZ, 0x3 ;  /* 0x0000000b02057211 */ /* 0x000fc400078f18ff */
[----:B------:R-:W-:Y:S02]  /*0500*/  LEA.HI R6, R6, R7, RZ, 0x2 ;  /* 0x0000000706067211 */ /* 0x000fe400078f10ff */
[----:B------:R-:W-:Y:S02]  /*0510*/  LOP3.LUT R2, R10, 0x1, RZ, 0xc0, !PT ;  /* 0x000000010a027812 */ /* 0x000fe400078ec0ff */
[--C-:B------:R-:W-:Y:S02]  /*0520*/  SHF.R.S32.HI R4, RZ, 0x1, R0.reuse ;  /* 0x00000001ff047819 */ /* 0x100fe40000011400 */
[----:B------:R-:W-:Y:S02]  /*0530*/  SHF.R.S32.HI R7, RZ, 0x1f, R0 ;  /* 0x0000001fff077819 */ /* 0x000fe40000011400 */
[----:B------:R-:W-:Y:S02]  /*0540*/  LOP3.LUT R0, R0, 0x7fffffe, RZ, 0xc0, !PT ;  /* 0x07fffffe00007812 */ /* 0x000fe400078ec0ff */
[----:B------:R-:W-:-:S02]  /*0550*/  LOP3.LUT R134, R5, 0xfffffff8, RZ, 0xc0, !PT ;  /* 0xfffffff805867812 */ /* 0x000fc400078ec0ff */
        /* <DEDUP_REMOVED lines=10> */
[----:B------:R-:W-:-:S02]  /*0600*/  LOP3.LUT R7, R7, 0xfffffffc, RZ, 0xc0, !PT ;  /* 0xfffffffc07077812 */ /* 0x000fc400078ec0ff */
[----:B------:R-:W-:Y:S01]  /*0610*/  LEA.HI.SX32 R141, R6, R11, 0x1e ;  /* 0x0000000b068d7211 */ /* 0x000fe200078ff2ff */
[----:B------:R-:W-:Y:S01]  /*0620*/  IMAD.SHL.U32 R6, R10, 0x40, RZ ;  /* 0x000000400a067824 */ /* 0x000fe200078e00ff */
[----:B------:R-:W-:Y:S01]  /*0630*/  LOP3.LUT R11, R2, 0x30, R11, 0xf8, !PT ;  /* 0x00000030020b7812 */ /* 0x000fe200078ef80b */
[----:B------:R-:W-:Y:S01]  /*0640*/  IMAD.IADD R7, R4, 0x1, -R7 ;  /* 0x0000000104077824 */ /* 0x000fe200078e0a07 */
[----:B------:R-:W-:Y:S02]  /*0650*/  LOP3.LUT R3, R3, 0xc0, RZ, 0xc0, !PT ;  /* 0x000000c003037812 */ /* 0x000fe400078ec0ff */
[C---:B------:R-:W-:Y:S02]  /*0660*/  LEA.HI R4, R10.reuse, R10, RZ, 0x1 ;  /* 0x0000000a0a047211 */ /* 0x040fe400078f08ff */
[----:B------:R-:W-:Y:S02]  /*0670*/  LOP3.LUT P5, RZ, R10, 0x2, RZ, 0xc0, !PT ;  /* 0x000000020aff7812 */ /* 0x000fe400078ac0ff */
[----:B------:R-:W-:-:S02]  /*0680*/  LOP3.LUT R11, R11, 0x8, R8, 0xf8, !PT ;  /* 0x000000080b0b7812 */ /* 0x000fc400078ef808 */
[----:B------:R-:W-:Y:S02]  /*0690*/  LOP3.LUT P4, RZ, R10, 0x4, RZ, 0xc0, !PT ;  /* 0x000000040aff7812 */ /* 0x000fe4000788c0ff */
[----:B------:R-:W-:Y:S02]  /*06a0*/  LOP3.LUT R8, R3, 0x8, R8, 0xf8, !PT ;  /* 0x0000000803087812 */ /* 0x000fe400078ef808 */
[----:B------:R-:W-:Y:S02]  /*06b0*/  SHF.R.S32.HI R142, RZ, 0x7, R142 ;  /* 0x00000007ff8e7819 */ /* 0x000fe4000001148e */
[----:B------:R-:W-:Y:S02]  /*06c0*/  SHF.R.U32.HI R3, RZ, 0x3, R3 ;  /* 0x00000003ff037819 */ /* 0x000fe40000011603 */
[----:B------:R-:W-:Y:S01]  /*06d0*/  LOP3.LUT R9, R4, 0x3fffffe, RZ, 0xc0, !PT ;  /* 0x03fffffe04097812 */ /* 0x000fe200078ec0ff */
[----:B------:R-:W-:Y:S01]  /*06e0*/  IMAD R147, R142, 0x2000, R158 ;  /* 0x000020008e937824 */ /* 0x000fe200078e029e */
[----:B------:R-:W-:Y:S01]  /*06f0*/  LOP3.LUT R6, R6, 0x1c0, RZ, 0xc0, !PT ;  /* 0x000001c006067812 */ /* 0x000fe200078ec0ff */
[----:B------:R-:W-:Y:S01]  /*0700*/  IMAD R138, R142, 0x8, R139 ;  /* 0x000000088e8a7824 */ /* 0x000fe200078e028b */
[----:B------:R-:W-:Y:S01]  /*0710*/  SHF.R.S32.HI R4, RZ, 0x1, R4 ;  /* 0x00000001ff047819 */ /* 0x000fe20000011404 */
[----:B------:R-:W-:Y:S01]  /*0720*/  IMAD.IADD R9, R10, 0x1, -R9 ;  /* 0x000000010a097824 */ /* 0x000fe200078e0a09 */
[C---:B------:R-:W-:Y:S01]  /*0730*/  R2P PR, R134.reuse, 0x6 ;  /* 0x0000000686007804 */ /* 0x040fe20000000000 */
[----:B------:R-:W-:Y:S01]  /*0740*/  IMAD.SHL.U32 R134, R134, 0x40, RZ ;  /* 0x0000004086867824 */ /* 0x000fe200078e00ff */
[----:B------:R-:W-:Y:S01]  /*0750*/  LOP3.LUT R3, R8, R3, RZ, 0x3c, !PT ;  /* 0x0000000308037212 */ /* 0x000fe200078e3cff */
[C---:B------:R-:W-:Y:S01]  /*0760*/  IMAD.SHL.U32 R8, R143.reuse, 0x400, RZ ;  /* 0x000004008f087824 */ /* 0x040fe200078e00ff */
[----:B------:R-:W-:Y:S01]  /*0770*/  LEA.HI R6, R6, R6, RZ, 0x1d ;  /* 0x0000000606067211 */ /* 0x000fe200078fe8ff */
[----:B------:R-:W-:Y:S01]  /*0780*/  IMAD R158, R143, 0x200, R158 ;  /* 0x000002008f9e7824 */ /* 0x000fe200078e029e */
[C---:B------:R-:W-:Y:S01]  /*0790*/  LOP3.LUT P3, RZ, R4.reuse, 0x2, RZ, 0xc0, !PT ;  /* 0x0000000204ff7812 */ /* 0x040fe2000786c0ff */
[----:B------:R-:W-:Y:S01]  /*07a0*/  IMAD.SHL.U32 R4, R4, 0x40, RZ ;  /* 0x0000004004047824 */ /* 0x000fe200078e00ff */
[----:B------:R-:W-:Y:S01]  /*07b0*/  LOP3.LUT R134, R134, 0x1c0, RZ, 0xc0, !PT ;  /* 0x000001c086867812 */ /* 0x000fe200078ec0ff */
[----:B------:R-:W-:Y:S01]  /*07c0*/  IMAD R138, R138, 0x8, R13 ;  /* 0x000000088a8a7824 */ /* 0x000fe200078e020d */
[----:B------:R-:W-:Y:S01]  /*07d0*/  IADD3 R147, R6, R147, R8 ;  /* 0x0000009306937210 */ /* 0x000fe20007ffe008 */
[----:B------:R-:W-:Y:S01]  /*07e0*/  IMAD R158, R9, 0x20, R158 ;  /* 0x00000020099e7824 */ /* 0x000fe200078e029e */
[----:B------:R-:W-:Y:S01]  /*07f0*/  SHF.R.S32.HI R5, RZ, 0x3, R5 ;  /* 0x00000003ff057819 */ /* 0x000fe20000011405 */
[----:B------:R-:W-:Y:S01]  /*0800*/  IMAD.SHL.U32 R6, R142, 0x8, RZ ;  /* 0x000000088e067824 */ /* 0x000fe200078e00ff */
[----:B------:R-:W-:Y:S01]  /*0810*/  SHF.R.U32.HI R2, RZ, 0x3, R2 ;  /* 0x00000003ff027819 */ /* 0x000fe20000011602 */
[----:B------:R-:W-:Y:S01]  /*0820*/  IMAD.U32 R138, R138, 0x20, R3 ;  /* 0x000000208a8a7824 */ /* 0x000fe200078e0003 */
[----:B------:R-:W-:Y:S01]  /*0830*/  LOP3.LUT R4, R4, 0xc0, RZ, 0xc0, !PT ;  /* 0x000000c004047812 */ /* 0x000fe200078ec0ff */
[C---:B------:R-:W-:Y:S01]  /*0840*/  IMAD R0, R5.reuse, 0x8, R0 ;  /* 0x0000000805007824 */ /* 0x040fe200078e0200 */
[----:B------:R-:W-:Y:S01]  /*0850*/  LOP3.LUT R140, R140, 0x8, RZ, 0xc0, !PT ;  /* 0x000000088c8c7812 */ /* 0x000fe200078ec0ff */
[----:B------:R-:W-:Y:S01]  /*0860*/  IMAD R5, R5, 0x200, R8 ;  /* 0x0000020005057824 */ /* 0x000fe200078e0208 */
[----:B------:R-:W-:Y:S01]  /*0870*/  SHF.R.U32.HI R9, RZ, 0x3, R134 ;  /* 0x00000003ff097819 */ /* 0x000fe20000011686 */
[----:B------:R-:W-:Y:S01]  /*0880*/  IMAD.SHL.U32 R0, R0, 0x20, RZ ;  /* 0x0000002000007824 */ /* 0x000fe200078e00ff */
[----:B------:R-:W-:Y:S01]  /*0890*/  LOP3.LUT R2, R11, R2, RZ, 0x3c, !PT ;  /* 0x000000020b027212 */ /* 0x000fe200078e3cff */
[----:B------:R-:W-:Y:S01]  /*08a0*/  IMAD.SHL.U32 R138, R138, 0x2, RZ ;  /* 0x000000028a8a7824 */ /* 0x000fe200078e00ff */
[----:B------:R-:W-:-:S02]  /*08b0*/  LOP3.LUT R6, R6, 0x8, RZ, 0xc0, !PT ;  /* 0x0000000806067812 */ /* 0x000fc400078ec0ff */
[----:B------:R-:W-:Y:S01]  /*08c0*/  SEL R137, R136, 0xffffffe0, !P0 ;  /* 0xffffffe088897807 */ /* 0x000fe20004000000 */
[C---:B------:R-:W-:Y:S01]  /*08d0*/  IMAD R135, R139.reuse, 0x200, R2 ;  /* 0x000002008b877824 */ /* 0x040fe200078e0202 */
[----:B------:R-:W-:Y:S01]  /*08e0*/  SHF.R.U32.HI R3, RZ, 0x3, R4 ;  /* 0x00000003ff037819 */ /* 0x000fe20000011604 */
[----:B------:R-:W-:Y:S01]  /*08f0*/  IMAD.SHL.U32 R139, R139, 0x10, RZ ;  /* 0x000000108b8b7824 */ /* 0x000fe200078e00ff */
[----:B------:R-:W-:Y:S02]  /*0900*/  LOP3.LUT R134, R9, R134, R140, 0x1e, !PT ;  /* 0x0000008609867212 */ /* 0x000fe400078e1e8c */
[C---:B------:R-:W-:Y:S01]  /*0910*/  LOP3.LUT P0, RZ, R7.reuse, 0x2, RZ, 0xc0, !PT ;  /* 0x0000000207ff7812 */ /* 0x040fe2000780c0ff */
[----:B------:R-:W-:Y:S01]  /*0920*/  IMAD.SHL.U32 R7, R7, 0x40, RZ ;  /* 0x0000004007077824 */ /* 0x000fe200078e00ff */
[----:B------:R-:W-:Y:S01]  /*0930*/  LOP3.LUT R3, R3, R4, R6, 0x1e, !PT ;  /* 0x0000000403037212 */ /* 0x000fe200078e1e06 */
[----:B------:R-:W-:Y:S01]  /*0940*/  IMAD.IADD R134, R5, 0x1, R134 ;  /* 0x0000000105867824 */ /* 0x000fe200078e0286 */
[----:B------:R-:W-:Y:S01]  /*0950*/  LEA R147, R147, UR4, 0x1 ;  /* 0x0000000493937c11 */ /* 0x000fe2000f8e08ff */
[----:B------:R-:W-:Y:S01]  /*0960*/  IMAD R5, R143, 0x200, R0 ;  /* 0x000002008f057824 */ /* 0x000fe200078e0200 */
[----:B------:R-:W-:Y:S01]  /*0970*/  LOP3.LUT R7, R7, 0xc0, RZ, 0xc0, !PT ;  /* 0x000000c007077812 */ /* 0x000fe200078ec0ff */
[----:B------:R-:W-:Y:S01]  /*0980*/  IMAD.IADD R158, R3, 0x1, R158 ;  /* 0x00000001039e7824 */ /* 0x000fe200078e029e */
[----:B------:R-:W-:Y:S01]  /*0990*/  SEL R156, R156, 0x10, !P6 ;  /* 0x000000109c9c7807 */ /* 0x000fe20007000000 */
[C---:B------:R-:W-:Y:S01]  /*09a0*/  VIADD R151, R147.reuse, 0x40 ;  /* 0x0000004093977836 */ /* 0x040fe20000000000 */
[----:B------:R-:W-:Y:S01]  /*09b0*/  LEA R134, R134, UR6, 0x1 ;  /* 0x0000000686867c11 */ /* 0x000fe2000f8e08ff */
[C---:B------:R-:W-:Y:S01]  /*09c0*/  @P4 VIADD R151, R147.reuse, 0xffffffc0 ;  /* 0xffffffc093974836 */ /* 0x040fe20000000000 */
[----:B------:R-:W-:Y:S01]  /*09d0*/  SHF.R.U32.HI R2, RZ, 0x3, R7 ;  /* 0x00000003ff027819 */ /* 0x000fe20000011607 */
[C---:B------:R-:W-:Y:S01]  /*09e0*/  IMAD.IADD R153, R147.reuse, 0x1, R156 ;  /* 0x0000000193997824 */ /* 0x040fe200078e029c */
[----:B------:R-:W-:Y:S01]  /*09f0*/  LOP3.LUT R139, R6, 0x10, R139, 0xf8, !PT ;  /* 0x00000010068b7812 */ /* 0x000fe200078ef88b */
[----:B------:R-:W-:Y:S01]  /*0a00*/  VIADD R133, R134, 0x20 ;  /* 0x0000002086857836 */ /* 0x000fe20000000000 */
[----:B------:R-:W-:Y:S01]  /*0a10*/  SEL R154, R136, 0xffffffe0, !P5 ;  /* 0xffffffe0889a7807 */ /* 0x000fe20006800000 */
[----:B------:R-:W-:Y:S01]  /*0a20*/  IMAD.IADD R156, R156, 0x1, R151 ;  /* 0x000000019c9c7824 */ /* 0x000fe200078e0297 */
[----:B------:R-:W-:Y:S01]  /*0a30*/  SEL R128, R128, 0xffffffc0, !P2 ;  /* 0xffffffc080807807 */ /* 0x000fe20005000000 */
[----:B------:R-:W-:Y:S01]  /*0a40*/  @P1 VIADD R133, R134, 0xffffffe0 ;  /* 0xffffffe086851836 */ /* 0x000fe20000000000 */
[----:B------:R-:W-:Y:S01]  /*0a50*/  LEA R158, R158, UR5, 0x1 ;  /* 0x000000059e9e7c11 */ /* 0x000fe2000f8e08ff */
[----:B------:R-:W-:Y:S01]  /*0a60*/  IMAD.IADD R152, R147, 0x1, R154 ;  /* 0x0000000193987824 */ /* 0x000fe200078e029a */
[C---:B------:R-:W-:Y:S01]  /*0a70*/  LOP3.LUT R140, R2.reuse, R7, R140, 0x1e, !PT ;  /* 0x00000007028c7212 */ /* 0x040fe200078e1e8c */
[----:B------:R-:W-:Y:S01]  /*0a80*/  IMAD.IADD R159, R153, 0x1, R154 ;  /* 0x00000001999f7824 */ /* 0x000fe200078e029a */
[----:B------:R-:W-:Y:S01]  /*0a90*/  LOP3.LUT R139, R2, R139, R7, 0x1e, !PT ;  /* 0x0000008b028b7212 */ /* 0x000fe200078e1e07 */
[----:B------:R-:W-:Y:S01]  /*0aa0*/  IMAD.IADD R155, R154, 0x1, R151 ;  /* 0x000000019a9b7824 */ /* 0x000fe200078e0297 */
[----:B------:R-:W-:Y:S01]  /*0ab0*/  SEL R136, R136, 0xffffffe0, !P0 ;  /* 0xffffffe088887807 */ /* 0x000fe20004000000 */
[----:B------:R-:W-:Y:S01]  /*0ac0*/  VIADD R157, R158, 0x20 ;  /* 0x000000209e9d7836 */ /* 0x000fe20000000000 */
[----:B------:R-:W-:Y:S01]  /*0ad0*/  LEA R135, R135, UR4, 0x1 ;  /* 0x0000000487877c11 */ /* 0x000fe2000f8e08ff */
[----:B------:R-:W-:Y:S01]  /*0ae0*/  IMAD.IADD R132, R134, 0x1, R128 ;  /* 0x0000000186847824 */ /* 0x000fe200078e0280 */
[----:B------:R-:W-:Y:S01]  /*0af0*/  IADD3 R137, R137, UR5, R138 ;  /* 0x0000000589897c10 */ /* 0x000fe2000fffe08a */
[----:B------:R-:W-:-:S02]  /*0b00*/  IMAD.IADD R140, R5, 0x1, R140 ;  /* 0x00000001058c7824 */ /* 0x000fc400078e028c */
[----:B------:R-:W-:Y:S02]  /*0b10*/  IMAD.IADD R139, R0, 0x1, R139 ;  /* 0x00000001008b7824 */ /* 0x000fe400078e028b */
[----:B------:R-:W-:Y:S02]  /*0b20*/  IMAD.IADD R154, R154, 0x1, R156 ;  /* 0x000000019a9a7824 */ /* 0x000fe400078e029c */
[----:B------:R-:W-:Y:S02]  /*0b30*/  @P3 VIADD R157, R158, 0xffffffe0 ;  /* 0xffffffe09e9d3836 */ /* 0x000fe40000000000 */
[----:B------:R-:W-:Y:S02]  /*0b40*/  IMAD.IADD R128, R128, 0x1, R133 ;  /* 0x0000000180807824 */ /* 0x000fe400078e0285 */
[C---:B------:R-:W-:Y:S02]  /*0b50*/  VIADD R129, R133.reuse, 0x2000 ;  /* 0x0000200085817836 */ /* 0x040fe40000000000 */
[----:B------:R-:W-:-:S02]  /*0b60*/  VIADD R3, R133, 0x4000 ;  /* 0x0000400085037836 */ /* 0x000fc40000000000 */
[----:B------:R-:W-:-:S07]  /*0b70*/  VIADD R2, R133, 0x6000 ;  /* 0x0000600085027836 */ /* 0x000fce0000000000 */
.L_x_557:
        /* <DEDUP_REMOVED lines=15> */
[----:B------:R-:W-:Y:S01]  /*0c70*/  @UP4 UIADD3 UR10, UP1, UR17, UR6, URZ ;  /* 0x00000006110a4290 */ /* 0x000fe2000ff3e03f */
[----:B------:R-:W-:Y:S01]  /*0c80*/  IMAD.U32 R12, RZ, RZ, UR8 ;  /* 0x00000008ff0c7e24 */ /* 0x000fe2000f8e00ff */
[----:B------:R-:W-:-:S02]  /*0c90*/  UISETP.NE.U32.AND UP0, UPT, UR12, URZ, UPT ;  /* 0x0000003f0c00728c */ /* 0x000fc4000bf05070 */
[----:B------:R-:W-:Y:S01]  /*0ca0*/  UIADD3.X UR12, UR5, UR13, URZ, UP2, !UPT ;  /* 0x0000000d050c7290 */ /* 0x000fe200097fe43f */
[----:B------:R-:W-:Y:S01]  /*0cb0*/  IMAD.U32 R13, RZ, RZ, UR9 ;  /* 0x00000009ff0d7e24 */ /* 0x000fe2000f8e00ff */
[----:B------:R-:W-:Y:S01]  /*0cc0*/  @UP4 UIADD3.X UR11, UR5, UR7, URZ, UP1, !UPT ;  /* 0x00000007050b4290 */ /* 0x000fe20008ffe43f */
[----:B--2---:R-:W-:Y:S01]  /*0cd0*/  IMAD.U32 R14, RZ, RZ, UR10 ;  /* 0x0000000aff0e7e24 */ /* 0x004fe2000f8e00ff */
[----:B------:R-:W-:Y:S01]  /*0ce0*/  UISETP.NE.AND.EX UP2, UPT, UR13, URZ, UPT, UP0 ;  /* 0x0000003f0d00728c */ /* 0x000fe2000bf45300 */
[----:B------:R-:W-:Y:S02]  /*0cf0*/  ULDC.64 UR6, c[0x0][0x2f8] ;  /* 0x0000be0000067ab9 */ /* 0x000fe40000000a00 */
[----:B------:R-:W-:Y:S01]  /*0d00*/  ULDC.U8 UR13, c[0x0][0x3c2] ;  /* 0x0000f080000d7ab9 */ /* 0x000fe20000000000 */
[----:B------:R-:W-:Y:S01]  /*0d10*/  UISETP.EQ.U32.AND UP4, UPT, UR6, URZ, UPT ;  /* 0x0000003f0600728c */ /* 0x000fe2000bf82070 */
[----:B------:R-:W-:Y:S01]  /*0d20*/  IMAD.U32 R15, RZ, RZ, UR11 ;  /* 0x0000000bff0f7e24 */ /* 0x000fe2000f8e00ff */
[----:B------:R-:W-:Y:S01]  /*0d30*/  UISETP.NE.AND UP1, UPT, UR13, URZ, UPT ;  /* 0x0000003f0d00728c */ /* 0x000fe2000bf25270 */
[----:B------:R-:W2:Y:S01]  /*0d40*/  @P0 LDG.E R0, desc[UR14][R12.64] ;  /* 0x0000000e0c000981 */ /* 0x000ea2000c1e1900 */
[----:B------:R-:W-:-:S02]  /*0d50*/  PLOP3.LUT P3, PT, PT, PT, UP2, 0x80, 0x0 ;  /* 0x000000000000781c */ /* 0x000fc40003f6f028 */
[----:B------:R-:W-:Y:S01]  /*0d60*/  UISETP.EQ.OR.EX UP4, UPT, UR7, URZ, !UP1, UP4 ;  /* 0x0000003f0700728c */ /* 0x000fe2000cf82740 */
[----:B-1-3--:R-:W3:Y:S01]  /*0d70*/  @P1 LDG.E R5, desc[UR14][R14.64] ;  /* 0x0000000e0e051981 */ /* 0x00aee2000c1e1900 */
[----:B------:R-:W-:-:S04]  /*0d80*/  UIADD3 UR8, UP0, UR17, UR6, URZ ;  /* 0x0000000611087290 */ /* 0x000fc8000ff1e03f */
[----:B------:R-:W-:Y:S01]  /*0d90*/  PLOP3.LUT P2, PT, PT, PT, UP4, 0x80, 0x0 ;  /* 0x000000000000781c */ /* 0x000fe20003f4f048 */
[----:B------:R-:W-:Y:S01]  /*0da0*/  UIADD3.X UR5, UR5, UR7, URZ, UP0, !UPT ;  /* 0x0000000705057290 */ /* 0x000fe200087fe43f */
[----:B----4-:R-:W-:Y:S02]  /*0db0*/  IMAD.U32 R10, RZ, RZ, UR16 ;  /* 0x00000010ff0a7e24 */ /* 0x010fe4000f8e00ff */
[----:B------:R-:W-:Y:S02]  /*0dc0*/  IMAD.U32 R11, RZ, RZ, UR12 ;  /* 0x0000000cff0b7e24 */ /* 0x000fe4000f8e00ff */
[----:B------:R-:W-:Y:S01]  /*0dd0*/  IMAD.U32 R8, RZ, RZ, UR8 ;  /* 0x00000008ff087e24 */ /* 0x000fe2000f8e00ff */
[----:B------:R-:W-:Y:S01]  /*0de0*/  UMOV UR41, URZ ;  /* 0x0000003f00297c82 */ /* 0x000fe20008000000 */
[----:B------:R-:W-:Y:S01]  /*0df0*/  IMAD.U32 R9, RZ, RZ, UR5 ;  /* 0x00000005ff097e24 */ /* 0x000fe2000f8e00ff */
[----:B------:R-:W4:Y:S01]  /*0e00*/  @P3 LDG.E R7, desc[UR14][R10.64] ;  /* 0x0000000e0a073981 */ /* 0x000f22000c1e1900 */
[----:B------:R-:W-:-:S03]  /*0e10*/  @!UP3 ULDC.64 UR8, c[0x0][0x318] ;  /* 0x0000c6000008bab9 */ /* 0x000fc60000000a00 */
[----:B-----5:R-:W5:Y:S04]  /*0e20*/  @P3 LDG.E R4, desc[UR14][R10.64+0x4] ;  /* 0x0000040e0a043981 */ /* 0x020f68000c1e1900 */
[----:B------:R-:W5:Y:S01]  /*0e30*/  @!P2 LDG.E R6, desc[UR14][R8.64] ;  /* 0x0000000e0806a981 */ /* 0x000f62000c1e1900 */
[----:B------:R-:W-:-:S04]  /*0e40*/  @!UP3 UISETP.NE.U32.AND UP0, UPT, UR8, URZ, UPT ;  /* 0x0000003f0800b28c */ /* 0x000fc8000bf05070 */
[----:B------:R-:W-:Y:S01]  /*0e50*/  @!UP3 UISETP.NE.AND.EX UP0, UPT, UR9, URZ, UPT, UP0 ;  /* 0x0000003f0900b28c */ /* 0x000fe2000bf05300 */
[----:B------:R-:W-:Y:S01]  /*0e60*/  UMOV UR5, 0xffffffff ;  /* 0xffffffff00057882 */ /* 0x000fe20000000000 */
[----:B------:R-:W-:Y:S01]  /*0e70*/  UMOV UR42, 0xffffffff ;  /* 0xffffffff002a7882 */ /* 0x000fe20000000000 */
[----:B------:R-:W-:Y:S01]  /*0e80*/  USHF.L.U32 UR25, UR20, 0x7, URZ ;  /* 0x0000000714197899 */ /* 0x000fe2000800063f */
[----:B--2---:R-:W-:Y:S02]  /*0e90*/  @P0 R2UR UR12, R0 ;  /* 0x00000000000c02ca */ /* 0x004fe400000e0000 */
[----:B------:R-:W-:Y:S01]  /*0ea0*/  ISETP.NE.U32.AND P0, PT, RZ, UR6, PT ;  /* 0x00000006ff007c0c */ /* 0x000fe2000bf05070 */
[----:B------:R-:W-:Y:S01]  /*0eb0*/  @!UP3 ULDC UR6, c[0x0][0x2cc] ;  /* 0x0000b3000006bab9 */ /* 0x000fe20000000800 */
[----:B---3--:R-:W-:Y:S02]  /*0ec0*/  @P1 R2UR UR41, R5 ;  /* 0x00000000052912ca */ /* 0x008fe400000e0000 */
[----:B------:R-:W-:Y:S01]  /*0ed0*/  ISETP.NE.AND.EX P0, PT, RZ, UR7, PT, P0 ;  /* 0x00000007ff007c0c */ /* 0x000fe2000bf05300 */
[----:B------:R-:W-:-:S03]  /*0ee0*/  @!UP3 USEL UR7, UR6, URZ, UP0 ;  /* 0x0000003f0607b287 */ /* 0x000fc60008000000 */
[----:B------:R-:W-:-:S07]  /*0ef0*/  ULDC UR6, c[0x0][0x2c8] ;  /* 0x0000b20000067ab9 */ /* 0x000fce0000000800 */
        /* <DEDUP_REMOVED lines=11> */
.L_x_529:
[----:B------:R-:W-:Y:S02]  /*0fb0*/  @!UP3 UIADD3 UR12, UR7, UR6, -UR41 ;  /* 0x00000006070cb290 */ /* 0x000fe4000fffe829 */
[----:B------:R-:W-:Y:S02]  /*0fc0*/  @UP2 UIADD3 UR23, UR23, -UR5, URZ ;  /* 0x8000000517172290 */ /* 0x000fe4000fffe03f */
[----:B------:R-:W-:-:S05]  /*0fd0*/  UISETP.GT.AND UP0, UPT, UR12, UR25, UPT ;  /* 0x000000190c00728c */ /* 0x000fca000bf04270 */
[----:B------:R-:W-:Y:S01]  /*0fe0*/  @!UP2 ULDC UR23, c[0x0][0x2c4] ;  /* 0x0000b1000017aab9 */ /* 0x000fe20000000800 */
[----:B------:R-:W-:-:S13]  /*0ff0*/  PLOP3.LUT P0, PT, PT, PT, UP0, 0x80, 0x0 ;  /* 0x000000000000781c */ /* 0x000fda0003f0f008 */
[----:B------:R-:W-:Y:S05]  /*1000*/  @!P0 BRA `(.L_x_530) ;  /* 0x0000008c00048947 */ /* 0x000fea0003800000 */
[----:B------:R-:W1:Y:S01]  /*1010*/  LDC R0, c[0x0][0x278] ;  /* 0x00009e00ff007b82 */ /* 0x000e620000000800 */
[----:B------:R-:W-:Y:S01]  /*1020*/  ULDC.64 UR8, c[0x0][0x488] ;  /* 0x0001220000087ab9 */ /* 0x000fe20000000a00 */
[----:B------:R-:W-:Y:S01]  /*1030*/  UISETP.NE.AND UP0, UPT, UR5, -0x1, UPT ;  /* 0xffffffff0500788c */ /* 0x000fe2000bf05270 */
[----:B------:R-:W-:Y:S01]  /*1040*/  IABS R4, UR59 ;  /* 0x0000003b00047c13 */ /* 0x000fe20008000000 */
[----:B------:R-:W-:Y:S01]  /*1050*/  ULDC.64 UR6, c[0x0][0x228] ;  /* 0x00008a0000067ab9 */ /* 0x000fe20000000a00 */
[----:B------:R-:W-:Y:S02]  /*1060*/  UIADD3 UR13, UR23, 0x7f, URZ ;  /* 0x0000007f170d7890 */ /* 0x000fe4000fffe03f */
[----:B------:R-:W-:Y:S01]  /*1070*/  UIMAD.WIDE.U32 UR16, UR50, UR6, URZ ;  /* 0x00000006321072a5 */ /* 0x000fe2000f8e003f */
[----:B------:R-:W2:Y:S01]  /*1080*/  S2UR UR10, SR_CTAID.X ;  /* 0x00000000000a79c3 */ /* 0x000ea20000002500 */
[----:B------:R-:W-:Y:S01]  /*1090*/  UIMAD UR6, UR60, UR6, URZ ;  /* 0x000000063c0672a4 */ /* 0x000fe2000f8e023f */
[----:B------:R-:W-:Y:S01]  /*10a0*/  ULDC.64 UR44, c[0x0][0x240] ;  /* 0x00009000002c7ab9 */ /* 0x000fe20000000a00 */
[----:B------:R-:W-:-:S02]  /*10b0*/  ULDC UR61, c[0x0][0x2d4] ;  /* 0x0000b500003d7ab9 */ /* 0x000fc40000000800 */
[----:B------:R-:W-:Y:S02]  /*10c0*/  UIMAD UR32, UR50, UR7, UR6 ;  /* 0x00000007322072a4 */ /* 0x000fe4000f8e0206 */
[----:B------:R-:W-:Y:S01]  /*10d0*/  USHF.R.S32.HI UR40, URZ, 0x1f, UR61 ;  /* 0x0000001f3f287899 */ /* 0x000fe2000801143d */
[----:B------:R-:W-:Y:S01]  /*10e0*/  @!UP0 ULDC.64 UR6, c[0x0][0x418] ;  /* 0x0001060000068ab9 */ /* 0x000fe20000000a00 */
[----:B------:R-:W-:Y:S02]  /*10f0*/  USHF.R.S32.HI UR19, URZ, 0x1f, UR13 ;  /* 0x0000001f3f137899 */ /* 0x000fe4000801140d */
[----:B------:R-:W-:Y:S01]  /*1100*/  UIMAD UR22, UR5, UR45, URZ ;  /* 0x0000002d051672a4 */ /* 0x000fe2000f8e023f */
[----:B------:R-:W-:Y:S01]  /*1110*/  ULDC UR28, c[0x0][0x2dc] ;  /* 0x0000b700001c7ab9 */ /* 0x000fe20000000800 */
[----:B------:R-:W-:Y:S01]  /*1120*/  ULDC UR48, c[0x0][0x270] ;  /* 0x00009c0000307ab9 */ /* 0x000fe20000000800 */
[----:B-1----:R-:W-:Y:S01]  /*1130*/  IABS R6, R0 ;  /* 0x0000000000067213 */ /* 0x002fe20000000000 */
[----:B------:R-:W-:Y:S01]  /*1140*/  @!UP0 UIMAD.WIDE.U32 UR36, UR50, UR6, URZ ;  /* 0x00000006322482a5 */ /* 0x000fe2000f8e003f */
[----:B------:R-:W-:Y:S01]  /*1150*/  ISETP.NE.AND P3, PT, R0, RZ, PT ;  /* 0x000000ff0000720c */ /* 0x000fe20003f65270 */
[----:B------:R-:W-:Y:S01]  /*1160*/  UIADD3 UR32, UR17, UR32, URZ ;  /* 0x0000002011207290 */ /* 0x000fe2000fffe03f */
[----:B------:R-:W1:Y:S01]  /*1170*/  I2F.RP R8, R6 ;  /* 0x0000000600087306 */ /* 0x000e620000209400 */
[----:B------:R-:W-:Y:S01]  /*1180*/  USHF.L.U64.HI UR18, UR50, 0x7, UR60 ;  /* 0x0000000732127899 */ /* 0x000fe2000801023c */
[----:B------:R-:W-:Y:S01]  /*1190*/  ULDC.U8 UR26, c[0x0][0x3d8] ;  /* 0x0000f600001a7ab9 */ /* 0x000fe20000000000 */
        /* <DEDUP_REMOVED lines=23> */
[----:B------:R-:W-:-:S02]  /*1310*/  UIADD3 UR10, UR9, UR10, URZ ;  /* 0x0000000a090a7290 */ /* 0x000fc4000fffe03f */
[----:B------:R-:W-:Y:S02]  /*1320*/  UIADD3 UR18, UR11, -0x80, URZ ;  /* 0xffffff800b127890 */ /* 0x000fe4000fffe03f */
[----:B------:R-:W-:Y:S01]  /*1330*/  UISETP.NE.AND UP3, UPT, UR26, URZ, UPT ;  /* 0x0000003f1a00728c */ /* 0x000fe2000bf65270 */
[--C-:B-1----:R-:W-:Y:S01]  /*1340*/  IMAD.MOV R5, RZ, RZ, -R9.reuse ;  /* 0x000000ffff057224 */ /* 0x102fe200078e0a09 */
[----:B------:R-:W-:Y:S01]  /*1350*/  UIMAD.WIDE.U32 UR16, UR6, UR8, URZ ;  /* 0x00000008061072a5 */ /* 0x000fe2000f8e003f */
[----:B------:R-:W-:Y:S01]  /*1360*/  IMAD.MOV.U32 R8, RZ, RZ, RZ ;  /* 0x000000ffff087224 */ /* 0x000fe200078e00ff */
[----:B------:R-:W-:Y:S01]  /*1370*/  UIMAD.WIDE.U32 UR8, UR6, UR5, URZ ;  /* 0x00000005060872a5 */ /* 0x000fe2000f8e003f */
[----:B------:R-:W-:Y:S01]  /*1380*/  IMAD R5, R5, R6, RZ ;  /* 0x0000000605057224 */ /* 0x000fe200078e02ff */
[----:B------:R-:W-:Y:S02]  /*1390*/  UIMAD UR10, UR6, UR10, UR13 ;  /* 0x0000000a060a72a4 */ /* 0x000fe4000f8e020d */
[----:B------:R-:W-:Y:S01]  /*13a0*/  USHF.R.S32.HI UR22, URZ, 0x1f, UR18 ;  /* 0x0000001f3f167899 */ /* 0x000fe20008011412 */
[----:B------:R-:W-:Y:S01]  /*13b0*/  IMAD.HI.U32 R5, R9, R5, R8 ;  /* 0x0000000509057227 */ /* 0x000fe200078e0008 */
[----:B------:R-:W-:-:S02]  /*13c0*/  UIADD3 UR13, UP2, UR18, UR33, URZ ;  /* 0x00000021120d7290 */ /* 0x000fc4000ff5e03f */
[----:B------:R-:W-:Y:S02]  /*13d0*/  UISETP.NE.AND UP1, UPT, UR42, -0x1, UPT ;  /* 0xffffffff2a00788c */ /* 0x000fe4000bf25270 */
[----:B------:R-:W-:Y:S01]  /*13e0*/  UIMAD UR19, UR7, UR5, URZ ;  /* 0x00000005071372a4 */ /* 0x000fe2000f8e023f */
[----:B------:R-:W-:Y:S01]  /*13f0*/  IMAD.HI.U32 R18, R5, R4, RZ ;  /* 0x0000000405127227 */ /* 0x000fe200078e00ff */
[----:B------:R-:W-:Y:S02]  /*1400*/  USEL UR58, UR16, UR8, !UP0 ;  /* 0x00000008103a7287 */ /* 0x000fe4000c000000 */
[----:B------:R-:W-:Y:S01]  /*1410*/  UIADD3.X UR8, UR22, UR34, URZ, UP2, !UPT ;  /* 0x0000002216087290 */ /* 0x000fe200097fe43f */
[----:B------:R-:W-:Y:S01]  /*1420*/  IMAD.MOV R5, RZ, RZ, -R18 ;  /* 0x000000ffff057224 */ /* 0x000fe200078e0a12 */
[----:B------:R-:W-:Y:S01]  /*1430*/  UIMAD UR7, UR7, UR13, URZ ;  /* 0x0000000d070772a4 */ /* 0x000fe2000f8e023f */
[----:B------:R-:W-:Y:S02]  /*1440*/  ULDC UR47, c[0x0][0x2c4] ;  /* 0x0000b100002f7ab9 */ /* 0x000fe40000000800 */
[----:B------:R-:W-:Y:S01]  /*1450*/  IMAD R5, R6, R5, R4 ;  /* 0x0000000506057224 */ /* 0x000fe200078e0204 */
[----:B------:R-:W-:Y:S01]  /*1460*/  @!UP0 UIADD3 UR53, UR37, UR35, URZ ;  /* 0x0000002325358290 */ /* 0x000fe2000fffe03f */
[----:B------:R-:W-:Y:S01]  /*1470*/  LOP3.LUT R4, R0, UR59, RZ, 0x3c, !PT ;  /* 0x0000003b00047c12 */ /* 0x000fe2000f8e3cff */
[----:B------:R-:W-:-:S02]  /*1480*/  UIMAD UR16, UR6, UR8, UR7 ;  /* 0x00000008061072a4 */ /* 0x000fc4000f8e0207 */
[----:B------:R-:W-:Y:S01]  /*1490*/  ISETP.GT.U32.AND P1, PT, R6, R5, PT ;  /* 0x000000050600720c */ /* 0x000fe20003f24070 */
[----:B------:R-:W-:Y:S01]  /*14a0*/  UIMAD.WIDE.U32 UR34, UR6, UR13, URZ ;  /* 0x0000000d062272a5 */ /* 0x000fe2000f8e003f */
[----:B------:R-:W-:Y:S01]  /*14b0*/  ISETP.GE.AND P2, PT, R4, RZ, PT ;  /* 0x000000ff0400720c */ /* 0x000fe20003f46270 */
[----:B------:R-:W-:Y:S01]  /*14c0*/  @UP3 UIMAD UR6, UR50, UR47, URZ ;  /* 0x0000002f320632a4 */ /* 0x000fe2000f8e023f */
[----:B------:R-:W-:Y:S01]  /*14d0*/  ULDC.U8 UR27, c[0x0][0x480] ;  /* 0x00012000001b7ab9 */ /* 0x000fe20000000000 */
[----:B------:R-:W-:Y:S02]  /*14e0*/  @UP1 UIADD3 UR21, UR41, UR42, URZ ;  /* 0x0000002a29151290 */ /* 0x000fe4000fffe03f */
[----:B------:R-:W-:Y:S02]  /*14f0*/  @UP1 UIADD3 UR24, UR41, UR42, URZ ;  /* 0x0000002a29181290 */ /* 0x000fe4000fffe03f */
[----:B------:R-:W-:Y:S02]  /*1500*/  UIMAD UR52, UR59, UR28, URZ ;  /* 0x0000001c3b3472a4 */ /* 0x000fe4000f8e023f */
[----:B------:R-:W-:-:S02]  /*1510*/  UISETP.NE.AND UP4, UPT, UR27, URZ, UPT ;  /* 0x0000003f1b00728c */ /* 0x000fc4000bf85270 */
[-C--:B------:R-:W-:Y:S01]  /*1520*/  @!P1 IADD3 R5, R5, -R6.reuse, RZ ;  /* 0x8000000605059210 */ /* 0x080fe20007ffe0ff */
[----:B------:R-:W-:Y:S01]  /*1530*/  @!P1 VIADD R18, R18, 0x1 ;  /* 0x0000000112129836 */ /* 0x000fe20000000000 */
[----:B------:R-:W-:Y:S01]  /*1540*/  PLOP3.LUT P1, PT, PT, PT, UP1, 0x80, 0x0 ;  /* 0x000000000000781c */ /* 0x000fe20003f2f018 */
[----:B------:R-:W-:Y:S01]  /*1550*/  @UP3 USEL UR7, UR6, UR5, !UP0 ;  /* 0x0000000506073287 */ /* 0x000fe2000c000000 */
[----:B------:R-:W-:Y:S01]  /*1560*/  ISETP.GE.U32.AND P0, PT, R5, R6, PT ;  /* 0x000000060500720c */ /* 0x000fe20003f06070 */
[----:B------:R-:W-:Y:S01]  /*1570*/  @UP1 ULDC.64 UR28, c[0x0][0x248] ;  /* 0x00009200001c1ab9 */ /* 0x000fe20000000a00 */
[----:B------:R-:W-:Y:S01]  /*1580*/  @UP1 ULDC.64 UR26, c[0x0][0x250] ;  /* 0x00009400001a1ab9 */ /* 0x000fe20000000a00 */
[----:B------:R-:W-:Y:S02]  /*1590*/  UIADD3 UR51, UR17, UR10, URZ ;  /* 0x0000000a11337290 */ /* 0x000fe4000fffe03f */
[----:B------:R-:W-:Y:S01]  /*15a0*/  @UP0 UIADD3 UR51, UR9, UR19, URZ ;  /* 0x0000001309330290 */ /* 0x000fe2000fffe03f */
[----:B------:R-:W-:Y:S01]  /*15b0*/  @UP3 ULDC UR6, c[0x0][0x2e4] ;  /* 0x0000b90000063ab9 */ /* 0x000fe20000000800 */
[----:B------:R-:W-:-:S02]  /*15c0*/  @UP1 UIMAD.WIDE.U32 UR10, UR21, UR28, URZ ;  /* 0x0000001c150a12a5 */ /* 0x000fc4000f8e003f */
[----:B------:R-:W-:Y:S02]  /*15d0*/  @UP1 UIMAD.WIDE.U32 UR8, UR24, UR26, URZ ;  /* 0x0000001a180812a5 */ /* 0x000fe4000f8e003f */
[----:B------:R-:W-:Y:S02]  /*15e0*/  @UP3 UIMAD UR17, UR59, UR6, UR7 ;  /* 0x000000063b1132a4 */ /* 0x000fe4000f8e0207 */
[----:B------:R-:W-:Y:S01]  /*15f0*/  @P0 VIADD R18, R18, 0x1 ;  /* 0x0000000112120836 */ /* 0x000fe20000000000 */
[----:B------:R-:W-:Y:S01]  /*1600*/  @!UP3 UIMAD UR6, UR50, UR48, UR59 ;  /* 0x000000303206b2a4 */ /* 0x000fe2000f8e023b */
[----:B------:R-:W-:Y:S01]  /*1610*/  PLOP3.LUT P0, PT, PT, PT, UP3, 0x80, 0x0 ;  /* 0x000000000000781c */ /* 0x000fe20003f0f038 */
[----:B------:R-:W-:Y:S02]  /*1620*/  @UP1 UIMAD UR21, UR21, UR29, URZ ;  /* 0x0000001d151512a4 */ /* 0x000fe4000f8e023f */
[----:B------:R-:W-:Y:S01]  /*1630*/  @UP1 UIMAD UR13, UR24, UR27, URZ ;  /* 0x0000001b180d12a4 */ /* 0x000fe2000f8e023f */
[----:B------:R-:W-:Y:S01]  /*1640*/  @!P2 IADD3 R18, -R18, RZ, RZ ;  /* 0x000000ff1212a210 */ /* 0x000fe20007ffe1ff */
[----:B------:R-:W-:Y:S01]  /*1650*/  USEL UR54, UR46, URZ, UP4 ;  /* 0x0000003f2e367287 */ /* 0x000fe2000a000000 */
[----:B------:R-:W-:Y:S01]  /*1660*/  @!P3 LOP3.LUT R18, RZ, R0, RZ, 0x33, !PT ;  /* 0x00000000ff12b212 */ /* 0x000fe200078e33ff */
[----:B------:R-:W-:-:S02]  /*1670*/  @!UP3 UIMAD UR17, UR6, UR47, URZ ;  /* 0x0000002f0611b2a4 */ /* 0x000fc4000f8e023f */
[----:B------:R-:W-:Y:S02]  /*1680*/  USHF.R.S32.HI UR43, URZ, 0x1f, UR25 ;  /* 0x0000001f3f2b7899 */ /* 0x000fe40008011419 */
[----:B------:R-:W-:Y:S02]  /*1690*/  USHF.R.S32.HI UR55, URZ, 0x1f, UR52 ;  /* 0x0000001f3f377899 */ /* 0x000fe40008011434 */
[----:B------:R-:W-:Y:S02]  /*16a0*/  USEL UR56, UR30, URZ, UP4 ;  /* 0x0000003f1e387287 */ /* 0x000fe4000a000000 */
        /* <DEDUP_REMOVED lines=19> */
.L_x_531:
        /* <DEDUP_REMOVED lines=13> */
.L_x_532:
        /* <DEDUP_REMOVED lines=11> */
.L_x_533:
[----:B------:R-:W-:Y:S02]  /*1960*/  ULDC UR5, c[0x0][0x270] ;  /* 0x00009c0000057ab9 */ /* 0x000fe40000000800 */
[----:B------:R-:W-:-:S04]  /*1970*/  UIMAD UR5, UR50, UR5, UR59 ;  /* 0x00000005320572a4 */ /* 0x000fc8000f8e023b */
[----:B------:R-:W-:-:S12]  /*1980*/  UIMAD UR5, UR5, UR61, URZ ;  /* 0x0000003d050572a4 */ /* 0x000fd8000f8e023f */
.L_x_534:
        /* <DEDUP_REMOVED lines=11> */
[----:B------:R-:W-:-:S02]  /*1a40*/  UIADD3 UR6, UR6, -UR10, URZ ;  /* 0x8000000a06067290 */ /* 0x000fc4000fffe03f */
[----:B------:R-:W-:Y:S02]  /*1a50*/  UIMAD UR11, UR61, UR8, URZ ;  /* 0x000000083d0b72a4 */ /* 0x000fe4000f8e023f */
[----:B------:R-:W-:Y:S02]  /*1a60*/  USHF.R.S32.HI UR24, URZ, 0x1f, UR6 ;  /* 0x0000001f3f187899 */ /* 0x000fe40008011406 */
[----:B------:R-:W-:Y:S02]  /*1a70*/  UIMAD UR13, UR59, UR9, UR11 ;  /* 0x000000093b0d72a4 */ /* 0x000fe4000f8e020b */
[----:B------:R-:W-:Y:S02]  /*1a80*/  USHF.L.U32 UR11, UR5, 0x7, URZ ;  /* 0x00000007050b7899 */ /* 0x000fe4000800063f */
[----:B------:R-:W-:Y:S01]  /*1a90*/  ULEA.HI UR24, UR24, UR6, URZ, 0x7 ;  /* 0x0000000618187291 */ /* 0x000fe2000f8f383f */
[----:B--2---:R-:W-:Y:S01]  /*1aa0*/  IMAD R22, R4, UR22, RZ ;  /* 0x0000001604167c24 */ /* 0x004fe2000f8e02ff */
[----:B------:R-:W-:-:S02]  /*1ab0*/  UIADD3 UR9, UP2, UP0, UR34, UR11, UR52 ;  /* 0x0000000b22097290 */ /* 0x000fc4000f85e034 */
[----:B------:R-:W-:Y:S01]  /*1ac0*/  USHF.R.S32.HI UR24, URZ, 0x7, UR24 ;  /* 0x000000073f187899 */ /* 0x000fe20008011418 */
[----:B------:R-:W-:Y:S01]  /*1ad0*/  IMAD R22, R5, UR18, R22 ;  /* 0x0000001205167c24 */ /* 0x000fe2000f8e0216 */
[----:B------:R-:W-:Y:S01]  /*1ae0*/  UIADD3 UR35, UR18, UR17, URZ ;  /* 0x0000001112237290 */ /* 0x000fe2000fffe03f */
[----:B-1----:R-:W-:Y:S02]  /*1af0*/  SHF.R.S32.HI R6, RZ, 0x1f, R13 ;  /* 0x0000001fff067819 */ /* 0x002fe4000001140d */
[----:B------:R-:W-:Y:S01]  /*1b00*/  ULDC.64 UR16, c[0x0][0x258] ;  /* 0x0000960000107ab9 */ /* 0x000fe20000000a00 */
[----:B------:R-:W-:Y:S01]  /*1b10*/  ULDC.64 UR36, c[0x0][0x478] ;  /* 0x00011e0000247ab9 */ /* 0x000fe20000000a00 */
[----:B------:R-:W-:Y:S01]  /*1b20*/  ULDC.64 UR30, c[0x0][0x3e0] ;  /* 0x0000f800001e7ab9 */ /* 0x000fe20000000a00 */
[CC--:B------:R-:W-:Y:S01]  /*1b30*/  LEA.HI R0, R6.reuse, R13.reuse, RZ, 0x2 ;  /* 0x0000000d06007211 */ /* 0x0c0fe200078f10ff */
[----:B------:R-:W-:Y:S01]  /*1b40*/  ULDC.64 UR38, c[0x0][0x2b0] ;  /* 0x0000ac0000267ab9 */ /* 0x000fe20000000a00 */
[----:B------:R-:W-:Y:S01]  /*1b50*/  LEA.HI R177, R6, R13, RZ, 0x5 ;  /* 0x0000000d06b17211 */ /* 0x000fe200078f28ff */
[----:B------:R-:W-:Y:S01]  /*1b60*/  UIADD3 UR10, UR48, -0x1, URZ ;  /* 0xffffffff300a7890 */ /* 0x000fe2000fffe03f */
[----:B------:R-:W-:-:S02]  /*1b70*/  LOP3.LUT R10, R0, 0xfffffffc, RZ, 0xc0, !PT ;  /* 0xfffffffc000a7812 */ /* 0x000fc400078ec0ff */
[----:B------:R-:W-:Y:S02]  /*1b80*/  SHF.R.S32.HI R0, RZ, 0x2, R0 ;  /* 0x00000002ff007819 */ /* 0x000fe40000011400 */
[----:B------:R-:W-:Y:S01]  /*1b90*/  LOP3.LUT R170, R177, 0xffffffe0, RZ, 0xc0, !PT ;  /* 0xffffffe0b1aa7812 */ /* 0x000fe200078ec0ff */
[C---:B------:R-:W-:Y:S01]  /*1ba0*/  IMAD.IADD R10, R13.reuse, 0x1, -R10 ;  /* 0x000000010d0a7824 */ /* 0x040fe200078e0a0a */
[----:B------:R-:W-:Y:S02]  /*1bb0*/  SHF.R.S32.HI R17, RZ, 0x1f, R0 ;  /* 0x0000001fff117819 */ /* 0x000fe40000011400 */
[----:B------:R-:W-:Y:S01]  /*1bc0*/  IADD3 R8, P0, R0, UR18, RZ ;  /* 0x0000001200087c10 */ /* 0x000fe2000ff1e0ff */
[----:B------:R-:W-:Y:S01]  /*1bd0*/  IMAD.SHL.U32 R10, R10, 0x8, RZ ;  /* 0x000000080a0a7824 */ /* 0x000fe200078e00ff */
[----:B------:R-:W-:Y:S01]  /*1be0*/  SHF.R.S32.HI R177, RZ, 0x5, R177 ;  /* 0x00000005ffb17819 */ /* 0x000fe200000114b1 */
[----:B------:R-:W-:Y:S01]  /*1bf0*/  IMAD.IADD R170, R13, 0x1, -R170 ;  /* 0x000000010daa7824 */ /* 0x000fe200078e0aaa */
[----:B------:R-:W-:-:S02]  /*1c00*/  IADD3.X R9, R17, UR22, RZ, P0, !PT ;  /* 0x0000001611097c10 */ /* 0x000fc400087fe4ff */
[----:B------:R-:W-:Y:S01]  /*1c10*/  SHF.R.S32.HI R11, RZ, 0x1f, R10 ;  /* 0x0000001fff0b7819 */ /* 0x000fe2000001140a */
[----:B------:R-:W-:Y:S02]  /*1c20*/  IMAD R177, R177, UR5, R170 ;  /* 0x00000005b1b17c24 */ /* 0x000fe4000f8e02aa */
[----:B------:R-:W-:Y:S02]  /*1c30*/  IMAD R9, R9, UR44, RZ ;  /* 0x0000002c09097c24 */ /* 0x000fe4000f8e02ff */
[----:B------:R-:W-:-:S04]  /*1c40*/  IMAD.WIDE.U32 R14, R8, UR44, R10 ;  /* 0x0000002c080e7c25 */ /* 0x000fc8000f8e000a */
[----:B------:R-:W-:Y:S01]  /*1c50*/  IMAD R9, R8, UR45, R9 ;  /* 0x0000002d08097c24 */ /* 0x000fe2000f8e0209 */
[----:B------:R-:W-:Y:S01]  /*1c60*/  IADD3 R8, P0, R14, UR57, RZ ;  /* 0x000000390e087c10 */ /* 0x000fe2000ff1e0ff */
[----:B------:R-:W-:-:S03]  /*1c70*/  IMAD.U32 R14, RZ, RZ, UR8 ;  /* 0x00000008ff0e7e24 */ /* 0x000fc6000f8e00ff */
        /* <DEDUP_REMOVED lines=12> */
[----:B------:R-:W-:Y:S01]  /*1d40*/  IMAD.MOV.U32 R22, RZ, RZ, R20 ;  /* 0x000000ffff167224 */ /* 0x000fe200078e0014 */
[----:B------:R-:W-:Y:S01]  /*1d50*/  UISETP.GT.AND UP0, UPT, UR48, UR24, UPT ;  /* 0x000000183000728c */ /* 0x000fe2000bf04270 */
[----:B------:R-:W-:Y:S01]  /*1d60*/  IMAD.U32 R20, RZ, RZ, UR16 ;  /* 0x00000010ff147e24 */ /* 0x000fe2000f8e00ff */
[----:B------:R-:W-:Y:S01]  /*1d70*/  IADD3 R12, P0, R177, UR9, RZ ;  /* 0x00000009b10c7c10 */ /* 0x000fe2000ff1e0ff */
[----:B------:R-:W-:Y:S01]  /*1d80*/  IMAD.WIDE.U32 R14, R14, UR59, R22 ;  /* 0x0000003b0e0e7c25 */ /* 0x000fe2000f8e0016 */
[----:B------:R-:W-:-:S02]  /*1d90*/  UIMAD UR7, UR61, UR16, URZ ;  /* 0x000000103d0772a4 */ /* 0x000fc4000f8e023f */
[----:B------:R-:W-:Y:S01]  /*1da0*/  LEA.HI.X.SX32 R177, R177, UR8, 0x1, P0 ;  /* 0x00000008b1b17c11 */ /* 0x000fe200080f0eff */
[----:B------:R-:W-:Y:S01]  /*1db0*/  IMAD.WIDE.U32 R20, R20, UR59, R8 ;  /* 0x0000003b14147c25 */ /* 0x000fe2000f8e0008 */
[----:B------:R-:W-:Y:S01]  /*1dc0*/  PLOP3.LUT P0, PT, PT, PT, UP0, 0x80, 0x0 ;  /* 0x000000000000781c */ /* 0x000fe20003f0f008 */
[----:B------:R-:W-:Y:S02]  /*1dd0*/  UIMAD UR17, UR59, UR17, UR7 ;  /* 0x000000113b1172a4 */ /* 0x000fe4000f8e0207 */
[----:B------:R-:W-:Y:S01]  /*1de0*/  VIADD R15, R15, UR13 ;  /* 0x0000000d0f0f7c36 */ /* 0x000fe20008000000 */
[----:B------:R-:W-:Y:S01]  /*1df0*/  UIMAD.WIDE UR6, UR21, 0x4, UR36 ;  /* 0x00000004150678a5 */ /* 0x000fe2000f8e0224 */
[-C--:B------:R-:W-:Y:S01]  /*1e00*/  IMAD R8, R17, R4.reuse, RZ ;  /* 0x0000000411087224 */ /* 0x080fe200078e02ff */
[----:B------:R-:W-:Y:S01]  /*1e10*/  ULDC.64 UR18, c[0x0][0x400] ;  /* 0x0001000000127ab9 */ /* 0x000fe20000000a00 */
[----:B------:R-:W-:Y:S01]  /*1e20*/  IMAD.WIDE.U32 R14, R0, R4, R14 ;  /* 0x00000004000e7225 */ /* 0x000fe200078e000e */
[----:B------:R-:W-:-:S02]  /*1e30*/  LEA R176, P2, R12, UR18, 0x2 ;  /* 0x000000120cb07c11 */ /* 0x000fc4000f8410ff */
[----:B------:R-:W-:Y:S01]  /*1e40*/  LEA R174, P4, R20, UR32, 0x1 ;  /* 0x0000002014ae7c11 */ /* 0x000fe2000f8808ff */
[----:B------:R-:W-:Y:S01]  /*1e50*/  IMAD R8, R0, R5, R8 ;  /* 0x0000000500087224 */ /* 0x000fe200078e0208 */
[----:B------:R-:W-:Y:S01]  /*1e60*/  LEA R172, P3, R14, UR30, 0x1 ;  /* 0x0000001e0eac7c11 */ /* 0x000fe2000f8608ff */
[----:B------:R-:W-:Y:S01]  /*1e70*/  VIADD R6, R21, UR17 ;  /* 0x0000001115067c36 */ /* 0x000fe20008000000 */
[----:B------:R-:W-:Y:S01]  /*1e80*/  UIMAD.WIDE UR16, UR35, 0x4, UR38 ;  /* 0x00000004231078a5 */ /* 0x000fe2000f8e0226 */
[----:B------:R-:W-:Y:S01]  /*1e90*/  IMAD.IADD R8, R15, 0x1, R8 ;  /* 0x000000010f087824 */ /* 0x000fe200078e0208 */
        /* <DEDUP_REMOVED lines=25> */
.L_x_536:
        /* <DEDUP_REMOVED lines=19> */
.L_x_537:
[----:B------:R-:W-:Y:S01]  /*2160*/  UIMAD UR5, UR43, UR6, URZ ;  /* 0x000000062b0572a4 */ /* 0x000fe2000f8e023f */
[----:B------:R-:W-:Y:S01]  /*2170*/  IMAD.U32 R7, RZ, RZ, UR6 ;  /* 0x00000006ff077e24 */ /* 0x000fe2000f8e00ff */
[----:B------:R-:W-:Y:S01]  /*2180*/  UIMAD UR12, UR20, -0x80, UR12 ;  /* 0xffffff80140c78a4 */ /* 0x000fe2000f8e020c */
[C---:B------:R-:W-:Y:S01]  /*2190*/  VIADD R4, R0.reuse, 0x40 ;  /* 0x0000004000047836 */ /* 0x040fe20000000000 */
        /* <DEDUP_REMOVED lines=8> */
[----:B------:R-:W-:-:S02]  /*2220*/  IADD3 R6, P0, R6, UR18, RZ ;  /* 0x0000001206067c10 */ /* 0x000fc4000ff1e0ff */
[----:B------:R-:W-:Y:S01]  /*2230*/  MOV R8, UR10 ;  /* 0x0000000a00087c02 */ /* 0x000fe20008000f00 */
[----:B------:R-:W-:Y:S01]  /*2240*/  UIMAD UR11, UR59, UR11, UR5 ;  /* 0x0000000b3b0b72a4 */ /* 0x000fe2000f8e0205 */
[----:B------:R-:W-:Y:S02]  /*2250*/  IADD3.X R7, R7, UR19, R5, P0, !PT ;  /* 0x0000001307077c10 */ /* 0x000fe400087fe405 */
[----:B------:R-:W-:Y:S01]  /*2260*/  ISETP.GE.AND P0, PT, R4, UR12, PT ;  /* 0x0000000c04007c0c */ /* 0x000fe2000bf06270 */
[----:B------:R-:W-:-:S04]  /*2270*/  IMAD.WIDE.U32 R8, R8, UR59, R6 ;  /* 0x0000003b08087c25 */ /* 0x000fc8000f8e0006 */
[----:B------:R-:W-:Y:S01]  /*2280*/  VIADD R5, R9, UR11 ;  /* 0x0000000b09057c36 */ /* 0x000fe20008000000 */
[----:B------:R-:W-:Y:S07]  /*2290*/  @P1 BRA `(.L_x_539) ;  /* 0x0000000000241947 */ /* 0x000fee0003800000 */
        /* <DEDUP_REMOVED lines=9> */
.L_x_539:
[----:B------:R-:W-:Y:S05]  /*2330*/  BSYNC B0 ;  /* 0x0000000000007941 */ /* 0x000fea0003800000 */
.L_x_538:
[----:B------:R-:W-:Y:S04]  /*2340*/  BSSY B0, `(.L_x_540) ;  /* 0x000000d000007945 */ /* 0x000fe80003800000 */
[----:B------:R-:W-:Y:S05]  /*2350*/  @P0 BRA `(.L_x_541) ;  /* 0x00000000002c0947 */ /* 0x000fea0003800000 */
[----:B-1----:R-:W-:Y:S01]  /*2360*/  IADD3 R7, P2, R0, 0x40, RZ ;  /* 0x0000004000077810 */ /* 0x002fe20007f5e0ff */
[----:B------:R-:W-:Y:S01]  /*2370*/  ULDC.64 UR10, c[0x0][0x3f0] ;  /* 0x0000fc00000a7ab9 */ /* 0x000fe20000000a00 */
[----:B------:R-:W-:Y:S02]  /*2380*/  MOV R9, R5 ;  /* 0x0000000500097202 */ /* 0x000fe40000000f00 */
[----:B------:R-:W-:Y:S01]  /*2390*/  IADD3.X R4, RZ, R17, RZ, P2, !PT ;  /* 0x00000011ff047210 */ /* 0x000fe200017fe4ff */
[----:B------:R-:W-:-:S04]  /*23a0*/  IMAD.WIDE.U32 R8, R7, UR6, R8 ;  /* 0x0000000607087c25 */ /* 0x000fc8000f8e0008 */
[----:B------:R-:W-:Y:S01]  /*23b0*/  IMAD R4, R4, UR6, RZ ;  /* 0x0000000604047c24 */ /* 0x000fe2000f8e02ff */
[----:B------:R-:W-:-:S03]  /*23c0*/  LEA R6, P2, R8, UR10, 0x1 ;  /* 0x0000000a08067c11 */ /* 0x000fc6000f8408ff */
[----:B------:R-:W-:-:S05]  /*23d0*/  IMAD R4, R7, UR7, R4 ;  /* 0x0000000707047c24 */ /* 0x000fca000f8e0204 */
[----:B------:R-:W-:-:S04]  /*23e0*/  IADD3 R5, R9, R4, RZ ;  /* 0x0000000409057210 */ /* 0x000fc80007ffe0ff */
[----:B------:R-:W-:-:S05]  /*23f0*/  LEA.HI.X R7, R8, UR11, R5, 0x1, P2 ;  /* 0x0000000b08077c11 */ /* 0x000fca00090f0c05 */
[----:B------:R2:W-:Y:S02]  /*2400*/  STG.E.128 desc[UR14][R6.64], RZ ;  /* 0x000000ff06007986 */ /* 0x0005e4000c101d0e */
.L_x_541:
[----:B------:R-:W-:Y:S05]  /*2410*/  BSYNC B0 ;  /* 0x0000000000007941 */ /* 0x000fea0003800000 */
.L_x_540:
        /* <DEDUP_REMOVED lines=9> */
[----:B------:R-:W-:Y:S01]  /*24b0*/  UIMAD UR5, UR10, UR6, URZ ;  /* 0x000000060a0572a4 */ /* 0x000fe2000f8e023f */
[----:B-12---:R-:W-:-:S03]  /*24c0*/  MOV R6, UR6 ;  /* 0x0000000600067c02 */ /* 0x006fc60008000f00 */
        /* <DEDUP_REMOVED lines=14> */
.L_x_543:
[----:B------:R-:W-:Y:S05]  /*25b0*/  BSYNC B0 ;  /* 0x0000000000007941 */ /* 0x000fea0003800000 */
.L_x_542:
        /* <DEDUP_REMOVED lines=13> */
.L_x_535:
[----:B------:R-:W-:Y:S01]  /*2690*/  UIMAD UR8, UR43, UR28, URZ ;  /* 0x0000001c2b0872a4 */ /* 0x000fe2000f8e023f */
[----:B------:R-:W-:Y:S01]  /*26a0*/  IMAD.U32 R13, RZ, RZ, UR28 ;  /* 0x0000001cff0d7e24 */ /* 0x000fe2000f8e00ff */
[----:B------:R-:W-:Y:S01]  /*26b0*/  UIMAD UR6, UR10, -0x80, UR23 ;  /* 0xffffff800a0678a4 */ /* 0x000fe2000f8e0217 */
[----:B------:R-:W-:Y:S01]  /*26c0*/  VIADD R6, R0, 0x40 ;  /* 0x0000004000067836 */ /* 0x000fe20000000000 */
[----:B------:R-:W-:Y:S01]  /*26d0*/  UIMAD UR9, UR25, UR29, UR8 ;  /* 0x0000001d190972a4 */ /* 0x000fe2000f8e0208 */
[----:B------:R-:W-:Y:S01]  /*26e0*/  IMAD.WIDE.U32 R12, R13, UR25, R10 ;  /* 0x000000190d0c7c25 */ /* 0x000fe2000f8e000a */
[----:B------:R-:W-:Y:S02]  /*26f0*/  UIMAD UR7, UR20, -0x80, UR12 ;  /* 0xffffff80140778a4 */ /* 0x000fe4000f8e020c */
[----:B------:R-:W-:Y:S01]  /*2700*/  ISETP.GE.AND P4, PT, R6, UR6, PT ;  /* 0x0000000606007c0c */ /* 0x000fe2000bf86270 */
[----:B------:R-:W-:Y:S01]  /*2710*/  IMAD.SHL.U32 R9, R5, 0x80, RZ ;  /* 0x0000008005097824 */ /* 0x000fe200078e00ff */
[----:B------:R-:W-:Y:S01]  /*2720*/  IADD3 R12, P0, R12, UR40, RZ ;  /* 0x000000280c0c7c10 */ /* 0x000fe2000ff1e0ff */
[----:B------:R-:W-:Y:S01]  /*2730*/  IMAD.U32 R5, RZ, RZ, UR9 ;  /* 0x00000009ff057e24 */ /* 0x000fe2000f8e00ff */
[----:B------:R-:W-:Y:S01]  /*2740*/  UIMAD UR8, UR43, UR26, URZ ;  /* 0x0000001a2b0872a4 */ /* 0x000fe2000f8e023f */
[----:B------:R-:W-:Y:S01]  /*2750*/  ISETP.GE.AND P2, PT, R6, UR7, PT ;  /* 0x0000000706007c0c */ /* 0x000fe2000bf46270 */
[----:B------:R-:W-:Y:S01]  /*2760*/  IMAD.WIDE.U32 R14, R4, 0x80, RZ ;  /* 0x00000080040e7825 */ /* 0x000fe200078e00ff */
[----:B------:R-:W-:Y:S01]  /*2770*/  ISETP.GE.AND P3, PT, R0, UR7, PT ;  /* 0x0000000700007c0c */ /* 0x000fe2000bf66270 */
[----:B------:R-:W-:Y:S01]  /*2780*/  UIMAD UR8, UR25, UR27, UR8 ;  /* 0x0000001b190872a4 */ /* 0x000fe2000f8e0208 */
[----:B------:R-:W-:Y:S01]  /*2790*/  IADD3.X R13, R13, UR47, R5, P0, !PT ;  /* 0x0000002f0d0d7c10 */ /* 0x000fe200087fe405 */
[----:B------:R-:W-:Y:S01]  /*27a0*/  IMAD.U32 R4, RZ, RZ, UR26 ;  /* 0x0000001aff047e24 */ /* 0x000fe2000f8e00ff */
[----:B------:R-:W-:Y:S01]  /*27b0*/  PLOP3.LUT P0, PT, PT, PT, UP4, 0x80, 0x0 ;  /* 0x000000000000781c */ /* 0x000fe20003f0f048 */
[----:B------:R-:W-:Y:S01]  /*27c0*/  ULDC.64 UR18, c[0x0][0x260] ;  /* 0x0000980000127ab9 */ /* 0x000fe20000000a00 */
[----:B------:R-:W-:Y:S01]  /*27d0*/  @!P4 IADD3 R8, P1, R172, R14, RZ ;  /* 0x0000000eac08c210 */ /* 0x000fe20007f3e0ff */
[----:B------:R-:W-:Y:S01]  /*27e0*/  IMAD.WIDE.U32 R10, R4, UR25, R10 ;  /* 0x00000019040a7c25 */ /* 0x000fe2000f8e000a */
[----:B------:R-:W-:Y:S01]  /*27f0*/  ULEA.HI UR7, UR10, UR10, URZ, 0x1 ;  /* 0x0000000a0a077291 */ /* 0x000fe2000f8f083f */
[----:B------:R-:W-:Y:S01]  /*2800*/  ISETP.GE.AND P5, PT, R0, UR6, PT ;  /* 0x0000000600007c0c */ /* 0x000fe2000bfa6270 */
[----:B------:R-:W-:Y:S01]  /*2810*/  USHF.L.U32 UR13, UR45, 0x7, URZ ;  /* 0x000000072d0d7899 */ /* 0x000fe2000800063f */
[----:B------:R-:W-:Y:S01]  /*2820*/  @!P4 IADD3.X R9, R173, R15, R9, P1, !PT ;  /* 0x0000000fad09c210 */ /* 0x000fe20000ffe409 */
[----:B------:R-:W-:Y:S01]  /*2830*/  IMAD.U32 R4, RZ, RZ, UR8 ;  /* 0x00000008ff047e24 */ /* 0x000fe2000f8e00ff */
[----:B------:R-:W-:Y:S01]  /*2840*/  IADD3 R10, P1, R10, UR46, RZ ;  /* 0x0000002e0a0a7c10 */ /* 0x000fe2000ff3e0ff */
[C---:B------:R-:W-:Y:S01]  /*2850*/  IMAD R5, R7.reuse, UR18, RZ ;  /* 0x0000001207057c24 */ /* 0x040fe2000f8e02ff */
[----:B------:R-:W-:Y:S01]  /*2860*/  ULDC.64 UR8, c[0x0][0x268] ;  /* 0x00009a0000087ab9 */ /* 0x000fe20000000a00 */
[----:B------:R-:W-:Y:S01]  /*2870*/  ULOP3.LUT UR7, UR7, 0xfffffffe, URZ, 0xc0, !UPT ;  /* 0xfffffffe07077892 */ /* 0x000fe2000f8ec03f */
[----:B------:R-:W-:Y:S01]  /*2880*/  @P0 BAR.SYNC.DEFER_BLOCKING 0x0 ;  /* 0x0000000000000b1d */ /* 0x000fe20000010000 */
[----:B------:R-:W-:Y:S01]  /*2890*/  @!P2 IADD3 R22, P0, R0, 0x40, RZ ;  /* 0x000000400016a810 */ /* 0x000fe20007f1e0ff */
[----:B------:R-:W-:Y:S01]  /*28a0*/  IMAD R7, R7, UR8, RZ ;  /* 0x0000000807077c24 */ /* 0x000fe2000f8e02ff */
[----:B------:R-:W-:Y:S01]  /*28b0*/  IADD3.X R11, R11, UR49, R4, P1, !PT ;  /* 0x000000310b0b7c10 */ /* 0x000fe20008ffe404 */
[C---:B------:R-:W-:Y:S01]  /*28c0*/  IMAD R24, R18.reuse, UR19, R5 ;  /* 0x0000001312187c24 */ /* 0x040fe2000f8e0205 */
[----:B------:R-:W-:Y:S01]  /*28d0*/  UIADD3 UR7, UR10, -UR7, URZ ;  /* 0x800000070a077290 */ /* 0x000fe2000fffe03f */
[----:B------:R-:W-:Y:S01]  /*28e0*/  IMAD.WIDE.U32 R4, R18, UR18, R12 ;  /* 0x0000001212047c25 */ /* 0x000fe2000f8e000c */
[----:B------:R-:W-:Y:S01]  /*28f0*/  LEA R13, R144, UR4, 0x1 ;  /* 0x00000004900d7c11 */ /* 0x000fe2000f8e08ff */
[----:B------:R-:W-:Y:S01]  /*2900*/  ULDC UR30, c[0x0][0x270] ;  /* 0x00009c00001e7ab9 */ /* 0x000fe20000000800 */
[----:B------:R-:W-:Y:S01]  /*2910*/  UISETP.NE.AND UP0, UPT, UR7, 0x1, UPT ;  /* 0x000000010700788c */ /* 0x000fe2000bf05270 */
[----:B------:R-:W-:-:S02]  /*2920*/  IMAD R20, R18, UR9, R7 ;  /* 0x0000000912147c24 */ /* 0x000fc4000f8e0207 */
[----:B------:R-:W-:Y:S02]  /*2930*/  @!P2 IMAD.X R15, RZ, RZ, R17, P0 ;  /* 0x000000ffff0fa224 */ /* 0x000fe400000e0611 */
[----:B------:R-:W-:Y:S01]  /*2940*/  IMAD.WIDE.U32 R18, R18, UR8, R10 ;  /* 0x0000000812127c25 */ /* 0x000fe2000f8e000a */
[----:B------:R-:W-:Y:S01]  /*2950*/  PLOP3.LUT P0, PT, PT, PT, UP0, 0x80, 0x0 ;  /* 0x000000000000781c */ /* 0x000fe20003f0f008 */
[----:B------:R-:W1:Y:S01]  /*2960*/  @!P3 LDC.64 R10, c[0x0][0x218] ;  /* 0x00008600ff0abb82 */ /* 0x000e620000000a00 */
[----:B------:R-:W-:Y:S01]  /*2970*/  UIMAD.WIDE.U32 UR8, UR44, 0x80, URZ ;  /* 0x000000802c0878a5 */ /* 0x000fe2000f8e003f */
[----:B------:R-:W-:Y:S02]  /*2980*/  IMAD.IADD R25, R5, 0x1, R24 ;  /* 0x0000000105197824 */ /* 0x000fe400078e0218 */
[----:B------:R-:W-:Y:S02]  /*2990*/  @!P2 IMAD R15, R15, UR28, RZ ;  /* 0x0000001c0f0fac24 */ /* 0x000fe4000f8e02ff */
[----:B------:R-:W-:-:S02]  /*29a0*/  @!P2 IMAD.MOV.U32 R5, RZ, RZ, R25 ;  /* 0x000000ffff05a224 */ /* 0x000fc400078e0019 */
[----:B------:R-:W-:Y:S01]  /*29b0*/  IMAD.IADD R21, R19, 0x1, R20 ;  /* 0x0000000113157824 */ /* 0x000fe200078e0214 */
[----:B------:R2:W-:Y:S01]  /*29c0*/  @P5 STS [R13+0x4000], RZ ;  /* 0x004000ff0d005388 */ /* 0x0005e20000000800 */
[C---:B------:R-:W-:Y:S02]  /*29d0*/  @!P2 IMAD R15, R22.reuse, UR29, R15 ;  /* 0x0000001d160fac24 */ /* 0x040fe4000f8e020f */
[----:B------:R-:W-:Y:S01]  /*29e0*/  @!P2 IMAD.WIDE.U32 R22, R22, UR28, R4 ;  /* 0x0000001c1616ac25 */ /* 0x000fe2000f8e0004 */
[----:B------:R-:W-:Y:S01]  /*29f0*/  @!P2 MOV R19, R21 ;  /* 0x000000150013a202 */ /* 0x000fe20000000f00 */
[----:B------:R2:W-:Y:S02]  /*2a00*/  @P5 STS [R13+0x4004], RZ ;  /* 0x004004ff0d005388 */ /* 0x0005e40000000800 */
[----:B------:R-:W-:Y:S02]  /*2a10*/  @!P3 IMAD.MOV.U32 R24, RZ, RZ, R4 ;  /* 0x000000ffff18b224 */ /* 0x000fe400078e0004 */
[----:B------:R-:W-:Y:S01]  /*2a20*/  @!P3 IMAD.MOV.U32 R20, RZ, RZ, R18 ;  /* 0x000000ffff14b224 */ /* 0x000fe200078e0012 */
[----:B------:R2:W-:Y:S01]  /*2a30*/  @P5 STS.64 [R13+0x4008], RZ ;  /* 0x004008ff0d005388 */ /* 0x0005e20000000a00 */
[----:B------:R-:W-:-:S02]  /*2a40*/  @!P3 IMAD R7, R17, UR28, RZ ;  /* 0x0000001c1107bc24 */ /* 0x000fc4000f8e02ff */
[----:B------:R-:W-:Y:S01]  /*2a50*/  @!P3 IMAD R5, R17, UR26, RZ ;  /* 0x0000001a1105bc24 */ /* 0x000fe2000f8e02ff */
[----:B------:R-:W-:Y:S01]  /*2a60*/  @!PT LDS RZ, [RZ] ;  /* 0x00000000fffff984 */ /* 0x000fe20000000800 */
[----:B------:R-:W-:Y:S01]  /*2a70*/  @!PT LDS RZ, [RZ] ;  /* 0x00000000fffff984 */ /* 0x000fe20000000800 */
[----:B------:R-:W-:Y:S01]  /*2a80*/  @!PT LDS RZ, [RZ] ;  /* 0x00000000fffff984 */ /* 0x000fe20000000800 */
[----:B------:R-:W-:Y:S01]  /*2a90*/  @!P5 LDGSTS.E.BYPASS.LTC128B.128 [R13+0x4000], desc[UR14][R172.64] ;  /* 0x04000000ac0ddfae */ /* 0x000fe2000b901d4e */
[----:B------:R-:W-:Y:S02]  /*2aa0*/  VIADD R169, R144, 0x1000 ;  /* 0x0000100090a97836 */ /* 0x000fe40000000000 */
[C---:B------:R-:W-:Y:S01]  /*2ab0*/  @!P3 IMAD R16, R0.reuse, UR29, R7 ;  /* 0x0000001d0010bc24 */ /* 0x040fe2000f8e0207 */
[----:B------:R2:W-:Y:S01]  /*2ac0*/  @P4 STS.128 [R13+0x5000], RZ ;  /* 0x005000ff0d004388 */ /* 0x0005e20000000c00 */
[C---:B------:R-:W-:Y:S01]  /*2ad0*/  @!P3 IMAD.WIDE.U32 R24, R0.reuse, UR28, R24 ;  /* 0x0000001c0018bc25 */ /* 0x040fe2000f8e0018 */
[----:B------:R-:W-:Y:S01]  /*2ae0*/  SEL R169, R169, R144, !P0 ;  /* 0x00000090a9a97207 */ /* 0x000fe20004000000 */
[----:B------:R-:W3:Y:S01]  /*2af0*/  @!P2 LDC.64 R6, c[0x0][0x218] ;  /* 0x00008600ff06ab82 */ /* 0x000ee20000000a00 */
[----:B------:R-:W-:Y:S01]  /*2b00*/  @!PT LDS RZ, [RZ] ;  /* 0x00000000fffff984 */ /* 0x000fe20000000800 */
[----:B------:R-:W-:Y:S01]  /*2b10*/  @!PT LDS RZ, [RZ] ;  /* 0x00000000fffff984 */ /* 0x000fe20000000800 */
[----:B------:R-:W-:Y:S01]  /*2b20*/  @!PT LDS RZ, [RZ] ;  /* 0x00000000fffff984 */ /* 0x000fe20000000800 */
[----:B------:R4:W-:Y:S01]  /*2b30*/  @!P4 LDGSTS.E.BYPASS.LTC128B.128 [R13+0x5000], desc[UR14][R8.64] ;  /* 0x05000000080dcfae */ /* 0x0009e2000b901d4e */
[C---:B------:R-:W-:Y:S01]  /*2b40*/  @!P3 IMAD R14, R0.reuse, UR27, R5 ;  /* 0x0000001b000ebc24 */ /* 0x040fe2000f8e0205 */
[----:B------:R-:W-:Y:S01]  /*2b50*/  LEA R169, R169, UR4, 0x1 ;  /* 0x00000004a9a97c11 */ /* 0x000fe2000f8e08ff */
[C---:B------:R-:W-:Y:S01]  /*2b60*/  @!P3 IMAD.WIDE.U32 R20, R0.reuse, UR26, R20 ;  /* 0x0000001a0014bc25 */ /* 0x040fe2000f8e0014 */
[----:B------:R-:W-:-:S03]  /*2b70*/  @!P2 IADD3 R0, P1, R0, 0x40, RZ ;  /* 0x000000400000a810 */ /* 0x000fc60007f3e0ff */
[----:B------:R-:W-:Y:S01]  /*2b80*/  IMAD.U32 R5, RZ, RZ, UR13 ;  /* 0x0000000dff057e24 */ /* 0x000fe2000f8e00ff */
[----:B------:R2:W-:Y:S01]  /*2b90*/  @P5 STS [R169], RZ ;  /* 0x000000ffa9005388 */ /* 0x0005e20000000800 */
[----:B------:R-:W-:Y:S01]  /*2ba0*/  @!P2 IMAD.X R17, RZ, RZ, R17, P1 ;  /* 0x000000ffff11a224 */ /* 0x000fe200008e0611 */
[----:B------:R-:W-:Y:S01]  /*2bb0*/  @!P4 IADD3 R26, P1, R174, UR8, RZ ;  /* 0x00000008ae1acc10 */ /* 0x000fe2000ff3e0ff */
[----:B------:R-:W-:Y:S01]  /*2bc0*/  @!P3 IMAD.IADD R16, R25, 0x1, R16 ;  /* 0x000000011910b824 */ /* 0x000fe200078e0210 */
[----:B------:R2:W-:Y:S01]  /*2bd0*/  @P5 STS [R169+0x4], RZ ;  /* 0x000004ffa9005388 */ /* 0x0005e20000000800 */
[----:B------:R-:W-:Y:S01]  /*2be0*/  @!P2 IMAD R17, R17, UR26, RZ ;  /* 0x0000001a1111ac24 */ /* 0x000fe2000f8e02ff */
[----:B------:R-:W-:Y:S01]  /*2bf0*/  @!P4 IADD3.X R27, R175, UR9, R5, P1, !PT ;  /* 0x00000009af1bcc10 */ /* 0x000fe20008ffe405 */
[----:B------:R-:W-:Y:S01]  /*2c00*/  @!P2 IMAD.IADD R15, R23, 0x1, R15 ;  /* 0x00000001170fa824 */ /* 0x000fe200078e020f */
[----:B------:R2:W-:Y:S01]  /*2c10*/  @P5 STS [R169+0x8], RZ ;  /* 0x000008ffa9005388 */ /* 0x0005e20000000800 */
[----:B------:R-:W2:Y:S01]  /*2c20*/  @!P2 LDC.64 R4, c[0x0][0x220] ;  /* 0x00008800ff04ab82 */ /* 0x000ea20000000a00 */
[----:B------:R-:W-:-:S02]  /*2c30*/  @!P2 IMAD R12, R0, UR27, R17 ;  /* 0x0000001b000cac24 */ /* 0x000fc4000f8e0211 */
[----:B------:R-:W-:Y:S01]  /*2c40*/  IMAD.MOV.U32 R167, RZ, RZ, 0x7f800000 ;  /* 0x7f800000ffa77424 */ /* 0x000fe200078e00ff */
[----:B------:R1:W-:Y:S01]  /*2c50*/  @P5 STS [R169+0xc], RZ ;  /* 0x00000cffa9005388 */ /* 0x0003e20000000800 */
[----:B------:R-:W-:Y:S01]  /*2c60*/  @!P3 IMAD.IADD R14, R21, 0x1, R14 ;  /* 0x00000001150eb824 */ /* 0x000fe200078e020e */
[----:B---3--:R-:W-:Y:S01]  /*2c70*/  @!P2 LEA R6, P1, R22, R6, 0x1 ;  /* 0x000000061606a211 */ /* 0x008fe200078208ff */
[----:B------:R-:W-:Y:S01]  /*2c80*/  @!P2 IMAD.WIDE.U32 R18, R0, UR26, R18 ;  /* 0x0000001a0012ac25 */ /* 0x000fe2000f8e0012 */
[----:B------:R-:W-:Y:S01]  /*2c90*/  @!PT LDS RZ, [RZ] ;  /* 0x00000000fffff984 */ /* 0x000fe20000000800 */
[----:B------:R-:W-:Y:S01]  /*2ca0*/  @!PT LDS RZ, [RZ] ;  /* 0x00000000fffff984 */ /* 0x000fe20000000800 */
[----:B------:R-:W-:Y:S01]  /*2cb0*/  @!PT LDS RZ, [RZ] ;  /* 0x00000000fffff984 */ /* 0x000fe20000000800 */
[----:B------:R-:W-:Y:S01]  /*2cc0*/  @!P5 LDGSTS.E.BYPASS.LTC128B.128 [R169], desc[UR14][R174.64] ;  /* 0x00000000aea9dfae */ /* 0x000fe2000b901d4e */
[----:B-1----:R-:W-:Y:S01]  /*2cd0*/  @!P3 LEA R10, P5, R24, R10, 0x1 ;  /* 0x0000000a180ab211 */ /* 0x002fe200078a08ff */
[----:B----4-:R-:W1:Y:S01]  /*2ce0*/  @!P3 LDC.64 R8, c[0x0][0x220] ;  /* 0x00008800ff08bb82 */ /* 0x010e620000000a00 */
[----:B------:R-:W-:Y:S01]  /*2cf0*/  @!P2 LEA.HI.X R7, R22, R7, R15, 0x1, P1 ;  /* 0x000000071607a211 */ /* 0x000fe200008f0c0f */
[----:B------:R3:W-:Y:S01]  /*2d00*/  @P4 STS [R169+0x1000], RZ ;  /* 0x001000ffa9004388 */ /* 0x0007e20000000800 */
[----:B------:R-:W-:Y:S01]  /*2d10*/  @!P3 LEA.HI.X R11, R24, R11, R16, 0x1, P5 ;  /* 0x0000000b180bb211 */ /* 0x000fe200028f0c10 */
[----:B------:R-:W-:-:S02]  /*2d20*/  @!P2 IMAD.IADD R12, R19, 0x1, R12 ;  /* 0x00000001130ca824 */ /* 0x000fc400078e020c */
[----:B------:R-:W-:Y:S01]  /*2d30*/  IMAD.MOV.U32 R168, RZ, RZ, 0x7f800000 ;  /* 0x7f800000ffa87424 */ /* 0x000fe200078e00ff */
[----:B------:R3:W-:Y:S01]  /*2d40*/  @P4 STS [R169+0x1004], RZ ;  /* 0x001004ffa9004388 */ /* 0x0007e20000000800 */
[----:B------:R-:W4:Y:S01]  /*2d50*/  LDC.64 R16, c[0x0][0x3b8] ;  /* 0x0000ee00ff107b82 */ /* 0x000f220000000a00 */
[----:B------:R-:W-:Y:S02]  /*2d60*/  IMAD.MOV.U32 R165, RZ, RZ, 0x7f800000 ;  /* 0x7f800000ffa57424 */ /* 0x000fe400078e00ff */
[----:B------:R-:W-:Y:S01]  /*2d70*/  IMAD.MOV.U32 R166, RZ, RZ, 0x7f800000 ;  /* 0x7f800000ffa67424 */ /* 0x000fe200078e00ff */
[----:B------:R3:W-:Y:S01]  /*2d80*/  @P4 STS [R169+0x1008], RZ ;  /* 0x001008ffa9004388 */ /* 0x0007e20000000800 */
[----:B------:R-:W-:Y:S01]  /*2d90*/  VIADD R130, R139, 0x1000 ;  /* 0x000010008b827836 */ /* 0x000fe20000000000 */
[----:B--2---:R-:W-:Y:S02]  /*2da0*/  @!P2 LEA R22, P1, R18, R4, 0x1 ;  /* 0x000000041216a211 */ /* 0x004fe400078208ff */
[----:B------:R-:W-:Y:S01]  /*2db0*/  IADD3 R131, R140, 0x1000, RZ ;  /* 0x000010008c837810 */ /* 0x000fe20007ffe0ff */
[----:B------:R3:W-:Y:S01]  /*2dc0*/  @P4 STS [R169+0x100c], RZ ;  /* 0x00100cffa9004388 */ /* 0x0007e20000000800 */
[----:B------:R-:W-:-:S02]  /*2dd0*/  @!P2 LEA.HI.X R23, R18, R5, R12, 0x1, P1 ;  /* 0x000000051217a211 */ /* 0x000fc400008f0c0c */
[----:B------:R-:W-:Y:S01]  /*2de0*/  SHF.R.S32.HI R164, RZ, 0x1f, R170 ;  /* 0x0000001fffa47819 */ /* 0x000fe200000114aa */
[----:B------:R-:W-:Y:S01]  /*2df0*/  @!PT LDS RZ, [RZ] ;  /* 0x00000000fffff984 */ /* 0x000fe20000000800 */
[----:B------:R-:W-:Y:S01]  /*2e00*/  @!PT LDS RZ, [RZ] ;  /* 0x00000000fffff984 */ /* 0x000fe20000000800 */
[----:B------:R-:W-:Y:S01]  /*2e10*/  @!PT LDS RZ, [RZ] ;  /* 0x00000000fffff984 */ /* 0x000fe20000000800 */
[----:B------:R-:W-:Y:S01]  /*2e20*/  @!P4 LDGSTS.E.BYPASS.LTC128B.128 [R169+0x1000], desc[UR14][R26.64] ;  /* 0x010000001aa9cfae */ /* 0x000fe2000b901d4e */
[----:B------:R-:W-:Y:S01]  /*2e30*/  IMAD.MOV.U32 R163, RZ, RZ, 0x8 ;  /* 0x00000008ffa37424 */ /* 0x000fe200078e00ff */
[----:B------:R-:W-:Y:S02]  /*2e40*/  CS2R R94, SRZ ;  /* 0x00000000005e7805 */ /* 0x000fe4000001ff00 */
[C---:B-1----:R-:W-:Y:S01]  /*2e50*/  @!P3 LEA R8, P4, R20.reuse, R8, 0x1 ;  /* 0x000000081408b211 */ /* 0x042fe200078808ff */
[----:B------:R3:W-:Y:S01]  /*2e60*/  @P3 STS [R13+0x6000], RZ ;  /* 0x006000ff0d003388 */ /* 0x0007e20000000800 */
[----:B------:R-:W-:Y:S01]  /*2e70*/  IMAD.MOV.U32 R162, RZ, RZ, 0x40 ;  /* 0x00000040ffa27424 */ /* 0x000fe200078e00ff */
[----:B------:R-:W-:Y:S02]  /*2e80*/  CS2R R92, SRZ ;  /* 0x00000000005c7805 */ /* 0x000fe4000001ff00 */
[----:B------:R-:W-:Y:S01]  /*2e90*/  @!P3 LEA.HI.X R9, R20, R9, R14, 0x1, P4 ;  /* 0x000000091409b211 */ /* 0x000fe200020f0c0e */
[----:B------:R3:W-:Y:S01]  /*2ea0*/  @P3 STS [R13+0x6004], RZ ;  /* 0x006004ff0d003388 */ /* 0x0007e20000000800 */
[----:B------:R-:W-:Y:S01]  /*2eb0*/  IMAD.MOV.U32 R161, RZ, RZ, 0x48 ;  /* 0x00000048ffa17424 */ /* 0x000fe200078e00ff */
[----:B------:R-:W-:Y:S01]  /*2ec0*/  CS2R R98, SRZ ;  /* 0x0000000000627805 */ /* 0x000fe2000001ff00 */
[----:B------:R-:W-:Y:S01]  /*2ed0*/  IMAD.MOV.U32 R160, RZ, RZ, 0x4 ;  /* 0x00000004ffa07424 */ /* 0x000fe200078e00ff */
[----:B------:R3:W-:Y:S01]  /*2ee0*/  @P3 STS.64 [R13+0x6008], RZ ;  /* 0x006008ff0d003388 */ /* 0x0007e20000000a00 */
[----:B------:R-:W-:-:S02]  /*2ef0*/  CS2R R96, SRZ ;  /* 0x0000000000607805 */ /* 0x000fc4000001ff00 */
[----:B------:R-:W-:Y:S02]  /*2f00*/  CS2R R90, SRZ ;  /* 0x00000000005a7805 */ /* 0x000fe4000001ff00 */
[----:B------:R-:W-:Y:S01]  /*2f10*/  CS2R R88, SRZ ;  /* 0x0000000000587805 */ /* 0x000fe2000001ff00 */
[----:B------:R-:W-:Y:S01]  /*2f20*/  @!PT LDS RZ, [RZ] ;  /* 0x00000000fffff984 */ /* 0x000fe20000000800 */
[----:B------:R-:W-:Y:S01]  /*2f30*/  @!PT LDS RZ, [RZ] ;  /* 0x00000000fffff984 */ /* 0x000fe20000000800 */
[----:B------:R-:W-:Y:S01]  /*2f40*/  @!PT LDS RZ, [RZ] ;  /* 0x00000000fffff984 */ /* 0x000fe20000000800 */
[----:B------:R-:W-:Y:S01]  /*2f50*/  @!P3 LDGSTS.E.BYPASS.LTC128B.128 [R13+0x6000], desc[UR14][R10.64] ;  /* 0x060000000a0dbfae */ /* 0x000fe2000b901d4e */
[----:B------:R-:W-:Y:S02]  /*2f60*/  CS2R R86, SRZ ;  /* 0x0000000000567805 */ /* 0x000fe4000001ff00 */
[----:B------:R-:W-:Y:S02]  /*2f70*/  CS2R R84, SRZ ;  /* 0x0000000000547805 */ /* 0x000fe4000001ff00 */
[----:B------:R-:W-:Y:S01]  /*2f80*/  CS2R R78, SRZ ;  /* 0x00000000004e7805 */ /* 0x000fe2000001ff00 */
[----:B------:R3:W-:Y:S01]  /*2f90*/  @P2 STS.128 [R13+0x7000], RZ ;  /* 0x007000ff0d002388 */ /* 0x0007e20000000c00 */
[----:B------:R-:W-:-:S02]  /*2fa0*/  CS2R R76, SRZ ;  /* 0x00000000004c7805 */ /* 0x000fc4000001ff00 */
[----:B------:R-:W-:Y:S02]  /*2fb0*/  CS2R R82, SRZ ;  /* 0x0000000000527805 */ /* 0x000fe4000001ff00 */
[----:B------:R-:W-:Y:S01]  /*2fc0*/  CS2R R80, SRZ ;  /* 0x0000000000507805 */ /* 0x000fe2000001ff00 */
[----:B------:R-:W-:Y:S01]  /*2fd0*/  @!PT LDS RZ, [RZ] ;  /* 0x00000000fffff984 */ /* 0x000fe20000000800 */
[----:B------:R-:W-:Y:S01]  /*2fe0*/  @!PT LDS RZ, [RZ] ;  /* 0x00000000fffff984 */ /* 0x000fe20000000800 */
[----:B------:R-:W-:Y:S01]  /*2ff0*/  @!PT LDS RZ, [RZ] ;  /* 0x00000000fffff984 */ /* 0x000fe20000000800 */
[----:B------:R1:W-:Y:S01]  /*3000*/  @!P2 LDGSTS.E.BYPASS.LTC128B.128 [R13+0x7000], desc[UR14][R6.64] ;  /* 0x07000000060dafae */ /* 0x0003e2000b901d4e */
[----:B------:R-:W-:Y:S02]  /*3010*/  CS2R R74, SRZ ;  /* 0x00000000004a7805 */ /* 0x000fe4000001ff00 */
[----:B------:R-:W-:Y:S02]  /*3020*/  CS2R R72, SRZ ;  /* 0x0000000000487805 */ /* 0x000fe4000001ff00 */
[----:B------:R-:W-:Y:S01]  /*3030*/  CS2R R70, SRZ ;  /* 0x0000000000467805 */ /* 0x000fe2000001ff00 */
[----:B------:R3:W-:Y:S01]  /*3040*/  @P3 STS [R13+0x8000], RZ ;  /* 0x008000ff0d003388 */ /* 0x0007e20000000800 */
[----:B------:R-:W-:Y:S01]  /*3050*/  CS2R R68, SRZ ;  /* 0x0000000000447805 */ /* 0x000fe2000001ff00 */
[----:B------:R-:W-:-:S02]  /*3060*/  USHF.L.U32 UR40, UR5, 0x3, URZ ;  /* 0x0000000305287899 */ /* 0x000fc4000800063f */
[----:B------:R3:W-:Y:S01]  /*3070*/  @P3 STS [R13+0x8004], RZ ;  /* 0x008004ff0d003388 */ /* 0x0007e20000000800 */
[----:B------:R-:W-:Y:S02]  /*3080*/  USHF.L.U32 UR39, UR5, 0x4, URZ ;  /* 0x0000000405277899 */ /* 0x000fe4000800063f */
[----:B------:R-:W-:Y:S01]  /*3090*/  UIMAD UR38, UR5, 0x18, URZ ;  /* 0x00000018052678a4 */ /* 0x000fe2000f8e023f */
[----:B------:R3:W-:Y:S01]  /*30a0*/  @P3 STS.64 [R13+0x8008], RZ ;  /* 0x008008ff0d003388 */ /* 0x0007e20000000a00 */
[----:B------:R-:W-:Y:S02]  /*30b0*/  USHF.L.U32 UR37, UR5, 0x5, URZ ;  /* 0x0000000505257899 */ /* 0x000fe4000800063f */
[----:B------:R-:W-:Y:S01]  /*30c0*/  UIMAD UR36, UR5, 0x28, URZ ;  /* 0x00000028052478a4 */ /* 0x000fe2000f8e023f */
[----:B------:R-:W-:Y:S01]  /*30d0*/  @!PT LDS RZ, [RZ] ;  /* 0x00000000fffff984 */ /* 0x000fe20000000800 */
[----:B------:R-:W-:Y:S01]  /*30e0*/  @!PT LDS RZ, [RZ] ;  /* 0x00000000fffff984 */ /* 0x000fe20000000800 */
[----:B------:R-:W-:Y:S01]  /*30f0*/  @!PT LDS RZ, [RZ] ;  /* 0x00000000fffff984 */ /* 0x000fe20000000800 */
[----:B------:R2:W-:Y:S01]  /*3100*/  @!P3 LDGSTS.E.BYPASS.LTC128B.128 [R13+0x8000], desc[UR14][R8.64] ;  /* 0x08000000080dbfae */ /* 0x0005e2000b901d4e */
[----:B------:R-:W-:Y:S02]  /*3110*/  UIMAD UR35, UR5, 0x30, URZ ;  /* 0x00000030052378a4 */ /* 0x000fe4000f8e023f */
[----:B------:R-:W-:Y:S01]  /*3120*/  UIMAD UR34, UR5, 0x38, URZ ;  /* 0x00000038052278a4 */ /* 0x000fe2000f8e023f */
[----:B------:R3:W-:Y:S01]  /*3130*/  @P2 STS.128 [R13+0x9000], RZ ;  /* 0x009000ff0d002388 */ /* 0x0007e20000000c00 */
[----:B------:R-:W-:-:S02]  /*3140*/  USHF.L.U32 UR33, UR5, 0x6, URZ ;  /* 0x0000000605217899 */ /* 0x000fc4000800063f */
[----:B------:R-:W-:Y:S01]  /*3150*/  UIMAD UR32, UR5, 0x48, URZ ;  /* 0x00000048052078a4 */ /* 0x000fe2000f8e023f */
[----:B------:R-:W-:Y:S01]  /*3160*/  @!PT LDS RZ, [RZ] ;  /* 0x00000000fffff984 */ /* 0x000fe20000000800 */
[----:B------:R-:W-:Y:S01]  /*3170*/  @!PT LDS RZ, [RZ] ;  /* 0x00000000fffff984 */ /* 0x000fe20000000800 */
[----:B------:R-:W-:Y:S01]  /*3180*/  @!PT LDS RZ, [RZ] ;  /* 0x00000000fffff984 */ /* 0x000fe20000000800 */
[----:B------:R3:W-:Y:S01]  /*3190*/  @!P2 LDGSTS.E.BYPASS.LTC128B.128 [R13+0x9000], desc[UR14][R22.64] ;  /* 0x09000000160dafae */ /* 0x0007e2000b901d4e */
[----:B------:R-:W-:Y:S01]  /*31a0*/  UIMAD UR31, UR5, 0x50, URZ ;  /* 0x00000050051f78a4 */ /* 0x000fe2000f8e023f */
[C---:B-1----:R-:W-:Y:S02]  /*31b0*/  IADD3 R6, R141.reuse, 0x8, RZ ;  /* 0x000000088d067810 */ /* 0x042fe40007ffe0ff */
[----:B------:R-:W0:Y:S01]  /*31c0*/  LDGDEPBAR ;  /* 0x00000000000079af */ /* 0x000e220000000000 */
[----:B------:R-:W-:Y:S01]  /*31d0*/  ISETP.GE.AND P4, PT, R141, UR6, PT ;  /* 0x000000068d007c0c */ /* 0x000fe2000bf86270 */
[----:B------:R-:W-:Y:S01]  /*31e0*/  UIMAD UR29, UR5, 0x60, URZ ;  /* 0x00000060051d78a4 */ /* 0x000fe2000f8e023f */
[----:B------:R-:W-:Y:S01]  /*31f0*/  ISETP.GE.AND P3, PT, R6, UR6, PT ;  /* 0x0000000606007c0c */ /* 0x000fe2000bf66270 */
[----:B----4-:R-:W4:Y:S01]  /*3200*/  LDG.E.64 R4, desc[UR14][R16.64] ;  /* 0x0000000e10047981 */ /* 0x010f22000c1e1b00 */
[----:B------:R-:W-:Y:S01]  /*3210*/  IMAD.MOV.U32 R6, RZ, RZ, 0x4 ;  /* 0x00000004ff067424 */ /* 0x000fe200078e00ff */
[----:B------:R-:W-:-:S02]  /*3220*/  UIMAD UR28, UR5, 0x68, URZ ;  /* 0x00000068051c78a4 */ /* 0x000fc4000f8e023f */
[----:B------:R-:W3:Y:S01]  /*3230*/  LDG.E.64 R10, desc[UR14][R16.64+0x8] ;  /* 0x0000080e100a7981 */ /* 0x000ee2000c1e1b00 */
[C---:B------:R-:W-:Y:S01]  /*3240*/  IMAD.WIDE R6, R141.reuse, R6, UR16 ;  /* 0x000000108d067e25 */ /* 0x040fe2000f8e0206 */
[----:B------:R-:W-:Y:S01]  /*3250*/  UIMAD UR25, UR5, 0x78, URZ ;  /* 0x00000078051978a4 */ /* 0x000fe2000f8e023f */
[----:B------:R-:W-:Y:S01]  /*3260*/  ULDC.U8 UR9, c[0x0][0x388] ;  /* 0x0000e20000097ab9 */ /* 0x000fe20000000000 */
[----:B------:R-:W-:Y:S02]  /*3270*/  ULDC UR8, c[0x0][0x2ec] ;  /* 0x0000bb0000087ab9 */ /* 0x000fe40000000800 */
[----:B------:R1:W5:Y:S04]  /*3280*/  @!P4 LDG.E R167, desc[UR14][R6.64] ;  /* 0x0000000e06a7c981 */ /* 0x000368000c1e1900 */
[----:B------:R1:W5:Y:S01]  /*3290*/  @!P3 LDG.E R168, desc[UR14][R6.64+0x20] ;  /* 0x0000200e06a8b981 */ /* 0x000362000c1e1900 */
[----:B------:R-:W-:-:S02]  /*32a0*/  VIADD R15, R141, 0x48 ;  /* 0x000000488d0f7836 */ /* 0x000fc40000000000 */
[----:B------:R-:W-:-:S03]  /*32b0*/  VIADD R0, R141, 0x40 ;  /* 0x000000408d007836 */ /* 0x000fc60000000000 */
[----:B------:R-:W-:Y:S02]  /*32c0*/  ISETP.GE.AND P1, PT, R15, UR6, PT ;  /* 0x000000060f007c0c */ /* 0x000fe4000bf26270 */
[----:B------:R-:W-:Y:S01]  /*32d0*/  ISETP.GE.AND P2, PT, R0, UR6, PT ;  /* 0x0000000600007c0c */ /* 0x000fe2000bf46270 */
[----:B------:R-:W-:Y:S01]  /*32e0*/  IMAD.MOV.U32 R0, RZ, RZ, 0x4 ;  /* 0x00000004ff007424 */ /* 0x000fe200078e00ff */
[----:B------:R-:W-:Y:S02]  /*32f0*/  UIMAD UR6, UR50, UR30, UR59 ;  /* 0x0000001e320672a4 */ /* 0x000fe4000f8e023b */
[----:B------:R-:W-:Y:S02]  /*3300*/  UIADD3 UR26, -UR11, URZ, URZ ;  /* 0x0000003f0b1a7290 */ /* 0x000fe4000fffe13f */
[----:B------:R-:W-:-:S05]  /*3310*/  USHF.L.U32 UR6, UR6, 0x5, URZ ;  /* 0x0000000506067899 */ /* 0x000fca000800063f */
[----:B--2---:R-:W-:Y:S01]  /*3320*/  @!P1 IMAD.WIDE R8, R15, R0, UR16 ;  /* 0x000000100f089e25 */ /* 0x004fe2000f8e0200 */
[----:B------:R-:W-:Y:S01]  /*3330*/  USHF.R.S32.HI UR7, URZ, 0x1f, UR6 ;  /* 0x0000001f3f077899 */ /* 0x000fe20008011406 */
[----:B------:R1:W5:Y:S01]  /*3340*/  @!P2 LDG.E R165, desc[UR14][R6.64+0x100] ;  /* 0x0001000e06a5a981 */ /* 0x000362000c1e1900 */
[----:B------:R-:W-:-:S03]  /*3350*/  SEL R131, R131, R140, !P0 ;  /* 0x0000008c83837207 */ /* 0x000fc60004000000 */
[----:B------:R1:W5:Y:S01]  /*3360*/  @!P1 LDG.E R166, desc[UR14][R8.64] ;  /* 0x0000000e08a69981 */ /* 0x000362000c1e1900 */
[----:B------:R-:W-:Y:S01]  /*3370*/  SEL R130, R130, R139, !P0 ;  /* 0x0000008b82827207 */ /* 0x000fe20004000000 */
[----:B------:R-:W-:Y:S01]  /*3380*/  IMAD.SHL.U32 R0, R140, 0x2, RZ ;  /* 0x000000028c007824 */ /* 0x000fe200078e00ff */
[----:B------:R-:W-:Y:S02]  /*3390*/  LEA R131, R131, UR4, 0x1 ;  /* 0x0000000483837c11 */ /* 0x000fe4000f8e08ff */
[----:B------:R-:W-:Y:S01]  /*33a0*/  LEA R130, R130, UR4, 0x1 ;  /* 0x0000000482827c11 */ /* 0x000fe2000f8e08ff */
[----:B------:R-:W-:Y:S02]  /*33b0*/  UIMAD UR30, UR5, 0x58, URZ ;  /* 0x00000058051e78a4 */ /* 0x000fe4000f8e023f */
[----:B------:R-:W-:Y:S01]  /*33c0*/  UIMAD UR27, UR5, 0x70, URZ ;  /* 0x00000070051b78a4 */ /* 0x000fe2000f8e023f */
[----:B----4-:R-:W-:Y:S02]  /*33d0*/  R2UR UR11, R5 ;  /* 0x00000000050b72ca */ /* 0x010fe400000e0000 */
[----:B------:R-:W-:-:S02]  /*33e0*/  R2UR UR13, R4 ;  /* 0x00000000040d72ca */ /* 0x000fc400000e0000 */
[----:B---3--:R-:W-:-:S04]  /*33f0*/  IADD3 R170, P2, P1, R10, UR6, R170 ;  /* 0x000000060aaa7c10 */ /* 0x008fc8000f95e0aa */
[----:B------:R-:W-:Y:S01]  /*3400*/  IADD3.X R164, R11, UR7, R164, P2, P1 ;  /* 0x000000070ba47c10 */ /* 0x000fe200097e24a4 */
[----:B-1----:R-:W-:-:S08]  /*3410*/  IMAD.WIDE.U32 R170, R170, -0x2daee0ad, RZ ;  /* 0xd2511f53aaaa7825 */ /* 0x002fd000078e00ff */
.L_x_547:
[----:B-----5:R-:W-:Y:S01]  /*3420*/  FSETP.NEU.FTZ.AND P2, PT, R168, -INF , PT ;  /* 0xff800000a800780b */ /* 0x020fe20003f5d000 */
[----:B------:R-:W0:Y:S01]  /*3430*/  LDGDEPBAR ;  /* 0x00000000000079af */ /* 0x000e220000000000 */
[----:B------:R-:W-:Y:S01]  /*3440*/  IMAD.U32 R46, RZ, RZ, UR22 ;  /* 0x00000016ff2e7e24 */ /* 0x000fe2000f8e00ff */
[----:B------:R-:W-:Y:S01]  /*3450*/  USHF.L.U32 UR6, UR20, 0x7, URZ ;  /* 0x0000000714067899 */ /* 0x000fe2000800063f */
[----:B------:R-:W-:Y:S02]  /*3460*/  IMAD.U32 R47, RZ, RZ, UR21 ;  /* 0x00000015ff2f7e24 */ /* 0x000fe4000f8e00ff */
[----:B------:R-:W-:Y:S01]  /*3470*/  FMUL.FTZ R241, R165, 1.4426950216293334961 ;  /* 0x3fb8aa3ba5f17820 */ /* 0x000fe20000410000 */
[----:B------:R-:W-:Y:S01]  /*3480*/  IMAD.IADD R124, R136, 0x1, R131 ;  /* 0x00000001887c7824 */ /* 0x000fe200078e0283 */
[C---:B------:R-:W-:Y:S01]  /*3490*/  LEA R44, P0, R141.reuse, R46, 0x2 ;  /* 0x0000002e8d2c7211 */ /* 0x040fe200078010ff */
[----:B------:R-:W-:Y:S01]  /*34a0*/  UIADD3 UR18, UR23, 0x80, UR6 ;  /* 0x0000008017127890 */ /* 0x000fe2000fffe006 */
[----:B------:R-:W-:Y:S01]  /*34b0*/  IMAD.U32 R46, RZ, RZ, UR23 ;  /* 0x00000017ff2e7e24 */ /* 0x000fe2000f8e00ff */
[----:B------:R-:W-:Y:S01]  /*34c0*/  USHF.L.U32 UR7, UR10, 0x7, URZ ;  /* 0x000000070a077899 */ /* 0x000fe2000800063f */
[----:B------:R-:W-:Y:S01]  /*34d0*/  LEA.HI.X.SX32 R45, R141, R47, 0x2, P0 ;  /* 0x0000002f8d2d7211 */ /* 0x000fe200000f16ff */
[----:B------:R-:W-:Y:S01]  /*34e0*/  UIADD3 UR18, UR18, -UR12, URZ ;  /* 0x8000000c12127290 */ /* 0x000fe2000fffe03f */
[----:B------:R-:W-:Y:S01]  /*34f0*/  FSETP.NEU.FTZ.AND P0, PT, R167, -INF , PT ;  /* 0xff800000a700780b */ /* 0x000fe20003f1d000 */
[----:B------:R-:W-:Y:S01]  /*3500*/  UIADD3 UR6, UR6, 0x80, URZ ;  /* 0x0000008006067890 */ /* 0x000fe2000fffe03f */
[----:B------:R-:W-:Y:S01]  /*3510*/  IMAD.U32 R192, RZ, RZ, UR20 ;  /* 0x00000014ffc07e24 */ /* 0x000fe2000f8e00ff */
[----:B------:R-:W-:Y:S01]  /*3520*/  UISETP.GE.AND UP0, UPT, UR7, UR18, UPT ;  /* 0x000000120700728c */ /* 0x000fe2000bf06270 */
[----:B------:R-:W-:Y:S01]  /*3530*/  IMAD.U32 R182, RZ, RZ, UR7 ;  /* 0x00000007ffb67e24 */ /* 0x000fe2000f8e00ff */
[----:B------:R-:W-:Y:S01]  /*3540*/  UIADD3 UR19, UR11, -0x4498517b, URZ ;  /* 0xbb67ae850b137890 */ /* 0x000fe2000fffe03f */
[----:B------:R-:W-:Y:S01]  /*3550*/  IMAD.U32 R49, RZ, RZ, UR20 ;  /* 0x00000014ff317e24 */ /* 0x000fe2000f8e00ff */
[----:B------:R-:W-:Y:S01]  /*3560*/  UISETP.LT.AND UP0, UPT, UR6, UR12, UP0 ;  /* 0x0000000c0600728c */ /* 0x000fe20008701270 */
[----:B------:R-:W-:Y:S01]  /*3570*/  IMAD.U32 R214, RZ, RZ, UR10 ;  /* 0x0000000affd67e24 */ /* 0x000fe2000f8e00ff */
[----:B------:R-:W-:Y:S01]  /*3580*/  UIADD3 UR5, UR13, -0x61c88647, URZ ;  /* 0x9e3779b90d057890 */ /* 0x000fe2000fffe03f */
[----:B------:R-:W-:Y:S01]  /*3590*/  IMAD R49, R49, 0x2, R142 ;  /* 0x0000000231317824 */ /* 0x000fe200078e028e */
        /* <DEDUP_REMOVED lines=13> */
[----:B------:R-:W-:Y:S04]  /*3670*/  IMAD.WIDE.U32 R56, R56, -0x326172a9, RZ ;  /* 0xcd9e8d5738387825 */ /* 0x000fe800078e00ff */
        /* <DEDUP_REMOVED lines=40> */
[----:B--2---:R-:W-:Y:S01]  /*3900*/  @!P3 IMAD.SHL.U32 R44, R44, 0x2, RZ ;  /* 0x000000022c2cb824 */ /* 0x004fe200078e00ff */
[C---:B------:R-:W-:Y:S05]  /*3910*/  HMMA.16816.F32.BF16 R40, R108.reuse, R116, RZ ;  /* 0x000000746c28723c */ /* 0x040fea00000418ff */
[----:B------:R-:W-:Y:S01]  /*3920*/  @!P3 LOP3.LUT R49, R44, 0x6, RZ, 0xc0, !PT ;  /* 0x000000062c31b812 */ /* 0x000fe200078ec0ff */
[----:B------:R-:W-:Y:S05]  /*3930*/  IMAD.WIDE.U32 R184, R184, -0x2daee0ad, RZ ;  /* 0xd2511f53b8b87825 */ /* 0x000fea00078e00ff */
[----:B------:R-:W-:Y:S01]  /*3940*/  LOP3.LUT R196, R45, R185, RZ, 0x3c, !PT ;  /* 0x000000b92dc47212 */ /* 0x000fe200078e3cff */
[----:B------:R-:W-:Y:S01]  /*3950*/  @!P3 IMAD R49, R142, 0x40, R49 ;  /* 0x000000408e31b824 */ /* 0x000fe200078e0231 */
[----:B------:R-:W-:Y:S01]  /*3960*/  @!P3 IADD3 R45, -R46, 0x1, R141 ;  /* 0x000000012e2db810 */ /* 0x000fe20007ffe18d */
[----:B------:R-:W-:Y:S03]  /*3970*/  IMAD.WIDE.U32 R214, R214, -0x2daee0ad, RZ ;  /* 0xd2511f53d6d67825 */ /* 0x000fe600078e00ff */
[----:B------:R-:W-:Y:S01]  /*3980*/  @!P3 IADD3 R182, R182, UR12, R45 ;  /* 0x0000000cb6b6bc10 */ /* 0x000fe2000fffe02d */
[----:B------:R-:W-:Y:S01]  /*3990*/  @!P3 IMAD R192, R192, 0x80, R49 ;  /* 0x00000080c0c0b824 */ /* 0x000fe200078e0231 */
[-C--:B------:R-:W-:Y:S01]  /*39a0*/  HMMA.16816.F32.BF16 R44, R108, R118.reuse, RZ ;  /* 0x000000766c2c723c */ /* 0x080fe200000418ff */
[----:B------:R-:W-:Y:S01]  /*39b0*/  IMAD.WIDE.U32 R196, R196, -0x326172a9, RZ ;  /* 0xcd9e8d57c4c47825 */ /* 0x000fe200078e00ff */
[----:B------:R-:W-:Y:S03]  /*39c0*/  @!P3 VIADDMNMX R193, R182, R161, UR12, PT ;  /* 0x0000000cb6c1be46 */ /* 0x000fe6000b8001a1 */
[----:B------:R-:W-:Y:S01]  /*39d0*/  @!P3 VIADD R190, R192, 0x28 ;  /* 0x00000028c0beb836 */ /* 0x000fe20000000000 */
[C---:B------:R-:W-:Y:S01]  /*39e0*/  LOP3.LUT R66, R197.reuse, UR5, R64, 0x96, !PT ;  /* 0x00000005c5427c12 */ /* 0x040fe2000f8e9640 */
[C---:B------:R-:W-:Y:S04]  /*39f0*/  HMMA.16816.F32.BF16 R48, R100.reuse, R118, RZ ;  /* 0x000000766430723c */ /* 0x040fe800000418ff */
[----:B------:R-:W-:Y:S01]  /*3a00*/  LOP3.LUT R200, R197, UR5, R202, 0x96, !PT ;  /* 0x00000005c5c87c12 */ /* 0x000fe2000f8e96ca */
[----:B------:R-:W-:Y:S01]  /*3a10*/  IMAD.WIDE.U32 R66, R66, -0x2daee0ad, RZ ;  /* 0xd2511f5342427825 */ /* 0x000fe200078e00ff */
[C---:B------:R-:W-:Y:S01]  /*3a20*/  LOP3.LUT R64, R199.reuse, UR5, R64, 0x96, !PT ;  /* 0x00000005c7407c12 */ /* 0x040fe2000f8e9640 */
[-C--:B---3--:R-:W-:Y:S01]  /*3a30*/  HMMA.16816.F32.BF16 R52, R100, R104.reuse, RZ ;  /* 0x000000686434723c */ /* 0x088fe200000418ff */
[----:B------:R-:W-:Y:S01]  /*3a40*/  LOP3.LUT R202, R199, UR5, R202, 0x96, !PT ;  /* 0x00000005c7ca7c12 */ /* 0x000fe2000f8e96ca */
[----:B------:R-:W-:Y:S02]  /*3a50*/  UIADD3 UR5, UR11, 0x76cf5d0a, URZ ;  /* 0x76cf5d0a0b057890 */ /* 0x000fe4000fffe03f */
[----:B------:R-:W-:Y:S01]  /*3a60*/  @!P3 VIADDMNMX R197, R182, R163, UR12, PT ;  /* 0x0000000cb6c5be46 */ /* 0x000fe2000b8001a3 */
[----:B------:R-:W-:Y:S03]  /*3a70*/  IMAD.WIDE.U32 R64, R64, -0x2daee0ad, RZ ;  /* 0xd2511f5340407825 */ /* 0x000fe600078e00ff */
[----:B------:R-:W-:Y:S03]  /*3a80*/  LOP3.LUT R186, R209, UR5, R184, 0x96, !PT ;  /* 0x00000005d1ba7c12 */ /* 0x000fe6000f8e96b8 */
[----:B------:R-:W-:Y:S01]  /*3a90*/  LOP3.LUT R206, R195, UR5, R210, 0x96, !PT ;  /* 0x00000005c3ce7c12 */ /* 0x000fe2000f8e96d2 */
[----:B------:R-:W-:Y:S01]  /*3aa0*/  IMAD.WIDE.U32 R202, R202, -0x2daee0ad, RZ ;  /* 0xd2511f53caca7825 */ /* 0x000fe200078e00ff */
[----:B------:R-:W-:Y:S02]  /*3ab0*/  LOP3.LUT R184, R215, UR5, R184, 0x96, !PT ;  /* 0x00000005d7b87c12 */ /* 0x000fe4000f8e96b8 */
[----:B------:R-:W-:Y:S01]  /*3ac0*/  LOP3.LUT R210, R57, UR5, R210, 0x96, !PT ;  /* 0x0000000539d27c12 */ /* 0x000fe2000f8e96d2 */
[----:B------:R-:W-:Y:S01]  /*3ad0*/  UIADD3 UR5, UR11, 0x32370b8f, URZ ;  /* 0x32370b8f0b057890 */ /* 0x000fe2000fffe03f */
[----:B------:R-:W-:Y:S04]  /*3ae0*/  IMAD.WIDE.U32 R186, R186, -0x326172a9, RZ ;  /* 0xcd9e8d57baba7825 */ /* 0x000fe800078e00ff */
[----:B------:R-:W-:Y:S01]  /*3af0*/  IMAD.WIDE.U32 R200, R200, -0x2daee0ad, RZ ;  /* 0xd2511f53c8c87825 */ /* 0x000fe200078e00ff */
[----:B------:R-:W-:Y:S02]  /*3b00*/  LOP3.LUT R195, R203, UR5, R56, 0x96, !PT ;  /* 0x00000005cbc37c12 */ /* 0x000fe4000f8e9638 */
        /* <DEDUP_REMOVED lines=9> */
[----:B------:R-:W-:Y:S04]  /*3ba0*/  IMAD.WIDE.U32 R212, R212, -0x2daee0ad, RZ ;  /* 0xd2511f53d4d47825 */ /* 0x000fe800078e00ff */
[C---:B------:R-:W-:Y:S03]  /*3bb0*/  @!P3 VIADD R188, R192.reuse, 0x29 ;  /* 0x00000029c0bcb836 */ /* 0x040fe60000000000 */
[----:B------:R-:W-:Y:S01]  /*3bc0*/  LOP3.LUT R201, R213, UR5, R66, 0x96, !PT ;  /* 0x00000005d5c97c12 */ /* 0x000fe2000f8e9642 */
[----:B------:R-:W-:Y:S02]  /*3bd0*/  @!P3 VIADD R216, R192, 0x31 ;  /* 0x00000031c0d8b836 */ /* 0x000fe40000000000 */
[----:B------:R-:W-:Y:S04]  /*3be0*/  IMAD.WIDE.U32 R232, R196, -0x2daee0ad, RZ ;  /* 0xd2511f53c4e87825 */ /* 0x000fe800078e00ff */
[----:B------:R-:W-:Y:S04]  /*3bf0*/  IMAD.WIDE.U32 R220, R195, -0x326172a9, RZ ;  /* 0xcd9e8d57c3dc7825 */ /* 0x000fe800078e00ff */
[----:B------:R-:W-:Y:S04]  /*3c00*/  IMAD.WIDE.U32 R228, R194, -0x326172a9, RZ ;  /* 0xcd9e8d57c2e47825 */ /* 0x000fe800078e00ff */
[----:B------:R-:W-:Y:S04]  /*3c10*/  IMAD.WIDE.U32 R206, R206, -0x326172a9, RZ ;  /* 0xcd9e8d57cece7825 */ /* 0x000fe800078e00ff */
[----:B------:R-:W-:Y:S01]  /*3c20*/  IMAD.WIDE.U32 R208, R208, -0x326172a9, RZ ;  /* 0xcd9e8d57d0d07825 */ /* 0x000fe200078e00ff */
[----:B------:R-:W-:Y:S02]  /*3c30*/  LOP3.LUT R204, R207, UR7, R198, 0x96, !PT ;  /* 0x00000007cfcc7c12 */ /* 0x000fe4000f8e96c6 */
[----:B------:R-:W-:Y:S01]  /*3c40*/  @!P3 VIMNMX R207, R182, UR12, PT ;  /* 0x0000000cb6cfbc48 */ /* 0x000fe2000bfe0100 */
[----:B------:R-:W-:Y:S01]  /*3c50*/  IMAD.WIDE.U32 R214, R214, -0x326172a9, RZ ;  /* 0xcd9e8d57d6d67825 */ /* 0x000fe200078e00ff */
[----:B------:R-:W-:Y:S02]  /*3c60*/  LOP3.LUT R203, R209, UR6, R186, 0x96, !PT ;  /* 0x00000006d1cb7c12 */ /* 0x000fe4000f8e96ba */
[----:B------:R-:W-:Y:S01]  /*3c70*/  @!P3 VIADDMNMX R209, R182, R162, UR12, PT ;  /* 0x0000000cb6d1be46 */ /* 0x000fe2000b8001a2 */
[----:B------:R-:W-:Y:S01]  /*3c80*/  IMAD.WIDE.U32 R204, R204, -0x2daee0ad, RZ ;  /* 0xd2511f53cccc7825 */ /* 0x000fe200078e00ff */
[----:B------:R-:W-:Y:S03]  /*3c90*/  LOP3.LUT R206, R229, UR6, R206, 0x96, !PT ;  /* 0x00000006e5ce7c12 */ /* 0x000fe6000f8e96ce */
[----:B------:R-:W-:Y:S01]  /*3ca0*/  FMUL.FTZ R182, R167, 1.4426950216293334961 ;  /* 0x3fb8aa3ba7b67820 */ /* 0x000fe20000410000 */
[----:B------:R-:W-:Y:S01]  /*3cb0*/  @!P3 VIADD R186, R192, 0x21 ;  /* 0x00000021c0bab836 */ /* 0x000fe20000000000 */
[----:B------:R-:W-:Y:S01]  /*3cc0*/  LOP3.LUT R199, R205, UR5, R64, 0x96, !PT ;  /* 0x00000005cdc77c12 */ /* 0x000fe2000f8e9640 */
[----:B------:R-:W-:Y:S01]  /*3cd0*/  IMAD.WIDE.U32 R210, R210, -0x326172a9, RZ ;  /* 0xcd9e8d57d2d27825 */ /* 0x000fe200078e00ff */
[----:B------:R-:W-:Y:S01]  /*3ce0*/  LOP3.LUT R205, R215, UR6, R184, 0x96, !PT ;  /* 0x00000006d7cd7c12 */ /* 0x000fe2000f8e96b8 */
[----:B------:R-:W-:Y:S01]  /*3cf0*/  HMMA.16816.F32.BF16 R64, R100, R106, RZ ;  /* 0x0000006a6440723c */ /* 0x000fe200000418ff */
[----:B------:R-:W2:Y:S01]  /*3d00*/  LDSM.16.M88.4 R100, [R137+0x400] ;  /* 0x000400008964783b */ /* 0x000ea20000000200 */
[----:B------:R-:W-:Y:S01]  /*3d10*/  @!P3 VIADD R184, R192, 0x1 ;  /* 0x00000001c0b8b836 */ /* 0x000fe20000000000 */
[----:B------:R-:W-:Y:S01]  /*3d20*/  LOP3.LUT R198, R211, UR7, R198, 0x96, !PT ;  /* 0x00000007d3c67c12 */ /* 0x000fe2000f8e96c6 */
[----:B------:R-:W-:Y:S01]  /*3d30*/  UIADD3 UR7, UR11, -0x56f99767, URZ ;  /* 0xa90668990b077890 */ /* 0x000fe2000fffe03f */
[----:B------:R-:W-:Y:S01]  /*3d40*/  LOP3.LUT R222, R221, UR6, R210, 0x96, !PT ;  /* 0x00000006ddde7c12 */ /* 0x000fe2000f8e96d2 */
[-C--:B------:R-:W-:Y:S01]  /*3d50*/  HMMA.16816.F32.BF16 R4, R112, R120.reuse, R4 ;  /* 0x000000787004723c */ /* 0x080fe20000041804 */
[----:B------:R-:W-:Y:S02]  /*3d60*/  UIADD3 UR6, UR13, -0x4ab325aa, URZ ;  /* 0xb54cda560d067890 */ /* 0x000fe4000fffe03f */
[----:B------:R-:W3:Y:S02]  /*3d70*/  LDSM.16.M88.4 R104, [R137+0x800] ;  /* 0x000800008968783b */ /* 0x000ee40000000200 */
[C---:B------:R-:W-:Y:S01]  /*3d80*/  @!P3 ISETP.GE.AND P1, PT, R184.reuse, R197, PT ;  /* 0x000000c5b800b20c */ /* 0x040fe20003f26270 */
[C---:B-1----:R-:W-:Y:S04]  /*3d90*/  HMMA.16816.F32.BF16 R8, R124.reuse, R120, R8 ;  /* 0x000000787c08723c */ /* 0x042fe80000041808 */
[C---:B------:R-:W-:Y:S01]  /*3da0*/  @!P3 ISETP.GE.AND P5, PT, R184.reuse, R209, PT ;  /* 0x000000d1b800b20c */ /* 0x040fe20003fa6270 */
[----:B------:R-:W-:Y:S01]  /*3db0*/  IMAD.WIDE.U32 R210, R199, -0x326172a9, RZ ;  /* 0xcd9e8d57c7d27825 */ /* 0x000fe200078e00ff */
[C---:B------:R-:W-:Y:S01]  /*3dc0*/  @!P3 ISETP.GE.AND P4, PT, R184.reuse, R207, PT ;  /* 0x000000cfb800b20c */ /* 0x040fe20003f86270 */
[-C--:B------:R-:W-:Y:S03]  /*3dd0*/  HMMA.16816.F32.BF16 R12, R124, R122.reuse, R12 ;  /* 0x0000007a7c0c723c */ /* 0x080fe6000004180c */
[----:B------:R-:W-:Y:S01]  /*3de0*/  @!P3 ISETP.GE.AND P6, PT, R184, R193, PT ;  /* 0x000000c1b800b20c */ /* 0x000fe20003fc6270 */
[----:B------:R-:W-:Y:S01]  /*3df0*/  FMUL.FTZ R120, R168, 1.4426950216293334961 ;  /* 0x3fb8aa3ba8787820 */ /* 0x000fe20000410000 */
[----:B------:R-:W-:Y:S01]  /*3e00*/  FSEL R121, R182, RZ, P0 ;  /* 0x000000ffb6797208 */ /* 0x000fe20000000000 */
[C---:B------:R-:W-:Y:S04]  /*3e10*/  HMMA.16816.F32.BF16 R16, R112.reuse, R122, R16 ;  /* 0x0000007a7010723c */ /* 0x040fe80000041810 */
[----:B------:R-:W-:Y:S01]  /*3e20*/  FSETP.NEU.FTZ.AND P0, PT, R165, -INF , PT ;  /* 0xff800000a500780b */ /* 0x000fe20003f1d000 */
[----:B------:R-:W-:Y:S01]  /*3e30*/  FMUL.FTZ R182, R166, 1.4426950216293334961 ;  /* 0x3fb8aa3ba6b67820 */ /* 0x000fe20000410000 */
[----:B------:R-:W-:Y:S01]  /*3e40*/  FSEL R120, R120, RZ, P2 ;  /* 0x000000ff78787208 */ /* 0x000fe20001000000 */
[----:B------:R-:W-:Y:S01]  /*3e50*/  @!P3 VIADD R184, R192, 0x11 ;  /* 0x00000011c0b8b836 */ /* 0x000fe20000000000 */
[----:B------:R-:W-:Y:S02]  /*3e60*/  FSEL R241, R241, RZ, P0 ;  /* 0x000000fff1f17208 */ /* 0x000fe40000000000 */
[----:B------:R-:W-:Y:S01]  /*3e70*/  FSETP.NEU.FTZ.AND P2, PT, R166, -INF , PT ;  /* 0xff800000a600780b */ /* 0x000fe20003f5d000 */
[----:B------:R-:W-:Y:S01]  /*3e80*/  IMAD.WIDE.U32 R222, R222, -0x2daee0ad, RZ ;  /* 0xd2511f53dede7825 */ /* 0x000fe200078e00ff */
[----:B------:R-:W-:Y:S02]  /*3e90*/  @!P3 ISETP.GE.AND P0, PT, R192, R207, PT ;  /* 0x000000cfc000b20c */ /* 0x000fe40003f06270 */
[----:B------:R-:W-:Y:S01]  /*3ea0*/  FSEL R122, R182, RZ, P2 ;  /* 0x000000ffb67a7208 */ /* 0x000fe20001000000 */
[----:B------:R-:W-:Y:S01]  /*3eb0*/  @!P3 VIADD R182, R192, 0x8 ;  /* 0x00000008c0b6b836 */ /* 0x000fe20000000000 */
[----:B------:R-:W-:Y:S01]  /*3ec0*/  @!P3 FSEL R4, R4, -INF , !P0 ;  /* 0xff8000000404b808 */ /* 0x000fe20004000000 */
[-C--:B--2---:R-:W-:Y:S03]  /*3ed0*/  HMMA.16816.F32.BF16 R20, R112, R100.reuse, R20 ;  /* 0x000000647014723c */ /* 0x084fe60000041814 */
[----:B------:R-:W-:Y:S01]  /*3ee0*/  @!P3 ISETP.GE.AND P2, PT, R192, R197, PT ;  /* 0x000000c5c000b20c */ /* 0x000fe20003f46270 */
[----:B------:R-:W-:Y:S01]  /*3ef0*/  FFMA.FTZ R183, R4, UR8, -R121 ;  /* 0x0000000804b77c23 */ /* 0x000fe20008010879 */
[-C--:B------:R-:W-:Y:S01]  /*3f00*/  @!P3 ISETP.GE.AND P0, PT, R192, R209.reuse, PT ;  /* 0x000000d1c000b20c */ /* 0x080fe20003f06270 */
[C---:B------:R-:W-:Y:S04]  /*3f10*/  HMMA.16816.F32.BF16 R24, R124.reuse, R100, R24 ;  /* 0x000000647c18723c */ /* 0x040fe80000041818 */
[----:B------:R-:W-:Y:S01]  /*3f20*/  MUFU.EX2 R183, R183 ;  /* 0x000000b700b77308 */ /* 0x000fe20000000800 */
[----:B------:R-:W-:Y:S01]  /*3f30*/  @!P3 FSEL R6, R6, -INF , !P2 ;  /* 0xff8000000606b808 */ /* 0x000fe20005000000 */
[-C--:B------:R-:W-:Y:S03]  /*3f40*/  HMMA.16816.F32.BF16 R28, R124, R102.reuse, R28 ;  /* 0x000000667c1c723c */ /* 0x080fe6000004181c */
[C---:B------:R-:W-:Y:S02]  /*3f50*/  @!P3 ISETP.GE.AND P2, PT, R182.reuse, R209, PT ;  /* 0x000000d1b600b20c */ /* 0x040fe40003f46270 */
[----:B------:R-:W-:Y:S01]  /*3f60*/  @!P3 FSEL R7, R7, -INF , !P1 ;  /* 0xff8000000707b808 */ /* 0x000fe20004800000 */
[C---:B------:R-:W-:Y:S01]  /*3f70*/  HMMA.16816.F32.BF16 R32, R112.reuse, R102, R32 ;  /* 0x000000667020723c */ /* 0x040fe20000041820 */
[----:B------:R-:W1:Y:S03]  /*3f80*/  LDSM.16.M88.4 R100, [R137+0xc00] ;  /* 0x000c00008964783b */ /* 0x000e660000000200 */
[----:B------:R-:W-:Y:S01]  /*3f90*/  @!P3 ISETP.GE.AND P1, PT, R182, R193, PT ;  /* 0x000000c1b600b20c */ /* 0x000fe20003f26270 */
[----:B------:R-:W-:Y:S01]  /*3fa0*/  FFMA.FTZ R185, R7, UR8, -R120 ;  /* 0x0000000807b97c23 */ /* 0x000fe20008010878 */
[----:B------:R-:W-:Y:S01]  /*3fb0*/  @!P3 FSEL R8, R8, -INF , !P0 ;  /* 0xff8000000808b808 */ /* 0x000fe20004000000 */
[-C--:B---3--:R-:W-:Y:S03]  /*3fc0*/  HMMA.16816.F32.BF16 R36, R112, R104.reuse, R36 ;  /* 0x000000687024723c */ /* 0x088fe60000041824 */
[C---:B------:R-:W-:Y:S01]  /*3fd0*/  @!P3 ISETP.GE.AND P0, PT, R182.reuse, R207, PT ;  /* 0x000000cfb600b20c */ /* 0x040fe20003f06270 */
[----:B------:R-:W-:Y:S01]  /*3fe0*/  MUFU.EX2 R185, R185 ;  /* 0x000000b900b97308 */ /* 0x000fe20000000800 */
[----:B------:R-:W-:Y:S01]  /*3ff0*/  @!P3 FSEL R9, R9, -INF , !P5 ;  /* 0xff8000000909b808 */ /* 0x000fe20006800000 */
[C---:B------:R-:W-:Y:S04]  /*4000*/  HMMA.16816.F32.BF16 R40, R124.reuse, R104, R40 ;  /* 0x000000687c28723c */ /* 0x040fe80000041828 */
[----:B------:R-:W-:Y:S01]  /*4010*/  @!P3 ISETP.GE.AND P5, PT, R182, R197, PT ;  /* 0x000000c5b600b20c */ /* 0x000fe20003fa6270 */
[--C-:B------:R-:W-:Y:S01]  /*4020*/  FFMA.FTZ R187, R9, UR8, -R241.reuse ;  /* 0x0000000809bb7c23 */ /* 0x100fe200080108f1 */
[----:B------:R-:W-:Y:S01]  /*4030*/  @!P3 FSEL R5, R5, -INF , !P4 ;  /* 0xff8000000505b808 */ /* 0x000fe20006000000 */
[-C--:B------:R-:W-:Y:S03]  /*4040*/  HMMA.16816.F32.BF16 R44, R124, R106.reuse, R44 ;  /* 0x0000006a7c2c723c */ /* 0x080fe6000004182c */
[CC--:B------:R-:W-:Y:S01]  /*4050*/  @!P3 ISETP.GE.AND P4, PT, R192.reuse, R193.reuse, PT ;  /* 0x000000c1c000b20c */ /* 0x0c0fe20003f86270 */
[----:B------:R-:W-:Y:S01]  /*4060*/  @!P3 VIADD R182, R192, 0x9 ;  /* 0x00000009c0b6b836 */ /* 0x000fe20000000000 */
[----:B------:R-:W-:Y:S01]  /*4070*/  @!P3 FSEL R11, R11, -INF , !P6 ;  /* 0xff8000000b0bb808 */ /* 0x000fe20007000000 */
[C---:B------:R-:W-:Y:S01]  /*4080*/  HMMA.16816.F32.BF16 R48, R112.reuse, R106, R48 ;  /* 0x0000006a7030723c */ /* 0x040fe20000041830 */
[----:B------:R-:W-:Y:S03]  /*4090*/  MUFU.EX2 R187, R187 ;  /* 0x000000bb00bb7308 */ /* 0x000fe60000000800 */
[----:B------:R-:W-:Y:S01]  /*40a0*/  @!P3 ISETP.GE.AND P6, PT, R182, R193, PT ;  /* 0x000000c1b600b20c */ /* 0x000fe20003fc6270 */
[--C-:B------:R-:W-:Y:S01]  /*40b0*/  FFMA.FTZ R189, R11, UR8, -R122.reuse ;  /* 0x000000080bbd7c23 */ /* 0x100fe2000801087a */
[----:B------:R-:W-:Y:S02]  /*40c0*/  @!P3 FSEL R10, R10, -INF , !P4 ;  /* 0xff8000000a0ab808 */ /* 0x000fe40006000000 */
[----:B------:R-:W-:Y:S03]  /*40d0*/  @!P3 ISETP.GE.AND P4, PT, R182, R209, PT ;  /* 0x000000d1b600b20c */ /* 0x000fe60003f86270 */
[----:B------:R-:W-:Y:S01]  /*40e0*/  @!P3 FSEL R12, R12, -INF , !P2 ;  /* 0xff8000000c0cb808 */ /* 0x000fe20005000000 */
[----:B------:R-:W-:Y:S01]  /*40f0*/  FFMA.FTZ R123, R10, UR8, -R122 ;  /* 0x000000080a7b7c23 */ /* 0x000fe2000801087a */
[----:B------:R-:W-:Y:S01]  /*4100*/  @!P3 FSEL R13, R13, -INF , !P4 ;  /* 0xff8000000d0db808 */ /* 0x000fe20006000000 */
[----:B------:R-:W-:Y:S01]  /*4110*/  MUFU.EX2 R189, R189 ;  /* 0x000000bd00bd7308 */ /* 0x000fe20000000800 */
[C---:B------:R-:W-:Y:S01]  /*4120*/  @!P3 ISETP.GE.AND P2, PT, R182.reuse, R207, PT ;  /* 0x000000cfb600b20c */ /* 0x040fe20003f46270 */
[-C--:B-1----:R-:W-:Y:S03]  /*4130*/  HMMA.16816.F32.BF16 R52, R112, R100.reuse, R52 ;  /* 0x000000647034723c */ /* 0x082fe60000041834 */
[----:B------:R-:W-:Y:S01]  /*4140*/  @!P3 ISETP.GE.AND P4, PT, R182, R197, PT ;  /* 0x000000c5b600b20c */ /* 0x000fe20003f86270 */
[----:B------:R-:W-:Y:S01]  /*4150*/  FFMA.FTZ R191, R13, UR8, -R241 ;  /* 0x000000080dbf7c23 */ /* 0x000fe200080108f1 */
[----:B------:R-:W-:Y:S01]  /*4160*/  @!P3 FSEL R14, R14, -INF , !P1 ;  /* 0xff8000000e0eb808 */ /* 0x000fe20004800000 */
[C---:B------:R-:W-:Y:S04]  /*4170*/  HMMA.16816.F32.BF16 R56, R124.reuse, R100, R56 ;  /* 0x000000647c38723c */ /* 0x040fe80000041838 */
[----:B------:R-:W-:Y:S01]  /*4180*/  MUFU.EX2 R191, R191 ;  /* 0x000000bf00bf7308 */ /* 0x000fe20000000800 */
[----:B------:R-:W-:Y:S01]  /*4190*/  @!P3 FSEL R15, R15, -INF , !P6 ;  /* 0xff8000000f0fb808 */ /* 0x000fe20007000000 */
[-C--:B------:R-:W-:Y:S05]  /*41a0*/  HMMA.16816.F32.BF16 R60, R124, R102.reuse, R60 ;  /* 0x000000667c3c723c */ /* 0x080fea000004183c */
[----:B------:R-:W-:Y:S01]  /*41b0*/  @!P3 FSEL R16, R16, -INF , !P0 ;  /* 0xff8000001010b808 */ /* 0x000fe20004000000 */
[----:B------:R-:W-:Y:S05]  /*41c0*/  HMMA.16816.F32.BF16 R64, R112, R102, R64 ;  /* 0x000000667040723c */ /* 0x000fea0000041840 */
[----:B------:R-:W-:Y:S01]  /*41d0*/  @!P3 FSEL R17, R17, -INF , !P2 ;  /* 0xff8000001111b808 */ /* 0x000fe20005000000 */
[--C-:B------:R-:W-:Y:S01]  /*41e0*/  FFMA.FTZ R125, R16, UR8, -R121.reuse ;  /* 0x00000008107d7c23 */ /* 0x100fe20008010879 */
[----:B------:R-:W-:Y:S01]  /*41f0*/  @!P3 FSEL R18, R18, -INF , !P5 ;  /* 0xff8000001212b808 */ /* 0x000fe20006800000 */
[----:B------:R-:W-:Y:S01]  /*4200*/  @!P3 VIADD R182, R192, 0x10 ;  /* 0x00000010c0b6b836 */ /* 0x000fe20000000000 */
[-C--:B------:R-:W-:Y:S02]  /*4210*/  @!P3 ISETP.GE.AND P5, PT, R184, R207.reuse, PT ;  /* 0x000000cfb800b20c */ /* 0x080fe40003fa6270 */
[----:B------:R-:W-:Y:S01]  /*4220*/  @!P3 FSEL R19, R19, -INF , !P4 ;  /* 0xff8000001313b808 */ /* 0x000fe20006000000 */
[--C-:B------:R-:W-:Y:S01]  /*4230*/  FFMA.FTZ R194, R18, UR8, -R120.reuse ;  /* 0x0000000812c27c23 */ /* 0x100fe20008010878 */
[----:B------:R-:W-:Y:S01]  /*4240*/  @!P3 ISETP.GE.AND P1, PT, R182, R207, PT ;  /* 0x000000cfb600b20c */ /* 0x000fe20003f26270 */
[----:B------:R-:W-:Y:S01]  /*4250*/  @!P3 VIADD R126, R192, 0x38 ;  /* 0x00000038c07eb836 */ /* 0x000fe20000000000 */
[C---:B------:R-:W-:Y:S01]  /*4260*/  @!P3 ISETP.GE.AND P6, PT, R182.reuse, R197, PT ;  /* 0x000000c5b600b20c */ /* 0x040fe20003fc6270 */
[----:B------:R-:W-:Y:S01]  /*4270*/  FFMA.FTZ R195, R19, UR8, -R120 ;  /* 0x0000000813c37c23 */ /* 0x000fe20008010878 */
[C---:B------:R-:W-:Y:S01]  /*4280*/  @!P3 ISETP.GE.AND P0, PT, R182.reuse, R209, PT ;  /* 0x000000d1b600b20c */ /* 0x040fe20003f06270 */
[----:B------:R-:W-:Y:S01]  /*4290*/  MUFU.EX2 R194, R194 ;  /* 0x000000c200c27308 */ /* 0x000fe20000000800 */
[----:B------:R-:W-:Y:S01]  /*42a0*/  @!P3 ISETP.GE.AND P2, PT, R182, R193, PT ;  /* 0x000000c1b600b20c */ /* 0x000fe20003f46270 */
[----:B------:R-:W-:Y:S01]  /*42b0*/  @!P3 VIADD R182, R192, 0x18 ;  /* 0x00000018c0b6b836 */ /* 0x000fe20000000000 */
[----:B------:R-:W-:Y:S01]  /*42c0*/  @!P3 FSEL R20, R20, -INF , !P1 ;  /* 0xff8000001414b808 */ /* 0x000fe20004800000 */
[----:B------:R-:W-:Y:S01]  /*42d0*/  IMAD.WIDE.U32 R230, R198, -0x2daee0ad, RZ ;  /* 0xd2511f53c6e67825 */ /* 0x000fe200078e00ff */
[----:B------:R-:W-:Y:S02]  /*42e0*/  @!P3 FSEL R21, R21, -INF , !P5 ;  /* 0xff8000001515b808 */ /* 0x000fe40006800000 */
[----:B------:R-:W-:Y:S01]  /*42f0*/  @!P3 ISETP.GE.AND P4, PT, R184, R197, PT ;  /* 0x000000c5b800b20c */ /* 0x000fe20003f86270 */
[--C-:B------:R-:W-:Y:S01]  /*4300*/  FFMA.FTZ R196, R20, UR8, -R121.reuse ;  /* 0x0000000814c47c23 */ /* 0x100fe20008010879 */
[C---:B------:R-:W-:Y:S01]  /*4310*/  @!P3 ISETP.GE.AND P1, PT, R184.reuse, R209, PT ;  /* 0x000000d1b800b20c */ /* 0x040fe20003f26270 */
[--C-:B------:R-:W-:Y:S01]  /*4320*/  FFMA.FTZ R199, R21, UR8, -R121.reuse ;  /* 0x0000000815c77c23 */ /* 0x100fe20008010879 */
[----:B------:R-:W-:Y:S01]  /*4330*/  @!P3 ISETP.GE.AND P5, PT, R184, R193, PT ;  /* 0x000000c1b800b20c */ /* 0x000fe20003fa6270 */
[----:B------:R-:W-:Y:S01]  /*4340*/  @!P3 VIADD R184, R192, 0x19 ;  /* 0x00000019c0b8b836 */ /* 0x000fe20000000000 */
[----:B------:R-:W-:Y:S01]  /*4350*/  @!P3 FSEL R22, R22, -INF , !P6 ;  /* 0xff8000001616b808 */ /* 0x000fe20007000000 */
[----:B------:R-:W-:Y:S01]  /*4360*/  MUFU.EX2 R195, R195 ;  /* 0x000000c300c37308 */ /* 0x000fe20000000800 */
[----:B------:R-:W-:Y:S01]  /*4370*/  @!P3 ISETP.GE.AND P6, PT, R182, R209, PT ;  /* 0x000000d1b600b20c */ /* 0x000fe20003fc6270 */
[----:B------:R-:W-:Y:S01]  /*4380*/  IMAD.WIDE.U32 R218, R203, -0x2daee0ad, RZ ;  /* 0xd2511f53cbda7825 */ /* 0x000fe200078e00ff */
[----:B------:R-:W-:Y:S02]  /*4390*/  @!P3 FSEL R23, R23, -INF , !P4 ;  /* 0xff8000001717b808 */ /* 0x000fe40006000000 */
[----:B------:R-:W-:Y:S01]  /*43a0*/  @!P3 FSEL R24, R24, -INF , !P0 ;  /* 0xff8000001818b808 */ /* 0x000fe20004000000 */
[----:B------:R-:W-:Y:S01]  /*43b0*/  IMAD.WIDE.U32 R226, R206, -0x2daee0ad, RZ ;  /* 0xd2511f53cee27825 */ /* 0x000fe200078e00ff */
[----:B------:R-:W-:Y:S03]  /*43c0*/  @!P3 FSEL R25, R25, -INF , !P1 ;  /* 0xff8000001919b808 */ /* 0x000fe60004800000 */
[----:B------:R-:W-:Y:S01]  /*43d0*/  MUFU.EX2 R196, R196 ;  /* 0x000000c400c47308 */ /* 0x000fe20000000800 */
[C---:B------:R-:W-:Y:S02]  /*43e0*/  @!P3 ISETP.GE.AND P4, PT, R182.reuse, R193, PT ;  /* 0x000000c1b600b20c */ /* 0x040fe40003f86270 */
[C---:B------:R-:W-:Y:S02]  /*43f0*/  @!P3 ISETP.GE.AND P0, PT, R182.reuse, R207, PT ;  /* 0x000000cfb600b20c */ /* 0x040fe40003f06270 */
[----:B------:R-:W-:Y:S01]  /*4400*/  @!P3 ISETP.GE.AND P1, PT, R182, R197, PT ;  /* 0x000000c5b600b20c */ /* 0x000fe20003f26270 */
[----:B------:R-:W-:Y:S01]  /*4410*/  @!P3 VIADD R182, R192, 0x20 ;  /* 0x00000020c0b6b836 */ /* 0x000fe20000000000 */
[----:B------:R-:W-:Y:S03]  /*4420*/  @!P3 FSEL R27, R27, -INF , !P5 ;  /* 0xff8000001b1bb808 */ /* 0x000fe60006800000 */
[----:B------:R-:W-:Y:S01]  /*4430*/  MUFU.EX2 R199, R199 ;  /* 0x000000c700c77308 */ /* 0x000fe20000000800 */
        /* <DEDUP_REMOVED lines=86> */
[-C--:B------:R-:W-:Y:S01]  /*49a0*/  @!P3 ISETP.GE.AND P1, PT, R126, R209.reuse, PT ;  /* 0x000000d17e00b20c */ /* 0x080fe20003f26270 */
[--C-:B------:R-:W-:Y:S01]  /*49b0*/  FFMA.FTZ R55, R55, UR8, -R120.reuse ;  /* 0x0000000837377c23 */ /* 0x100fe20008010878 */
[----:B------:R-:W-:Y:S01]  /*49c0*/  @!P3 ISETP.GE.AND P6, PT, R216, R209, PT ;  /* 0x000000d1d800b20c */ /* 0x000fe20003fc6270 */
[----:B------:R-:W-:Y:S01]  /*49d0*/  FFMA.FTZ R54, R54, UR8, -R120 ;  /* 0x0000000836367c23 */ /* 0x000fe20008010878 */
[----:B------:R-:W-:Y:S02]  /*49e0*/  @!P3 FSEL R60, R60, -INF , !P1 ;  /* 0xff8000003c3cb808 */ /* 0x000fe40004800000 */
[----:B------:R-:W-:Y:S03]  /*49f0*/  @!P3 FSEL R61, R61, -INF , !P6 ;  /* 0xff8000003d3db808 */ /* 0x000fe60007000000 */
[----:B------:R-:W-:Y:S01]  /*4a00*/  MUFU.EX2 R190, R190 ;  /* 0x000000be00be7308 */ /* 0x000fe20000000800 */
[-C--:B------:R-:W-:Y:S01]  /*4a10*/  @!P3 ISETP.GE.AND P1, PT, R126, R197.reuse, PT ;  /* 0x000000c57e00b20c */ /* 0x080fe20003f26270 */
[----:B------:R-:W-:Y:S01]  /*4a20*/  FFMA.FTZ R60, R60, UR8, -R241 ;  /* 0x000000083c3c7c23 */ /* 0x000fe200080108f1 */
[C---:B------:R-:W-:Y:S02]  /*4a30*/  @!P3 ISETP.GE.AND P6, PT, R216.reuse, R197, PT ;  /* 0x000000c5d800b20c */ /* 0x040fe40003fc6270 */
[----:B------:R-:W-:Y:S02]  /*4a40*/  @!P3 FSEL R59, R59, -INF , !P4 ;  /* 0xff8000003b3bb808 */ /* 0x000fe40006000000 */
[-C--:B------:R-:W-:Y:S03]  /*4a50*/  @!P3 ISETP.GE.AND P4, PT, R216, R207.reuse, PT ;  /* 0x000000cfd800b20c */ /* 0x080fe60003f86270 */
[----:B------:R2:W3:Y:S01]  /*4a60*/  MUFU.EX2 R197, R125 ;  /* 0x0000007d00c57308 */ /* 0x0004e20000000800 */
[----:B------:R-:W-:Y:S01]  /*4a70*/  LOP3.LUT R209, R233, UR5, R200, 0x96, !PT ;  /* 0x00000005e9d17c12 */ /* 0x000fe2000f8e96c8 */
[--C-:B-1----:R-:W-:Y:S01]  /*4a80*/  FFMA.FTZ R123, R17, UR8, -R121.reuse ;  /* 0x00000008117b7c23 */ /* 0x102fe20008010879 */
[----:B------:R-:W-:Y:S01]  /*4a90*/  LOP3.LUT R216, R231, UR5, R202, 0x96, !PT ;  /* 0x00000005e7d87c12 */ /* 0x000fe2000f8e96ca */
[----:B------:R-:W-:Y:S01]  /*4aa0*/  UIADD3 UR5, UR13, 0x1715609d, URZ ;  /* 0x1715609d0d057890 */ /* 0x000fe2000fffe03f */
[----:B------:R-:W-:Y:S01]  /*4ab0*/  @!P3 FSEL R58, R58, -INF , !P5 ;  /* 0xff8000003a3ab808 */ /* 0x000fe20006800000 */
[----:B------:R-:W-:Y:S01]  /*4ac0*/  IMAD.WIDE.U32 R200, R201, -0x326172a9, RZ ;  /* 0xcd9e8d57c9c87825 */ /* 0x000fe200078e00ff */
[----:B------:R-:W-:Y:S03]  /*4ad0*/  @!P3 ISETP.GE.AND P5, PT, R126, R207, PT ;  /* 0x000000cf7e00b20c */ /* 0x000fe60003fa6270 */
[----:B------:R1:W-:Y:S01]  /*4ae0*/  MUFU.EX2 R198, R123 ;  /* 0x0000007b00c67308 */ /* 0x0003e20000000800 */
[----:B------:R-:W-:Y:S01]  /*4af0*/  LOP3.LUT R212, R219, UR7, R212, 0x96, !PT ;  /* 0x00000007dbd47c12 */ /* 0x000fe2000f8e96d4 */
[----:B------:R-:W-:Y:S01]  /*4b00*/  IMAD.WIDE.U32 R126, R205, -0x2daee0ad, RZ ;  /* 0xd2511f53cd7e7825 */ /* 0x000fe200078e00ff */
[----:B------:R-:W-:Y:S02]  /*4b10*/  LOP3.LUT R224, R201, UR5, R208, 0x96, !PT ;  /* 0x00000005c9e07c12 */ /* 0x000fe4000f8e96d0 */
[----:B------:R-:W-:Y:S01]  /*4b20*/  LOP3.LUT R213, R223, UR7, R230, 0x96, !PT ;  /* 0x00000007dfd57c12 */ /* 0x000fe2000f8e96e6 */
[----:B------:R-:W-:Y:S01]  /*4b30*/  IMAD.WIDE.U32 R208, R209, -0x326172a9, RZ ;  /* 0xcd9e8d57d1d07825 */ /* 0x000fe200078e00ff */
[----:B------:R-:W-:Y:S03]  /*4b40*/  LOP3.LUT R202, R127, UR7, R232, 0x96, !PT ;  /* 0x000000077fca7c12 */ /* 0x000fe6000f8e96e8 */
[----:B------:R-:W-:Y:S01]  /*4b50*/  MUFU.EX2 R240, R60 ;  /* 0x0000003c00f07308 */ /* 0x000fe20000000800 */
[----:B--2---:R-:W-:Y:S01]  /*4b60*/  LOP3.LUT R125, R211, UR5, R228, 0x96, !PT ;  /* 0x00000005d37d7c12 */ /* 0x004fe2000f8e96e4 */
[----:B------:R-:W-:Y:S01]  /*4b70*/  IMAD.WIDE.U32 R216, R216, -0x326172a9, RZ ;  /* 0xcd9e8d57d8d87825 */ /* 0x000fe200078e00ff */
[----:B------:R-:W-:Y:S02]  /*4b80*/  LOP3.LUT R127, R209, UR5, R214, 0x96, !PT ;  /* 0x00000005d17f7c12 */ /* 0x000fe4000f8e96d6 */
[----:B------:R-:W-:Y:S01]  /*4b90*/  LOP3.LUT R203, R227, UR7, R204, 0x96, !PT ;  /* 0x00000007e3cb7c12 */ /* 0x000fe2000f8e96cc */
[----:B------:R-:W-:Y:S01]  /*4ba0*/  FFMA.FTZ R201, R23, UR8, -R120 ;  /* 0x0000000817c97c23 */ /* 0x000fe20008010878 */
[----:B------:R-:W-:Y:S01]  /*4bb0*/  @!P3 FSEL R62, R62, -INF , !P0 ;  /* 0xff8000003e3eb808 */ /* 0x000fe20004000000 */
[----:B------:R-:W-:Y:S01]  /*4bc0*/  FFMA.FTZ R58, R58, UR8, -R122 ;  /* 0x000000083a3a7c23 */ /* 0x000fe2000801087a */
[----:B-1----:R-:W-:Y:S01]  /*4bd0*/  LOP3.LUT R123, R217, UR5, R220, 0x96, !PT ;  /* 0x00000005d97b7c12 */ /* 0x002fe2000f8e96dc */
[----:B------:R-:W-:Y:S01]  /*4be0*/  UIADD3 UR5, UR11, 0x646e171e, URZ ;  /* 0x646e171e0b057890 */ /* 0x000fe2000fffe03f */
[----:B------:R-:W-:Y:S01]  /*4bf0*/  @!P3 FSEL R63, R63, -INF , !P2 ;  /* 0xff8000003f3fb808 */ /* 0x000fe20005000000 */
[----:B------:R-:W-:Y:S01]  /*4c00*/  IMAD.WIDE.U32 R224, R224, -0x2daee0ad, RZ ;  /* 0xd2511f53e0e07825 */ /* 0x000fe200078e00ff */
[----:B------:R-:W-:Y:S01]  /*4c10*/  @!P3 FSEL R64, R64, -INF , !P5 ;  /* 0xff8000004040b808 */ /* 0x000fe20006800000 */
[----:B------:R-:W-:Y:S01]  /*4c20*/  MUFU.EX2 R201, R201 ;  /* 0x000000c900c97308 */ /* 0x000fe20000000800 */
[----:B------:R-:W-:Y:S01]  /*4c30*/  @!P3 FSEL R65, R65, -INF , !P4 ;  /* 0xff8000004141b808 */ /* 0x000fe20006000000 */
[----:B------:R-:W-:Y:S01]  /*4c40*/  IMAD.WIDE.U32 R230, R125, -0x2daee0ad, RZ ;  /* 0xd2511f537de67825 */ /* 0x000fe200078e00ff */
[----:B------:R-:W-:Y:S02]  /*4c50*/  LOP3.LUT R217, R225, UR5, R218, 0x96, !PT ;  /* 0x00000005e1d97c12 */ /* 0x000fe4000f8e96da */
[----:B------:R-:W-:Y:S01]  /*4c60*/  LOP3.LUT R223, R224, 0xffff, RZ, 0xc0, !PT ;  /* 0x0000ffffe0df7812 */ /* 0x000fe200078ec0ff */
[----:B------:R-:W-:Y:S01]  /*4c70*/  IMAD.WIDE.U32 R232, R202, -0x326172a9, RZ ;  /* 0xcd9e8d57cae87825 */ /* 0x000fe200078e00ff */
[----:B------:R-:W-:Y:S02]  /*4c80*/  LOP3.LUT R219, R231, UR5, R226, 0x96, !PT ;  /* 0x00000005e7db7c12 */ /* 0x000fe4000f8e96e2 */
[----:B------:R-:W-:Y:S01]  /*4c90*/  LOP3.LUT R220, R230, 0xffff, RZ, 0xc0, !PT ;  /* 0x0000ffffe6dc7812 */ /* 0x000fe200078ec0ff */
[----:B------:R-:W-:Y:S01]  /*4ca0*/  IMAD.WIDE.U32 R228, R212, -0x326172a9, RZ ;  /* 0xcd9e8d57d4e47825 */ /* 0x000fe200078e00ff */
[----:B------:R-:W-:Y:S02]  /*4cb0*/  LOP3.LUT R225, R232, 0xff, RZ, 0xc0, !PT ;  /* 0x000000ffe8e17812 */ /* 0x000fe400078ec0ff */
[----:B------:R-:W-:Y:S01]  /*4cc0*/  SHF.R.U32.HI R221, RZ, 0x18, R232 ;  /* 0x00000018ffdd7819 */ /* 0x000fe200000116e8 */
[----:B------:R-:W-:Y:S01]  /*4cd0*/  FFMA.FTZ R64, R64, UR8, -R121 ;  /* 0x0000000840407c23 */ /* 0x000fe20008010879 */
[----:B------:R-:W-:Y:S01]  /*4ce0*/  LOP3.LUT R204, R228, 0xff, RZ, 0xc0, !PT ;  /* 0x000000ffe4cc7812 */ /* 0x000fe200078ec0ff */
[----:B------:R-:W-:Y:S01]  /*4cf0*/  FFMA.FTZ R62, R62, UR8, -R122 ;  /* 0x000000083e3e7c23 */ /* 0x000fe2000801087a */
[----:B------:R-:W-:Y:S01]  /*4d00*/  SHF.R.U32.HI R231, RZ, 0x10, R232 ;  /* 0x00000010ffe77819 */ /* 0x000fe200000116e8 */
[--C-:B------:R-:W-:Y:S01]  /*4d10*/  FFMA.FTZ R202, R24, UR8, -R241.reuse ;  /* 0x0000000818ca7c23 */ /* 0x100fe200080108f1 */
[----:B------:R-:W-:Y:S01]  /*4d20*/  LOP3.LUT R227, R233, UR6, R208, 0x96, !PT ;  /* 0x00000006e9e37c12 */ /* 0x000fe2000f8e96d0 */
[----:B------:R-:W-:Y:S01]  /*4d30*/  MUFU.EX2 R242, R62 ;  /* 0x0000003e00f27308 */ /* 0x000fe20000000800 */
[----:B------:R-:W-:Y:S01]  /*4d40*/  LOP3.LUT R232, R232, 0xffff, RZ, 0xc0, !PT ;  /* 0x0000ffffe8e87812 */ /* 0x000fe200078ec0ff */
[--C-:B------:R-:W-:Y:S01]  /*4d50*/  FFMA.FTZ R233, R26, UR8, -R122.reuse ;  /* 0x000000081ae97c23 */ /* 0x100fe2000801087a */
[----:B------:R-:W-:Y:S01]  /*4d60*/  ISETP.LE.U32.AND P0, PT, R204, UR9, PT ;  /* 0x00000009cc007c0c */ /* 0x000fe2000bf03070 */
[----:B------:R-:W-:Y:S01]  /*4d70*/  FFMA.FTZ R208, R27, UR8, -R122 ;  /* 0x000000081bd07c23 */ /* 0x000fe2000801087a */
[----:B------:R-:W-:Y:S01]  /*4d80*/  SHF.R.U32.HI R205, RZ, 0x18, R228 ;  /* 0x00000018ffcd7819 */ /* 0x000fe200000116e4 */
[----:B------:R-:W-:Y:S01]  /*4d90*/  FFMA.FTZ R59, R59, UR8, -R122 ;  /* 0x000000083b3b7c23 */ /* 0x000fe2000801087a */
[----:B------:R-:W-:Y:S03]  /*4da0*/  LOP3.LUT R206, R229, UR6, R200, 0x96, !PT ;  /* 0x00000006e5ce7c12 */ /* 0x000fe6000f8e96c8 */
[----:B------:R1:W-:Y:S01]  /*4db0*/  MUFU.EX2 R204, R233 ;  /* 0x000000e900cc7308 */ /* 0x0003e20000000800 */
[----:B------:R-:W-:Y:S01]  /*4dc0*/  ISETP.LE.U32.AND P2, PT, R205, UR9, PT ;  /* 0x00000009cd007c0c */ /* 0x000fe2000bf43070 */
[----:B------:R-:W-:Y:S01]  /*4dd0*/  FFMA.FTZ R200, R22, UR8, -R120 ;  /* 0x0000000816c87c23 */ /* 0x000fe20008010878 */
[----:B------:R-:W-:Y:S01]  /*4de0*/  LOP3.LUT R205, R206, 0xffff, RZ, 0xc0, !PT ;  /* 0x0000ffffcecd7812 */ /* 0x000fe200078ec0ff */
[----:B------:R-:W-:Y:S01]  /*4df0*/  IMAD.WIDE.U32 R234, R203, -0x326172a9, RZ ;  /* 0xcd9e8d57cbea7825 */ /* 0x000fe200078e00ff */
[----:B------:R-:W-:Y:S02]  /*4e00*/  LOP3.LUT R207, R230, 0xff, RZ, 0xc0, !PT ;  /* 0x000000ffe6cf7812 */ /* 0x000fe400078ec0ff */
[--C-:B------:R-:W-:Y:S01]  /*4e10*/  SHF.R.U32.HI R215, RZ, 0x18, R230.reuse ;  /* 0x00000018ffd77819 */ /* 0x100fe200000116e6 */
[----:B---3--:R-:W-:Y:S01]  /*4e20*/  @!P0 FADD.FTZ R197, -R197, -RZ ;  /* 0x800000ffc5c58221 */ /* 0x008fe20000010100 */
[----:B------:R-:W-:Y:S01]  /*4e30*/  SHF.R.U32.HI R125, RZ, 0x10, R230 ;  /* 0x00000010ff7d7819 */ /* 0x000fe200000116e6 */
[----:B------:R-:W-:Y:S01]  /*4e40*/  FFMA.FTZ R203, R25, UR8, -R241 ;  /* 0x0000000819cb7c23 */ /* 0x000fe200080108f1 */
[----:B------:R-:W-:Y:S01]  /*4e50*/  SHF.R.U32.HI R230, RZ, 0x8, R205 ;  /* 0x00000008ffe67819 */ /* 0x000fe200000116cd */
[----:B------:R-:W-:Y:S01]  /*4e60*/  MUFU.EX2 R200, R200 ;  /* 0x000000c800c87308 */ /* 0x000fe20000000800 */
[----:B------:R-:W-:Y:S01]  /*4e70*/  ISETP.LE.U32.AND P5, PT, R207, UR9, PT ;  /* 0x00000009cf007c0c */ /* 0x000fe2000bfa3070 */
[----:B------:R-:W-:Y:S01]  /*4e80*/  @!P2 FADD.FTZ R195, -R195, -RZ ;  /* 0x800000ffc3c3a221 */ /* 0x000fe20000010100 */
[----:B------:R-:W-:Y:S01]  /*4e90*/  LOP3.LUT R207, R206, 0xff, RZ, 0xc0, !PT ;  /* 0x000000ffcecf7812 */ /* 0x000fe200078ec0ff */
[----:B------:R-:W-:Y:S01]  /*4ea0*/  IMAD.WIDE.U32 R238, R127, -0x2daee0ad, RZ ;  /* 0xd2511f537fee7825 */ /* 0x000fe200078e00ff */
[----:B------:R-:W-:Y:S02]  /*4eb0*/  LOP3.LUT R230, R230, 0xffff, RZ, 0xc0, !PT ;  /* 0x0000ffffe6e67812 */ /* 0x000fe400078ec0ff */
[----:B------:R-:W-:Y:S03]  /*4ec0*/  ISETP.LE.U32.AND P4, PT, R207, UR9, PT ;  /* 0x00000009cf007c0c */ /* 0x000fe6000bf83070 */
[----:B------:R2:W-:Y:S01]  /*4ed0*/  MUFU.EX2 R205, R208 ;  /* 0x000000d000cd7308 */ /* 0x0005e20000000800 */
[----:B------:R-:W-:Y:S01]  /*4ee0*/  @!P3 FSEL R66, R66, -INF , !P1 ;  /* 0xff8000004242b808 */ /* 0x000fe20004800000 */
[--C-:B-1----:R-:W-:Y:S01]  /*4ef0*/  FFMA.FTZ R233, R28, UR8, -R241.reuse ;  /* 0x000000081ce97c23 */ /* 0x102fe200080108f1 */
[----:B------:R-:W-:Y:S02]  /*4f00*/  ISETP.LE.U32.AND P1, PT, R230, UR9, PT ;  /* 0x00000009e6007c0c */ /* 0x000fe4000bf23070 */
[----:B------:R-:W-:Y:S01]  /*4f10*/  SHF.R.U32.HI R207, RZ, 0x10, R206 ;  /* 0x00000010ffcf7819 */ /* 0x000fe200000116ce */
[----:B------:R-:W-:Y:S01]  /*4f20*/  FFMA.FTZ R66, R66, UR8, -R120 ;  /* 0x0000000842427c23 */ /* 0x000fe20008010878 */
[----:B------:R-:W-:Y:S03]  /*4f30*/  SHF.R.U32.HI R230, RZ, 0x18, R206 ;  /* 0x00000018ffe67819 */ /* 0x000fe600000116ce */
[----:B------:R-:W-:Y:S01]  /*4f40*/  MUFU.EX2 R202, R202 ;  /* 0x000000ca00ca7308 */ /* 0x000fe20000000800 */
[----:B------:R-:W-:Y:S02]  /*4f50*/  LOP3.LUT R209, R235, UR6, R210, 0x96, !PT ;  /* 0x00000006ebd17c12 */ /* 0x000fe4000f8e96d2 */
[----:B------:R-:W-:Y:S01]  /*4f60*/  @!P3 FSEL R67, R67, -INF , !P6 ;  /* 0xff8000004343b808 */ /* 0x000fe20007000000 */
[----:B------:R-:W-:Y:S01]  /*4f70*/  @!P4 FADD.FTZ R183, -R183, -RZ ;  /* 0x800000ffb7b7c221 */ /* 0x000fe20000010100 */
[----:B------:R-:W-:Y:S02]  /*4f80*/  ISETP.LE.U32.AND P6, PT, R230, UR9, PT ;  /* 0x00000009e6007c0c */ /* 0x000fe4000bfc3070 */
[----:B------:R-:W-:Y:S03]  /*4f90*/  LOP3.LUT R230, R209, 0xff, RZ, 0xc0, !PT ;  /* 0x000000ffd1e67812 */ /* 0x000fe600078ec0ff */
[----:B------:R1:W3:Y:S01]  /*4fa0*/  MUFU.EX2 R206, R233 ;  /* 0x000000e900ce7308 */ /* 0x0002e20000000800 */
[----:B------:R-:W-:Y:S01]  /*4fb0*/  LOP3.LUT R207, R207, 0xff, RZ, 0xc0, !PT ;  /* 0x000000ffcfcf7812 */ /* 0x000fe200078ec0ff */
[----:B------:R-:W-:Y:S01]  /*4fc0*/  @!P1 FADD.FTZ R184, -R184, -RZ ;  /* 0x800000ffb8b89221 */ /* 0x000fe20000010100 */
[----:B--2---:R-:W-:Y:S02]  /*4fd0*/  LOP3.LUT R208, R209, 0xffff, RZ, 0xc0, !PT ;  /* 0x0000ffffd1d07812 */ /* 0x004fe400078ec0ff */
[----:B------:R-:W-:Y:S02]  /*4fe0*/  ISETP.LE.U32.AND P4, PT, R230, UR9, PT ;  /* 0x00000009e6007c0c */ /* 0x000fe4000bf83070 */
[----:B------:R-:W-:Y:S03]  /*4ff0*/  ISETP.LE.U32.AND P3, PT, R207, UR9, PT ;  /* 0x00000009cf007c0c */ /* 0x000fe6000bf63070 */
[----:B------:R-:W-:Y:S01]  /*5000*/  MUFU.EX2 R243, R66 ;  /* 0x0000004200f37308 */ /* 0x000fe20000000800 */
[----:B------:R-:W-:Y:S01]  /*5010*/  SHF.R.U32.HI R208, RZ, 0x8, R208 ;  /* 0x00000008ffd07819 */ /* 0x000fe200000116d0 */
[----:B------:R-:W-:Y:S01]  /*5020*/  @!P6 FADD.FTZ R185, -R185, -RZ ;  /* 0x800000ffb9b9e221 */ /* 0x000fe20000010100 */
[----:B------:R-:W-:Y:S01]  /*5030*/  LOP3.LUT R210, R234, 0xffff, RZ, 0xc0, !PT ;  /* 0x0000ffffead27812 */ /* 0x000fe200078ec0ff */
[----:B------:R-:W-:Y:S01]  /*5040*/  FFMA.FTZ R235, R29, UR8, -R241 ;  /* 0x000000081deb7c23 */ /* 0x000fe200080108f1 */
[----:B------:R-:W-:Y:S02]  /*5050*/  LOP3.LUT R230, R208, 0xffff, RZ, 0xc0, !PT ;  /* 0x0000ffffd0e67812 */ /* 0x000fe400078ec0ff */
[----:B------:R-:W-:Y:S03]  /*5060*/  LOP3.LUT R212, R228, 0xffff, RZ, 0xc0, !PT ;  /* 0x0000ffffe4d47812 */ /* 0x000fe600078ec0ff */
[----:B------:R2:W-:Y:S01]  /*5070*/  MUFU.EX2 R207, R235 ;  /* 0x000000eb00cf7308 */ /* 0x0005e20000000800 */
[--C-:B-1----:R-:W-:Y:S01]  /*5080*/  SHF.R.U32.HI R233, RZ, 0x10, R209.reuse ;  /* 0x00000010ffe97819 */ /* 0x102fe200000116d1 */
[----:B------:R-:W-:Y:S01]  /*5090*/  @!P4 FADD.FTZ R186, -R186, -RZ ;  /* 0x800000ffbabac221 */ /* 0x000fe20000010100 */
[----:B------:R-:W-:Y:S01]  /*50a0*/  LOP3.LUT R229, R234, 0xff, RZ, 0xc0, !PT ;  /* 0x000000ffeae57812 */ /* 0x000fe200078ec0ff */
[----:B------:R-:W-:Y:S01]  /*50b0*/  @!P3 FADD.FTZ R182, -R182, -RZ ;  /* 0x800000ffb6b6b221 */ /* 0x000fe20000010100 */
[----:B------:R-:W-:Y:S01]  /*50c0*/  LOP3.LUT R233, R233, 0xff, RZ, 0xc0, !PT ;  /* 0x000000ffe9e97812 */ /* 0x000fe200078ec0ff */
[----:B---3--:R-:W-:Y:S01]  /*50d0*/  @!P5 FADD.FTZ R206, -R206, -RZ ;  /* 0x800000ffceced221 */ /* 0x008fe20000010100 */
[----:B------:R-:W-:Y:S03]  /*50e0*/  ISETP.LE.U32.AND P1, PT, R230, UR9, PT ;  /* 0x00000009e6007c0c */ /* 0x000fe6000bf23070 */
[----:B------:R-:W-:Y:S01]  /*50f0*/  MUFU.EX2 R203, R203 ;  /* 0x000000cb00cb7308 */ /* 0x000fe20000000800 */
[----:B------:R-:W-:Y:S02]  /*5100*/  SHF.R.U32.HI R230, RZ, 0x18, R209 ;  /* 0x00000018ffe67819 */ /* 0x000fe400000116d1 */
[----:B------:R-:W-:Y:S02]  /*5110*/  ISETP.LE.U32.AND P4, PT, R229, UR9, PT ;  /* 0x00000009e5007c0c */ /* 0x000fe4000bf83070 */
[----:B------:R-:W-:Y:S01]  /*5120*/  ISETP.LE.U32.AND P3, PT, R233, UR9, PT ;  /* 0x00000009e9007c0c */ /* 0x000fe2000bf63070 */
[--C-:B------:R-:W-:Y:S01]  /*5130*/  FFMA.FTZ R233, R33, UR8, -R121.reuse ;  /* 0x0000000821e97c23 */ /* 0x100fe20008010879 */
[----:B------:R-:W-:Y:S01]  /*5140*/  ISETP.LE.U32.AND P6, PT, R230, UR9, PT ;  /* 0x00000009e6007c0c */ /* 0x000fe2000bfc3070 */
[--C-:B------:R-:W-:Y:S01]  /*5150*/  FFMA.FTZ R230, R32, UR8, -R121.reuse ;  /* 0x0000000820e67c23 */ /* 0x100fe20008010879 */
[----:B------:R-:W-:Y:S01]  /*5160*/  SHF.R.U32.HI R214, RZ, 0x10, R228 ;  /* 0x00000010ffd67819 */ /* 0x000fe200000116e4 */
[----:B--2---:R-:W-:Y:S01]  /*5170*/  FFMA.FTZ R235, R31, UR8, -R122 ;  /* 0x000000081feb7c23 */ /* 0x004fe2000801087a */
[----:B------:R-:W-:Y:S01]  /*5180*/  SHF.R.U32.HI R228, RZ, 0x10, R234 ;  /* 0x00000010ffe47819 */ /* 0x000fe200000116ea */
[----:B------:R-:W-:Y:S01]  /*5190*/  @!P1 FADD.FTZ R187, -R187, -RZ ;  /* 0x800000ffbbbb9221 */ /* 0x000fe20000010100 */
[----:B------:R-:W-:Y:S01]  /*51a0*/  SHF.R.U32.HI R210, RZ, 0x8, R210 ;  /* 0x00000008ffd27819 */ /* 0x000fe200000116d2 */
[----:B------:R1:W2:Y:S01]  /*51b0*/  MUFU.EX2 R209, R235 ;  /* 0x000000eb00d17308 */ /* 0x0002a20000000800 */
[----:B------:R-:W-:Y:S01]  /*51c0*/  LOP3.LUT R228, R228, 0xff, RZ, 0xc0, !PT ;  /* 0x000000ffe4e47812 */ /* 0x000fe200078ec0ff */
[----:B------:R-:W-:Y:S01]  /*51d0*/  @!P4 FADD.FTZ R190, -R190, -RZ ;  /* 0x800000ffbebec221 */ /* 0x000fe20000010100 */
[----:B------:R-:W-:Y:S01]  /*51e0*/  LOP3.LUT R229, R210, 0xffff, RZ, 0xc0, !PT ;  /* 0x0000ffffd2e57812 */ /* 0x000fe200078ec0ff */
[----:B------:R-:W-:Y:S01]  /*51f0*/  @!P3 FADD.FTZ R188, -R188, -RZ ;  /* 0x800000ffbcbcb221 */ /* 0x000fe20000010100 */
[----:B------:R-:W-:Y:S01]  /*5200*/  SHF.R.U32.HI R211, RZ, 0x18, R234 ;  /* 0x00000018ffd37819 */ /* 0x000fe200000116ea */
[----:B------:R-:W-:Y:S01]  /*5210*/  @!P6 FADD.FTZ R189, -R189, -RZ ;  /* 0x800000ffbdbde221 */ /* 0x000fe20000010100 */
[----:B------:R-:W-:Y:S01]  /*5220*/  SHF.R.U32.HI R212, RZ, 0x8, R212 ;  /* 0x00000008ffd47819 */ /* 0x000fe200000116d4 */
[----:B------:R-:W-:Y:S01]  /*5230*/  FFMA.FTZ R234, R30, UR8, -R122 ;  /* 0x000000081eea7c23 */ /* 0x000fe2000801087a */
[----:B------:R-:W-:Y:S01]  /*5240*/  ISETP.LE.U32.AND P4, PT, R215, UR9, PT ;  /* 0x00000009d7007c0c */ /* 0x000fe2000bf83070 */
[----:B------:R-:W-:Y:S01]  /*5250*/  FFMA.FTZ R215, R34, UR8, -R120 ;  /* 0x0000000822d77c23 */ /* 0x000fe20008010878 */
[----:B------:R-:W-:Y:S01]  /*5260*/  ISETP.LE.U32.AND P3, PT, R228, UR9, PT ;  /* 0x00000009e4007c0c */ /* 0x000fe2000bf63070 */
[----:B------:R3:W4:Y:S01]  /*5270*/  MUFU.EX2 R210, R230 ;  /* 0x000000e600d27308 */ /* 0x0007220000000800 */
[----:B------:R-:W-:Y:S02]  /*5280*/  ISETP.LE.U32.AND P1, PT, R229, UR9, PT ;  /* 0x00000009e5007c0c */ /* 0x000fe4000bf23070 */
[----:B------:R-:W-:Y:S02]  /*5290*/  ISETP.LE.U32.AND P6, PT, R211, UR9, PT ;  /* 0x00000009d3007c0c */ /* 0x000fe4000bfc3070 */
[----:B------:R-:W-:Y:S01]  /*52a0*/  LOP3.LUT R228, R212, 0xffff, RZ, 0xc0, !PT ;  /* 0x0000ffffd4e47812 */ /* 0x000fe200078ec0ff */
[--C-:B-1----:R-:W-:Y:S01]  /*52b0*/  FFMA.FTZ R235, R36, UR8, -R121.reuse ;  /* 0x0000000824eb7c23 */ /* 0x102fe20008010879 */
[----:B------:R-:W-:Y:S03]  /*52c0*/  LOP3.LUT R214, R214, 0xff, RZ, 0xc0, !PT ;  /* 0x000000ffd6d67812 */ /* 0x000fe600078ec0ff */
[----:B------:R1:W-:Y:S01]  /*52d0*/  MUFU.EX2 R211, R233 ;  /* 0x000000e900d37308 */ /* 0x0003e20000000800 */
[----:B------:R-:W-:Y:S01]  /*52e0*/  SHF.R.U32.HI R218, RZ, 0x18, R224 ;  /* 0x00000018ffda7819 */ /* 0x000fe200000116e0 */
[----:B------:R-:W-:Y:S01]  /*52f0*/  FFMA.FTZ R121, R65, UR8, -R121 ;  /* 0x0000000841797c23 */ /* 0x000fe20008010879 */
        /* <DEDUP_REMOVED lines=9> */
[--C-:B------:R-:W-:Y:S01]  /*5390*/  SHF.R.U32.HI R218, RZ, 0x10, R217.reuse ;  /* 0x00000010ffda7819 */ /* 0x100fe200000116d9 */
[----:B------:R-:W-:Y:S01]  /*53a0*/  @!P6 FADD.FTZ R193, -R193, -RZ ;  /* 0x800000ffc1c1e221 */ /* 0x000fe20000010100 */
[----:B---3--:R-:W-:Y:S01]  /*53b0*/  LOP3.LUT R230, R229, UR6, R216, 0x96, !PT ;  /* 0x00000006e5e67c12 */ /* 0x008fe2000f8e96d8 */
[----:B--2---:R-:W-:Y:S01]  /*53c0*/  @!P4 FADD.FTZ R209, -R209, -RZ ;  /* 0x800000ffd1d1c221 */ /* 0x004fe20000010100 */
[----:B------:R-:W-:Y:S01]  /*53d0*/  LOP3.LUT R216, R217, 0xff, RZ, 0xc0, !PT ;  /* 0x000000ffd9d87812 */ /* 0x000fe200078ec0ff */
[--C-:B-1----:R-:W-:Y:S01]  /*53e0*/  FFMA.FTZ R233, R35, UR8, -R120.reuse ;  /* 0x0000000823e97c23 */ /* 0x102fe20008010878 */
[----:B------:R-:W-:Y:S01]  /*53f0*/  LOP3.LUT R218, R218, 0xff, RZ, 0xc0, !PT ;  /* 0x000000ffdada7812 */ /* 0x000fe200078ec0ff */
[----:B------:R-:W-:Y:S01]  /*5400*/  @!P3 FADD.FTZ R198, -R198, -RZ ;  /* 0x800000ffc6c6b221 */ /* 0x000fe20000010100 */
[----:B------:R-:W-:Y:S01]  /*5410*/  ISETP.LE.U32.AND P3, PT, R216, UR9, PT ;  /* 0x00000009d8007c0c */ /* 0x000fe2000bf63070 */
[----:B------:R-:W-:Y:S01]  /*5420*/  @!P1 FADD.FTZ R194, -R194, -RZ ;  /* 0x800000ffc2c29221 */ /* 0x000fe20000010100 */
[----:B------:R-:W-:Y:S01]  /*5430*/  SHF.R.U32.HI R217, RZ, 0x18, R217 ;  /* 0x00000018ffd97819 */ /* 0x000fe200000116d9 */
[----:B------:R-:W-:Y:S01]  /*5440*/  FFMA.FTZ R216, R38, UR8, -R120 ;  /* 0x0000000826d87c23 */ /* 0x000fe20008010878 */
[----:B----4-:R-:W-:Y:S01]  /*5450*/  SHF.R.U32.HI R215, RZ, 0x8, R214 ;  /* 0x00000008ffd77819 */ /* 0x010fe200000116d6 */
[----:B------:R1:W-:Y:S01]  /*5460*/  MUFU.EX2 R208, R234 ;  /* 0x000000ea00d07308 */ /* 0x0003e20000000800 */
[----:B------:R-:W-:Y:S01]  /*5470*/  ISETP.LE.U32.AND P2, PT, R218, UR9, PT ;  /* 0x00000009da007c0c */ /* 0x000fe2000bf43070 */
[----:B------:R-:W-:Y:S01]  /*5480*/  FFMA.FTZ R218, R40, UR8, -R241 ;  /* 0x0000000828da7c23 */ /* 0x000fe200080108f1 */
[----:B------:R-:W-:Y:S02]  /*5490*/  LOP3.LUT R215, R215, 0xffff, RZ, 0xc0, !PT ;  /* 0x0000ffffd7d77812 */ /* 0x000fe400078ec0ff */
[----:B------:R-:W-:Y:S02]  /*54a0*/  ISETP.LE.U32.AND P6, PT, R226, UR9, PT ;  /* 0x00000009e2007c0c */ /* 0x000fe4000bfc3070 */
[----:B------:R-:W-:Y:S03]  /*54b0*/  ISETP.LE.U32.AND P1, PT, R215, UR9, PT ;  /* 0x00000009d7007c0c */ /* 0x000fe6000bf23070 */
[----:B------:R2:W3:Y:S01]  /*54c0*/  MUFU.EX2 R213, R233 ;  /* 0x000000e900d57308 */ /* 0x0004e20000000800 */
[----:B------:R-:W-:Y:S01]  /*54d0*/  LOP3.LUT R226, R228, 0xff, RZ, 0xc0, !PT ;  /* 0x000000ffe4e27812 */ /* 0x000fe200078ec0ff */
[----:B------:R-:W-:Y:S01]  /*54e0*/  @!P3 FADD.FTZ R196, -R196, -RZ ;  /* 0x800000ffc4c4b221 */ /* 0x000fe20000010100 */
[----:B------:R-:W-:Y:S02]  /*54f0*/  ISETP.LE.U32.AND P3, PT, R217, UR9, PT ;  /* 0x00000009d9007c0c */ /* 0x000fe4000bf63070 */
[----:B------:R-:W-:Y:S01]  /*5500*/  SHF.R.U32.HI R127, RZ, 0x18, R219 ;  /* 0x00000018ff7f7819 */ /* 0x000fe200000116db */
[----:B------:R-:W-:Y:S01]  /*5510*/  @!P2 FADD.FTZ R200, -R200, -RZ ;  /* 0x800000ffc8c8a221 */ /* 0x000fe20000010100 */
[----:B------:R-:W-:Y:S03]  /*5520*/  SHF.R.U32.HI R224, RZ, 0x10, R224 ;  /* 0x00000010ffe07819 */ /* 0x000fe600000116e0 */
[----:B------:R4:W4:Y:S01]  /*5530*/  MUFU.EX2 R214, R235 ;  /* 0x000000eb00d67308 */ /* 0x0009220000000800 */
[----:B-1----:R-:W-:Y:S01]  /*5540*/  LOP3.LUT R234, R228, 0xffff, RZ, 0xc0, !PT ;  /* 0x0000ffffe4ea7812 */ /* 0x002fe200078ec0ff */
[----:B------:R-:W-:Y:S01]  /*5550*/  @!P6 FADD.FTZ R210, -R210, -RZ ;  /* 0x800000ffd2d2e221 */ /* 0x000fe20000010100 */
[----:B------:R-:W-:Y:S01]  /*5560*/  LOP3.LUT R229, R219, 0xffff, RZ, 0xc0, !PT ;  /* 0x0000ffffdbe57812 */ /* 0x000fe200078ec0ff */
[----:B------:R-:W-:Y:S01]  /*5570*/  @!P1 FADD.FTZ R199, -R199, -RZ ;  /* 0x800000ffc7c79221 */ /* 0x000fe20000010100 */
[----:B------:R-:W-:Y:S02]  /*5580*/  LOP3.LUT R126, R239, UR5, R126, 0x96, !PT ;  /* 0x00000005ef7e7c12 */ /* 0x000fe4000f8e967e */
[----:B------:R-:W-:Y:S03]  /*5590*/  SHF.R.U32.HI R229, RZ, 0x8, R229 ;  /* 0x00000008ffe57819 */ /* 0x000fe600000116e5 */
[----:B------:R1:W1:Y:S01]  /*55a0*/  MUFU.EX2 R215, R236 ;  /* 0x000000ec00d77308 */ /* 0x0002620000000800 */
[----:B--2---:R-:W-:Y:S01]  /*55b0*/  SHF.R.U32.HI R233, RZ, 0x18, R228 ;  /* 0x00000018ffe97819 */ /* 0x004fe200000116e4 */
[----:B------:R-:W-:Y:S01]  /*55c0*/  @!P3 FADD.FTZ R201, -R201, -RZ ;  /* 0x800000ffc9c9b221 */ /* 0x000fe20000010100 */
[----:B------:R-:W-:Y:S01]  /*55d0*/  LOP3.LUT R229, R229, 0xffff, RZ, 0xc0, !PT ;  /* 0x0000ffffe5e57812 */ /* 0x000fe200078ec0ff */
[----:B---3--:R-:W-:Y:S01]  /*55e0*/  @!P0 FADD.FTZ R213, -R213, -RZ ;  /* 0x800000ffd5d58221 */ /* 0x008fe20000010100 */
[----:B------:R-:W-:Y:S02]  /*55f0*/  SHF.R.U32.HI R234, RZ, 0x8, R234 ;  /* 0x00000008ffea7819 */ /* 0x000fe400000116ea */
[----:B------:R-:W-:Y:S03]  /*5600*/  ISETP.LE.U32.AND P2, PT, R229, UR9, PT ;  /* 0x00000009e5007c0c */ /* 0x000fe6000bf43070 */
[----:B------:R-:W-:Y:S01]  /*5610*/  MUFU.EX2 R216, R216 ;  /* 0x000000d800d87308 */ /* 0x000fe20000000800 */
[----:B----4-:R-:W-:Y:S02]  /*5620*/  SHF.R.U32.HI R235, RZ, 0x10, R228 ;  /* 0x00000010ffeb7819 */ /* 0x010fe400000116e4 */
[----:B------:R-:W-:Y:S02]  /*5630*/  LOP3.LUT R228, R219, 0xff, RZ, 0xc0, !PT ;  /* 0x000000ffdbe47812 */ /* 0x000fe400078ec0ff */
[----:B------:R-:W-:Y:S02]  /*5640*/  LOP3.LUT R235, R235, 0xff, RZ, 0xc0, !PT ;  /* 0x000000ffebeb7812 */ /* 0x000fe400078ec0ff */
[----:B------:R-:W-:Y:S03]  /*5650*/  ISETP.LE.U32.AND P1, PT, R228, UR9, PT ;  /* 0x00000009e4007c0c */ /* 0x000fe6000bf23070 */
[----:B------:R-:W-:Y:S01]  /*5660*/  MUFU.EX2 R218, R218 ;  /* 0x000000da00da7308 */ /* 0x000fe20000000800 */
[----:B------:R-:W-:Y:S01]  /*5670*/  SHF.R.U32.HI R228, RZ, 0x10, R219 ;  /* 0x00000010ffe47819 */ /* 0x000fe200000116db */
[--C-:B-1----:R-:W-:Y:S01]  /*5680*/  FFMA.FTZ R236, R39, UR8, -R120.reuse ;  /* 0x0000000827ec7c23 */ /* 0x102fe20008010878 */
        /* <DEDUP_REMOVED lines=64> */
[----:B------:R-:W4:Y:S01]  /*5a90*/  MUFU.EX2 R225, R229 ;  /* 0x000000e500e17308 */ /* 0x000f220000000800 */
[----:B------:R-:W-:Y:S01]  /*5aa0*/  ISETP.LE.U32.AND P6, PT, R228, UR9, PT ;  /* 0x00000009e4007c0c */ /* 0x000fe2000bfc3070 */
[----:B------:R-:W-:Y:S01]  /*5ab0*/  @!P4 FADD.FTZ R214, -R214, -RZ ;  /* 0x800000ffd6d6c221 */ /* 0x000fe20000010100 */
[----:B------:R-:W-:Y:S02]  /*5ac0*/  ISETP.LE.U32.AND P0, PT, R47, UR9, PT ;  /* 0x000000092f007c0c */ /* 0x000fe4000bf03070 */
[----:B------:R-:W-:Y:S02]  /*5ad0*/  LOP3.LUT R47, R230, 0xff, RZ, 0xc0, !PT ;  /* 0x000000ffe62f7812 */ /* 0x000fe400078ec0ff */
[----:B------:R-:W-:Y:S03]  /*5ae0*/  ISETP.LE.U32.AND P1, PT, R226, UR9, PT ;  /* 0x00000009e2007c0c */ /* 0x000fe6000bf23070 */
[----:B------:R4:W-:Y:S01]  /*5af0*/  MUFU.EX2 R228, R50 ;  /* 0x0000003200e47308 */ /* 0x0009e20000000800 */
[----:B------:R-:W-:Y:S01]  /*5b00*/  ISETP.LE.U32.AND P4, PT, R47, UR9, PT ;  /* 0x000000092f007c0c */ /* 0x000fe2000bf83070 */
[----:B------:R-:W-:Y:S01]  /*5b10*/  @!P5 FADD.FTZ R215, -R215, -RZ ;  /* 0x800000ffd7d7d221 */ /* 0x000fe20000010100 */
[--C-:B------:R-:W-:Y:S02]  /*5b20*/  SHF.R.U32.HI R47, RZ, 0x10, R230.reuse ;  /* 0x00000010ff2f7819 */ /* 0x100fe400000116e6 */
[----:B-1----:R-:W-:Y:S01]  /*5b30*/  LOP3.LUT R46, R230, 0xffff, RZ, 0xc0, !PT ;  /* 0x0000ffffe62e7812 */ /* 0x002fe200078ec0ff */
[----:B--2---:R-:W-:Y:S01]  /*5b40*/  @!P6 FADD.FTZ R217, -R217, -RZ ;  /* 0x800000ffd9d9e221 */ /* 0x004fe20000010100 */
[----:B------:R-:W-:Y:S01]  /*5b50*/  SHF.R.U32.HI R230, RZ, 0x18, R230 ;  /* 0x00000018ffe67819 */ /* 0x000fe200000116e6 */
[----:B------:R-:W-:Y:S01]  /*5b60*/  @!P0 FADD.FTZ R216, -R216, -RZ ;  /* 0x800000ffd8d88221 */ /* 0x000fe20000010100 */
[----:B------:R-:W-:Y:S01]  /*5b70*/  LOP3.LUT R47, R47, 0xff, RZ, 0xc0, !PT ;  /* 0x000000ff2f2f7812 */ /* 0x000fe200078ec0ff */
[----:B------:R-:W1:Y:S01]  /*5b80*/  MUFU.EX2 R226, R48 ;  /* 0x0000003000e27308 */ /* 0x000e620000000800 */
[----:B------:R-:W-:Y:S01]  /*5b90*/  SHF.R.U32.HI R46, RZ, 0x8, R46 ;  /* 0x00000008ff2e7819 */ /* 0x000fe2000001162e */
[----:B---3--:R-:W-:Y:S01]  /*5ba0*/  @!P1 FADD.FTZ R222, -R222, -RZ ;  /* 0x800000ffdede9221 */ /* 0x008fe20000010100 */
[----:B------:R-:W-:Y:S01]  /*5bb0*/  ISETP.LE.U32.AND P6, PT, R230, UR9, PT ;  /* 0x00000009e6007c0c */ /* 0x000fe2000bfc3070 */
[----:B------:R-:W-:Y:S01]  /*5bc0*/  @!P4 FADD.FTZ R218, -R218, -RZ ;  /* 0x800000ffdadac221 */ /* 0x000fe20000010100 */
[----:B------:R-:W-:Y:S02]  /*5bd0*/  ISETP.LE.U32.AND P0, PT, R47, UR9, PT ;  /* 0x000000092f007c0c */ /* 0x000fe4000bf03070 */
[----:B------:R-:W-:Y:S03]  /*5be0*/  ISETP.LE.U32.AND P4, PT, R233, UR9, PT ;  /* 0x00000009e9007c0c */ /* 0x000fe6000bf83070 */
[----:B------:R-:W-:Y:S01]  /*5bf0*/  MUFU.EX2 R227, R49 ;  /* 0x0000003100e37308 */ /* 0x000fe20000000800 */
[----:B------:R-:W-:Y:S02]  /*5c00*/  LOP3.LUT R46, R46, 0xffff, RZ, 0xc0, !PT ;  /* 0x0000ffff2e2e7812 */ /* 0x000fe400078ec0ff */
[----:B------:R-:W-:Y:S02]  /*5c10*/  LOP3.LUT R47, R126, 0xff, RZ, 0xc0, !PT ;  /* 0x000000ff7e2f7812 */ /* 0x000fe400078ec0ff */
[----:B------:R-:W-:Y:S02]  /*5c20*/  ISETP.LE.U32.AND P5, PT, R46, UR9, PT ;  /* 0x000000092e007c0c */ /* 0x000fe4000bfa3070 */
[----:B------:R-:W-:Y:S01]  /*5c30*/  LOP3.LUT R46, R231, 0xff, RZ, 0xc0, !PT ;  /* 0x000000ffe72e7812 */ /* 0x000fe200078ec0ff */
[----:B------:R-:W-:Y:S01]  /*5c40*/  @!P6 FADD.FTZ R221, -R221, -RZ ;  /* 0x800000ffdddde221 */ /* 0x000fe20000010100 */
[----:B----4-:R-:W-:Y:S01]  /*5c50*/  F2FP.RELU.BF16.F32.PACK_AB R50, R185, R182 ;  /* 0x000000b6b932723e */ /* 0x010fe200000018ff */
[----:B------:R-:W-:Y:S01]  /*5c60*/  @!P0 FADD.FTZ R220, -R220, -RZ ;  /* 0x800000ffdcdc8221 */ /* 0x000fe20000010100 */
[----:B------:R-:W-:Y:S01]  /*5c70*/  ISETP.LE.U32.AND P6, PT, R46, UR9, PT ;  /* 0x000000092e007c0c */ /* 0x000fe2000bfc3070 */
[----:B------:R-:W-:Y:S01]  /*5c80*/  @!P4 FADD.FTZ R225, -R225, -RZ ;  /* 0x800000ffe1e1c221 */ /* 0x000fe20000010100 */
[----:B------:R-:W-:Y:S01]  /*5c90*/  ISETP.LE.U32.AND P0, PT, R235, UR9, PT ;  /* 0x00000009eb007c0c */ /* 0x000fe2000bf03070 */
[----:B------:R-:W-:Y:S01]  /*5ca0*/  STS [R147+0x12400], R50 ;  /* 0x0124003293007388 */ /* 0x000fe20000000800 */
[----:B------:R-:W-:Y:S01]  /*5cb0*/  ISETP.LE.U32.AND P4, PT, R47, UR9, PT ;  /* 0x000000092f007c0c */ /* 0x000fe2000bf83070 */
[----:B------:R-:W2:Y:S01]  /*5cc0*/  MUFU.EX2 R231, R53 ;  /* 0x0000003500e77308 */ /* 0x000ea20000000800 */
[----:B------:R-:W-:Y:S01]  /*5cd0*/  LOP3.LUT R47, R126, 0xffff, RZ, 0xc0, !PT ;  /* 0x0000ffff7e2f7812 */ /* 0x000fe200078ec0ff */
[----:B------:R-:W-:Y:S01]  /*5ce0*/  @!P5 FADD.FTZ R219, -R219, -RZ ;  /* 0x800000ffdbdbd221 */ /* 0x000fe20000010100 */
[----:B------:R-:W-:Y:S01]  /*5cf0*/  SHF.R.U32.HI R46, RZ, 0x8, R232 ;  /* 0x00000008ff2e7819 */ /* 0x000fe200000116e8 */
[----:B-1----:R-:W-:Y:S01]  /*5d00*/  @!P2 FADD.FTZ R226, -R226, -RZ ;  /* 0x800000ffe2e2a221 */ /* 0x002fe20000010100 */
        /* <DEDUP_REMOVED lines=8> */
[----:B------:R-:W-:Y:S03]  /*5d90*/  ISETP.LE.U32.AND P0, PT, R46, UR9, PT ;  /* 0x000000092e007c0c */ /* 0x000fe6000bf03070 */
[----:B------:R-:W3:Y:S01]  /*5da0*/  MUFU.EX2 R229, R51 ;  /* 0x0000003300e57308 */ /* 0x000ee20000000800 */
[----:B------:R-:W-:Y:S02]  /*5db0*/  SHF.R.U32.HI R47, RZ, 0x10, R123 ;  /* 0x00000010ff2f7819 */ /* 0x000fe4000001167b */
[--C-:B------:R-:W-:Y:S01]  /*5dc0*/  SHF.R.U32.HI R46, RZ, 0x18, R126.reuse ;  /* 0x00000018ff2e7819 */ /* 0x100fe2000001167e */
[----:B------:R-:W-:Y:S01]  /*5dd0*/  @!P5 FADD.FTZ R223, -R223, -RZ ;  /* 0x800000ffdfdfd221 */ /* 0x000fe20000010100 */
[----:B------:R-:W-:Y:S02]  /*5de0*/  ISETP.LE.U32.AND P5, PT, R236, UR9, PT ;  /* 0x00000009ec007c0c */ /* 0x000fe4000bfa3070 */
[----:B------:R-:W-:Y:S03]  /*5df0*/  ISETP.LE.U32.AND P2, PT, R46, UR9, PT ;  /* 0x000000092e007c0c */ /* 0x000fe6000bf43070 */
[----:B------:R-:W4:Y:S01]  /*5e00*/  MUFU.EX2 R236, R58 ;  /* 0x0000003a00ec7308 */ /* 0x000f220000000800 */
[----:B------:R-:W-:Y:S01]  /*5e10*/  LOP3.LUT R47, R47, 0xff, RZ, 0xc0, !PT ;  /* 0x000000ff2f2f7812 */ /* 0x000fe200078ec0ff */
[----:B--2---:R-:W-:Y:S01]  /*5e20*/  @!P6 FADD.FTZ R231, -R231, -RZ ;  /* 0x800000ffe7e7e221 */ /* 0x004fe20000010100 */
[----:B------:R-:W-:Y:S01]  /*5e30*/  LOP3.LUT R46, R123, 0xff, RZ, 0xc0, !PT ;  /* 0x000000ff7b2e7812 */ /* 0x000fe200078ec0ff */
[----:B------:R-:W-:Y:S01]  /*5e40*/  @!P0 FADD.FTZ R227, -R227, -RZ ;  /* 0x800000ffe3e38221 */ /* 0x000fe20000010100 */
[----:B------:R-:W-:Y:S01]  /*5e50*/  SHF.R.U32.HI R126, RZ, 0x10, R126 ;  /* 0x00000010ff7e7819 */ /* 0x000fe2000001167e */
[----:B-1----:R-:W-:Y:S01]  /*5e60*/  @!P4 FADD.FTZ R230, -R230, -RZ ;  /* 0x800000ffe6e6c221 */ /* 0x002fe20000010100 */
[----:B------:R-:W-:Y:S03]  /*5e70*/  ISETP.LE.U32.AND P6, PT, R47, UR9, PT ;  /* 0x000000092f007c0c */ /* 0x000fe6000bfc3070 */
[----:B------:R-:W1:Y:S01]  /*5e80*/  MUFU.EX2 R232, R54 ;  /* 0x0000003600e87308 */ /* 0x000e620000000800 */
[----:B------:R-:W-:Y:S01]  /*5e90*/  F2FP.RELU.BF16.F32.PACK_AB R52, R184, R183 ;  /* 0x000000b7b834723e */ /* 0x000fe200000018ff */
[----:B---3--:R-:W-:Y:S01]  /*5ea0*/  @!P3 FADD.FTZ R229, -R229, -RZ ;  /* 0x800000ffe5e5b221 */ /* 0x008fe20000010100 */
[----:B------:R-:W-:Y:S01]  /*5eb0*/  ISETP.LE.U32.AND P0, PT, R46, UR9, PT ;  /* 0x000000092e007c0c */ /* 0x000fe2000bf03070 */
[----:B------:R-:W-:Y:S01]  /*5ec0*/  @!P5 FADD.FTZ R244, -R244, -RZ ;  /* 0x800000fff4f4d221 */ /* 0x000fe20000010100 */
[----:B------:R-:W-:Y:S01]  /*5ed0*/  LOP3.LUT R126, R126, 0xff, RZ, 0xc0, !PT ;  /* 0x000000ff7e7e7812 */ /* 0x000fe200078ec0ff */
[----:B------:R2:W-:Y:S01]  /*5ee0*/  STS [R147+0x12000], R52 ;  /* 0x0120003493007388 */ /* 0x0005e20000000800 */
[----:B------:R-:W-:Y:S03]  /*5ef0*/  LOP3.LUT R46, R123, 0xffff, RZ, 0xc0, !PT ;  /* 0x0000ffff7b2e7812 */ /* 0x000fe600078ec0ff */
[----:B------:R-:W3:Y:S01]  /*5f00*/  MUFU.EX2 R233, R55 ;  /* 0x0000003700e97308 */ /* 0x000ee20000000800 */
[----:B------:R-:W-:Y:S02]  /*5f10*/  ISETP.LE.U32.AND P3, PT, R126, UR9, PT ;  /* 0x000000097e007c0c */ /* 0x000fe4000bf63070 */
[----:B------:R-:W-:Y:S01]  /*5f20*/  SHF.R.U32.HI R46, RZ, 0x8, R46 ;  /* 0x00000008ff2e7819 */ /* 0x000fe2000001162e */
[----:B----4-:R-:W-:Y:S01]  /*5f30*/  @!P6 FADD.FTZ R236, -R236, -RZ ;  /* 0x800000ffecece221 */ /* 0x010fe20000010100 */
[----:B------:R-:W-:Y:S02]  /*5f40*/  ISETP.LE.U32.AND P6, PT, R44, UR9, PT ;  /* 0x000000092c007c0c */ /* 0x000fe4000bfc3070 */
[----:B------:R-:W-:Y:S03]  /*5f50*/  LOP3.LUT R46, R46, 0xffff, RZ, 0xc0, !PT ;  /* 0x0000ffff2e2e7812 */ /* 0x000fe600078ec0ff */
[----:B------:R-:W4:Y:S01]  /*5f60*/  MUFU.EX2 R234, R56 ;  /* 0x0000003800ea7308 */ /* 0x000f220000000800 */
[----:B------:R-:W-:Y:S02]  /*5f70*/  F2FP.RELU.BF16.F32.PACK_AB R44, R195, R194 ;  /* 0x000000c2c32c723e */ /* 0x000fe400000018ff */
[----:B------:R-:W-:Y:S02]  /*5f80*/  ISETP.LE.U32.AND P4, PT, R46, UR9, PT ;  /* 0x000000092e007c0c */ /* 0x000fe4000bf83070 */
[----:B------:R-:W-:Y:S01]  /*5f90*/  F2FP.RELU.BF16.F32.PACK_AB R46, R198, R197 ;  /* 0x000000c5c62e723e */ /* 0x000fe200000018ff */
[----:B------:R2:W-:Y:S01]  /*5fa0*/  STS [R153+0x12400], R44 ;  /* 0x0124002c99007388 */ /* 0x0005e20000000800 */
[----:B-1----:R-:W-:Y:S01]  /*5fb0*/  @!P3 FADD.FTZ R232, -R232, -RZ ;  /* 0x800000ffe8e8b221 */ /* 0x002fe20000010100 */
[----:B------:R-:W-:Y:S01]  /*5fc0*/  F2FP.RELU.BF16.F32.PACK_AB R48, R187, R186 ;  /* 0x000000babb30723e */ /* 0x000fe200000018ff */
[----:B---3--:R-:W-:Y:S01]  /*5fd0*/  @!P2 FADD.FTZ R233, -R233, -RZ ;  /* 0x800000ffe9e9a221 */ /* 0x008fe20000010100 */
[----:B------:R1:W-:Y:S01]  /*5fe0*/  STS [R153+0x12000], R46 ;  /* 0x0120002e99007388 */ /* 0x0003e20000000800 */
[----:B------:R-:W-:Y:S01]  /*5ff0*/  ISETP.LE.U32.AND P3, PT, R238, UR9, PT ;  /* 0x00000009ee007c0c */ /* 0x000fe2000bf63070 */
[----:B------:R-:W-:Y:S01]  /*6000*/  @!P6 FADD.FTZ R243, -R243, -RZ ;  /* 0x800000fff3f3e221 */ /* 0x000fe20000010100 */
[----:B------:R-:W3:Y:S01]  /*6010*/  MUFU.EX2 R238, R121 ;  /* 0x0000007900ee7308 */ /* 0x000ee20000000800 */
[----:B------:R1:W-:Y:S01]  /*6020*/  STS [R147+0x14000], R48 ;  /* 0x0140003093007388 */ /* 0x0003e20000000800 */
[----:B------:R-:W-:Y:S02]  /*6030*/  ISETP.LE.U32.AND P2, PT, R125, UR9, PT ;  /* 0x000000097d007c0c */ /* 0x000fe4000bf43070 */
[----:B------:R-:W-:Y:S01]  /*6040*/  F2FP.RELU.BF16.F32.PACK_AB R54, R189, R188 ;  /* 0x000000bcbd36723e */ /* 0x000fe200000018ff */
[----:B----4-:R-:W-:Y:S01]  /*6050*/  @!P0 FADD.FTZ R234, -R234, -RZ ;  /* 0x800000ffeaea8221 */ /* 0x010fe20000010100 */
[----:B------:R-:W-:Y:S02]  /*6060*/  F2FP.RELU.BF16.F32.PACK_AB R56, R191, R190 ;  /* 0x000000bebf38723e */ /* 0x000fe400000018ff */
[----:B--2---:R-:W-:Y:S01]  /*6070*/  F2FP.RELU.BF16.F32.PACK_AB R52, R193, R192 ;  /* 0x000000c0c134723e */ /* 0x004fe200000018ff */
[----:B------:R-:W-:Y:S01]  /*6080*/  STS [R147+0x14400], R54 ;  /* 0x0144003693007388 */ /* 0x000fe20000000800 */
[----:B------:R-:W-:Y:S01]  /*6090*/  SHF.R.U32.HI R45, RZ, 0x8, R45 ;  /* 0x00000008ff2d7819 */ /* 0x000fe2000001162d */
[----:B------:R-:W-:Y:S01]  /*60a0*/  @!P3 FADD.FTZ R240, -R240, -RZ ;  /* 0x800000fff0f0b221 */ /* 0x000fe20000010100 */
[----:B------:R-:W-:Y:S01]  /*60b0*/  F2FP.RELU.BF16.F32.PACK_AB R49, R201, R200 ;  /* 0x000000c8c931723e */ /* 0x000fe200000018ff */
[----:B------:R2:W-:Y:S01]  /*60c0*/  STS [R153+0x14000], R56 ;  /* 0x0140003899007388 */ /* 0x0005e20000000800 */
[----:B------:R-:W-:Y:S01]  /*60d0*/  F2FP.RELU.BF16.F32.PACK_AB R47, R203, R202 ;  /* 0x000000cacb2f723e */ /* 0x000fe200000018ff */
[----:B------:R-:W4:Y:S01]  /*60e0*/  MUFU.EX2 R235, R57 ;  /* 0x0000003900eb7308 */ /* 0x000f220000000800 */
[----:B------:R-:W-:Y:S01]  /*60f0*/  F2FP.RELU.BF16.F32.PACK_AB R51, R205, R204 ;  /* 0x000000cccd33723e */ /* 0x000fe200000018ff */
[----:B------:R2:W-:Y:S01]  /*6100*/  STS [R153+0x14400], R52 ;  /* 0x0144003499007388 */ /* 0x0005e20000000800 */
[----:B------:R-:W-:Y:S01]  /*6110*/  LOP3.LUT R45, R45, 0xffff, RZ, 0xc0, !PT ;  /* 0x0000ffff2d2d7812 */ /* 0x000fe200078ec0ff */
[----:B---3--:R-:W-:Y:S01]  /*6120*/  @!P2 FADD.FTZ R238, -R238, -RZ ;  /* 0x800000ffeeeea221 */ /* 0x008fe20000010100 */
[----:B------:R-:W-:Y:S01]  /*6130*/  F2FP.RELU.BF16.F32.PACK_AB R44, R213, R212 ;  /* 0x000000d4d52c723e */ /* 0x000fe200000018ff */
[----:B------:R3:W-:Y:S01]  /*6140*/  STS [R152+0x12400], R49 ;  /* 0x0124003198007388 */ /* 0x0007e20000000800 */
[----:B------:R-:W-:Y:S03]  /*6150*/  ISETP.LE.U32.AND P2, PT, R45, UR9, PT ;  /* 0x000000092d007c0c */ /* 0x000fe6000bf43070 */
[----:B------:R-:W3:Y:S01]  /*6160*/  MUFU.EX2 R241, R241 ;  /* 0x000000f100f17308 */ /* 0x000ee20000000800 */
[----:B------:R-:W-:Y:S02]  /*6170*/  F2FP.RELU.BF16.F32.PACK_AB R45, R199, R196 ;  /* 0x000000c4c72d723e */ /* 0x000fe400000018ff */
[----:B-1----:R-:W-:Y:S02]  /*6180*/  F2FP.RELU.BF16.F32.PACK_AB R46, R211, R210 ;  /* 0x000000d2d32e723e */ /* 0x002fe400000018ff */
[----:B------:R-:W-:Y:S01]  /*6190*/  F2FP.RELU.BF16.F32.PACK_AB R50, R207, R206 ;  /* 0x000000cecf32723e */ /* 0x000fe200000018ff */
[----:B------:R-:W-:Y:S01]  /*61a0*/  STS [R152+0x12000], R45 ;  /* 0x0120002d98007388 */ /* 0x000fe20000000800 */
[----:B------:R-:W-:Y:S03]  /*61b0*/  ISETP.LE.U32.AND P1, PT, R237, UR9, PT ;  /* 0x00000009ed007c0c */ /* 0x000fe6000bf23070 */
[----:B------:R-:W1:Y:S01]  /*61c0*/  MUFU.EX2 R237, R64 ;  /* 0x0000004000ed7308 */ /* 0x000e620000000800 */
[----:B------:R1:W-:Y:S01]  /*61d0*/  STS [R159+0x12000], R46 ;  /* 0x0120002e9f007388 */ /* 0x0003e20000000800 */
[----:B------:R-:W-:Y:S01]  /*61e0*/  F2FP.RELU.BF16.F32.PACK_AB R48, R209, R208 ;  /* 0x000000d0d130723e */ /* 0x000fe200000018ff */
[----:B----4-:R-:W-:Y:S01]  /*61f0*/  @!P4 FADD.FTZ R235, -R235, -RZ ;  /* 0x800000ffebebc221 */ /* 0x010fe20000010100 */
[----:B------:R-:W-:Y:S01]  /*6200*/  F2FP.RELU.BF16.F32.PACK_AB R53, R229, R228 ;  /* 0x000000e4e535723e */ /* 0x000fe200000018ff */
[----:B------:R4:W-:Y:S01]  /*6210*/  STS [R159+0x12400], R44 ;  /* 0x0124002c9f007388 */ /* 0x0009e20000000800 */
[----:B--2---:R-:W-:Y:S01]  /*6220*/  F2FP.RELU.BF16.F32.PACK_AB R56, R217, R216 ;  /* 0x000000d8d938723e */ /* 0x004fe200000018ff */
[----:B------:R-:W-:Y:S01]  /*6230*/  IMAD.U32 R57, RZ, RZ, UR4 ;  /* 0x00000004ff397e24 */ /* 0x000fe2000f8e00ff */
[----:B------:R-:W-:Y:S01]  /*6240*/  SHF.R.U32.HI R123, RZ, 0x18, R123 ;  /* 0x00000018ff7b7819 */ /* 0x000fe2000001167b */
[----:B------:R2:W-:Y:S01]  /*6250*/  STS [R152+0x14000], R47 ;  /* 0x0140002f98007388 */ /* 0x0005e20000000800 */
[----:B------:R-:W-:Y:S01]  /*6260*/  F2FP.RELU.BF16.F32.PACK_AB R52, R215, R214 ;  /* 0x000000d6d734723e */ /* 0x000fe200000018ff */
[----:B---3--:R-:W-:Y:S01]  /*6270*/  @!P2 FADD.FTZ R241, -R241, -RZ ;  /* 0x800000fff1f1a221 */ /* 0x008fe20000010100 */
[----:B------:R-:W-:Y:S01]  /*6280*/  F2FP.RELU.BF16.F32.PACK_AB R55, R227, R226 ;  /* 0x000000e2e337723e */ /* 0x000fe200000018ff */
[----:B------:R-:W-:Y:S01]  /*6290*/  STS [R152+0x14400], R51 ;  /* 0x0144003398007388 */ /* 0x000fe20000000800 */
[----:B------:R-:W-:Y:S02]  /*62a0*/  ISETP.LE.U32.AND P4, PT, R123, UR9, PT ;  /* 0x000000097b007c0c */ /* 0x000fe4000bf83070 */
[----:B------:R-:W-:Y:S01]  /*62b0*/  F2FP.RELU.BF16.F32.PACK_AB R54, R219, R218 ;  /* 0x000000dadb36723e */ /* 0x000fe200000018ff */
[----:B------:R3:W-:Y:S01]  /*62c0*/  STS [R159+0x14000], R50 ;  /* 0x014000329f007388 */ /* 0x0007e20000000800 */
[----:B-1----:R-:W-:Y:S01]  /*62d0*/  @!P1 FADD.FTZ R237, -R237, -RZ ;  /* 0x800000ffeded9221 */ /* 0x002fe20000010100 */
[----:B------:R-:W-:Y:S02]  /*62e0*/  ISETP.LE.U32.AND P1, PT, R239, UR9, PT ;  /* 0x00000009ef007c0c */ /* 0x000fe4000bf23070 */
[----:B------:R-:W-:Y:S01]  /*62f0*/  STS [R159+0x14400], R48 ;  /* 0x014400309f007388 */ /* 0x000fe20000000800 */
[----:B------:R-:W1:Y:S01]  /*6300*/  MUFU.EX2 R239, R59 ;  /* 0x0000003b00ef7308 */ /* 0x000e620000000800 */
[----:B------:R-:W-:Y:S02]  /*6310*/  ISETP.LE.U32.AND P0, PT, R127, UR9, PT ;  /* 0x000000097f007c0c */ /* 0x000fe4000bf03070 */
[----:B------:R-:W-:Y:S01]  /*6320*/  STS [R151+0x12000], R52 ;  /* 0x0120003497007388 */ /* 0x000fe20000000800 */
[----:B------:R-:W-:Y:S02]  /*6330*/  F2FP.RELU.BF16.F32.PACK_AB R49, R223, R222 ;  /* 0x000000dedf31723e */ /* 0x000fe400000018ff */
[----:B------:R-:W-:Y:S01]  /*6340*/  F2FP.RELU.BF16.F32.PACK_AB R46, R231, R230 ;  /* 0x000000e6e72e723e */ /* 0x000fe200000018ff */
[----:B------:R3:W-:Y:S01]  /*6350*/  STS [R151+0x12400], R56 ;  /* 0x0124003897007388 */ /* 0x0007e20000000800 */
[----:B----4-:R-:W-:Y:S02]  /*6360*/  F2FP.RELU.BF16.F32.PACK_AB R44, R233, R232 ;  /* 0x000000e8e92c723e */ /* 0x010fe400000018ff */
[----:B------:R-:W-:Y:S01]  /*6370*/  F2FP.RELU.BF16.F32.PACK_AB R45, R238, R237 ;  /* 0x000000edee2d723e */ /* 0x000fe200000018ff */
[----:B------:R4:W-:Y:S01]  /*6380*/  STS [R156+0x12400], R53 ;  /* 0x012400359c007388 */ /* 0x0009e20000000800 */
[----:B--2---:R-:W-:Y:S01]  /*6390*/  F2FP.RELU.BF16.F32.PACK_AB R47, R225, R224 ;  /* 0x000000e0e12f723e */ /* 0x004fe200000018ff */
[----:B------:R-:W-:Y:S01]  /*63a0*/  @!P1 FADD.FTZ R242, -R242, -RZ ;  /* 0x800000fff2f29221 */ /* 0x000fe20000010100 */
[----:B------:R-:W-:Y:S01]  /*63b0*/  @!P0 FADD.FTZ R245, -R245, -RZ ;  /* 0x800000fff5f58221 */ /* 0x000fe20000010100 */
[----:B------:R-:W-:Y:S01]  /*63c0*/  STS [R156+0x12000], R55 ;  /* 0x012000379c007388 */ /* 0x000fe20000000800 */
[----:B------:R-:W-:Y:S01]  /*63d0*/  F2FP.RELU.BF16.F32.PACK_AB R121, R241, R240 ;  /* 0x000000f0f179723e */ /* 0x000fe200000018ff */
[----:B-1----:R-:W-:Y:S01]  /*63e0*/  @!P4 FADD.FTZ R239, -R239, -RZ ;  /* 0x800000ffefefc221 */ /* 0x002fe20000010100 */
[----:B------:R-:W-:Y:S01]  /*63f0*/  IADD3 R57, R0, 0x4000, R57 ;  /* 0x0000400000397810 */ /* 0x000fe20007ffe039 */
[----:B------:R-:W-:Y:S01]  /*6400*/  STS [R151+0x14000], R54 ;  /* 0x0140003697007388 */ /* 0x000fe20000000800 */
[----:B---3--:R-:W-:Y:S02]  /*6410*/  F2FP.RELU.BF16.F32.PACK_AB R50, R221, R220 ;  /* 0x000000dcdd32723e */ /* 0x008fe400000018ff */
[----:B------:R-:W-:Y:S02]  /*6420*/  F2FP.RELU.BF16.F32.PACK_AB R58, R239, R236 ;  /* 0x000000ecef3a723e */ /* 0x000fe400000018ff */
[----:B------:R-:W-:Y:S01]  /*6430*/  F2FP.RELU.BF16.F32.PACK_AB R59, R245, R242 ;  /* 0x000000f2f53b723e */ /* 0x000fe200000018ff */
[----:B------:R-:W-:Y:S01]  /*6440*/  STS [R151+0x14400], R50 ;  /* 0x0144003297007388 */ /* 0x000fe20000000800 */
[----:B------:R-:W-:Y:S02]  /*6450*/  FSETP.GE.FTZ.AND P4, PT, R184, RZ, PT ;  /* 0x000000ffb800720b */ /* 0x000fe40003f96000 */
[----:B------:R-:W-:Y:S01]  /*6460*/  FSETP.GE.FTZ.AND P0, PT, R183, RZ, PT ;  /* 0x000000ffb700720b */ /* 0x000fe20003f16000 */
[----:B------:R-:W-:Y:S01]  /*6470*/  STS [R156+0x14000], R49 ;  /* 0x014000319c007388 */ /* 0x000fe20000000800 */
[----:B------:R-:W-:Y:S02]  /*6480*/  FSETP.GE.FTZ.AND P1, PT, R196, RZ, PT ;  /* 0x000000ffc400720b */ /* 0x000fe40003f36000 */
[----:B------:R-:W-:Y:S01]  /*6490*/  F2FP.RELU.BF16.F32.PACK_AB R56, R235, R234 ;  /* 0x000000eaeb38723e */ /* 0x000fe200000018ff */
[----:B------:R-:W-:Y:S01]  /*64a0*/  STS [R156+0x14400], R47 ;  /* 0x0144002f9c007388 */ /* 0x000fe20000000800 */
[----:B------:R-:W-:Y:S02]  /*64b0*/  FSETP.GE.FTZ.AND P3, PT, R197, RZ, PT ;  /* 0x000000ffc500720b */ /* 0x000fe40003f76000 */
[----:B----4-:R-:W-:Y:S01]  /*64c0*/  F2FP.RELU.BF16.F32.PACK_AB R53, R244, R243 ;  /* 0x000000f3f435723e */ /* 0x010fe200000018ff */
[----:B------:R-:W-:Y:S01]  /*64d0*/  STS [R155+0x12000], R46 ;  /* 0x0120002e9b007388 */ /* 0x000fe20000000800 */
[----:B------:R-:W-:Y:S03]  /*64e0*/  FSETP.GE.FTZ.AND P2, PT, R198, RZ, PT ;  /* 0x000000ffc600720b */ /* 0x000fe60003f56000 */
[----:B------:R-:W-:Y:S04]  /*64f0*/  STS [R155+0x12400], R44 ;  /* 0x0124002c9b007388 */ /* 0x000fe80000000800 */
[----:B------:R-:W-:Y:S04]  /*6500*/  STS [R154+0x12000], R45 ;  /* 0x0120002d9a007388 */ /* 0x000fe80000000800 */
[----:B------:R-:W-:Y:S04]  /*6510*/  STS [R154+0x12400], R53 ;  /* 0x012400359a007388 */ /* 0x000fe80000000800 */
[----:B------:R1:W-:Y:S04]  /*6520*/  STS [R155+0x14000], R56 ;  /* 0x014000389b007388 */ /* 0x0003e80000000800 */
[----:B------:R-:W-:Y:S04]  /*6530*/  STS [R155+0x14400], R58 ;  /* 0x0144003a9b007388 */ /* 0x000fe80000000800 */
[----:B------:R-:W-:Y:S04]  /*6540*/  STS [R154+0x14000], R121 ;  /* 0x014000799a007388 */ /* 0x000fe80000000800 */
[----:B------:R-:W-:Y:S04]  /*6550*/  STS [R154+0x14400], R59 ;  /* 0x0144003b9a007388 */ /* 0x000fe80000000800 */
[----:B------:R-:W-:Y:S08]  /*6560*/  LDSM.16.M88.4 R64, [R0+UR4+0x4000] ;  /* 0x004000040040783b */ /* 0x000ff00008000200 */
[----:B------:R-:W2:Y:S01]  /*6570*/  LDSM.16.M88.4 R44, [R138+UR4+0x8000] ;  /* 0x008000048a2c783b */ /* 0x000ea20008000200 */
[----:B-1----:R-:W-:Y:S07]  /*6580*/  IMAD.IADD R56, R57, 0x1, R136 ;  /* 0x0000000139387824 */ /* 0x002fee00078e0288 */
[----:B------:R-:W1:Y:S08]  /*6590*/  LDSM.16.M88.4 R60, [R0+UR4+0x5000] ;  /* 0x00500004003c783b */ /* 0x000e700008000200 */
[----:B------:R-:W3:Y:S08]  /*65a0*/  LDSM.16.M88.4 R48, [R138+UR4+0x8400] ;  /* 0x008400048a30783b */ /* 0x000ef00008000200 */
[----:B------:R-:W4:Y:S08]  /*65b0*/  LDSM.16.M88.4 R52, [R138+UR4+0x8800] ;  /* 0x008800048a34783b */ /* 0x000f300008000200 */
[----:B------:R-:W4:Y:S01]  /*65c0*/  LDSM.16.M88.4 R100, [R138+UR4+0x8c00] ;  /* 0x008c00048a64783b */ /* 0x000f220008000200 */
[-C--:B--2---:R-:W-:Y:S07]  /*65d0*/  HMMA.16816.F32.BF16 R4, R64, R44.reuse, RZ ;  /* 0x0000002c4004723c */ /* 0x084fee00000418ff */
[----:B------:R-:W-:Y:S01]  /*65e0*/  LDSM.16.M88.4 R104, [R56] ;  /* 0x000000003868783b */ /* 0x000fe20000000200 */
[C---:B-1----:R-:W-:Y:S07]  /*65f0*/  HMMA.16816.F32.BF16 R8, R60.reuse, R44, RZ ;  /* 0x0000002c3c08723c */ /* 0x042fee00000418ff */
        /* <DEDUP_REMOVED lines=29> */
[-C--:B------:R-:W-:Y:S01]  /*67d0*/  FSEL R248, R248, R181.reuse, P3 ;  /* 0x000000b5f8f87208 */ /* 0x080fe20001800000 */
[C---:B------:R-:W-:Y:S04]  /*67e0*/  HMMA.16816.F32.BF16 R40, R112.reuse, R120, R40 ;  /* 0x000000787028723c */ /* 0x040fe80000041828 */
[----:B------:R-:W-:Y:S01]  /*67f0*/  FSETP.GE.FTZ.AND P3, PT, R210, RZ, PT ;  /* 0x000000ffd200720b */ /* 0x000fe20003f76000 */
[C---:B------:R-:W-:Y:S01]  /*6800*/  FADD.FTZ R246, -R181.reuse, R20 ;  /* 0x00000014b5f67221 */ /* 0x040fe20000010100 */
[-C--:B------:R-:W-:Y:S05]  /*6810*/  HMMA.16816.F32.BF16 R44, R112, R122.reuse, R44 ;  /* 0x0000007a702c723c */ /* 0x080fea000004182c */
[----:B------:R-:W-:Y:S01]  /*6820*/  FADD.FTZ R120, -R181, R4 ;  /* 0x00000004b5787221 */ /* 0x000fe20000010100 */
[C---:B------:R-:W-:Y:S05]  /*6830*/  HMMA.16816.F32.BF16 R48, R104.reuse, R122, R48 ;  /* 0x0000007a6830723c */ /* 0x040fea0000041830 */
[-C--:B------:R-:W-:Y:S01]  /*6840*/  FSEL R120, R120, R181.reuse, P0 ;  /* 0x000000b578787208 */ /* 0x080fe20000000000 */
[-C--:B------:R-:W-:Y:S03]  /*6850*/  HMMA.16816.F32.BF16 R52, R104, R124.reuse, R52 ;  /* 0x0000007c6834723c */ /* 0x080fe60000041834 */
[----:B------:R-:W-:Y:S02]  /*6860*/  FSETP.GE.FTZ.AND P0, PT, R199, RZ, PT ;  /* 0x000000ffc700720b */ /* 0x000fe40003f16000 */
[-C--:B------:R-:W-:Y:S01]  /*6870*/  FSEL R123, R246, R181.reuse, P1 ;  /* 0x000000b5f67b7208 */ /* 0x080fe20000800000 */
[C---:B------:R-:W-:Y:S04]  /*6880*/  HMMA.16816.F32.BF16 R56, R112.reuse, R124, R56 ;  /* 0x0000007c7038723c */ /* 0x040fe80000041838 */
[----:B------:R-:W-:Y:S01]  /*6890*/  FSETP.GE.FTZ.AND P1, PT, R214, RZ, PT ;  /* 0x000000ffd600720b */ /* 0x000fe20003f36000 */
[C---:B------:R-:W-:Y:S01]  /*68a0*/  FADD.FTZ R122, -R181.reuse, R5 ;  /* 0x00000005b57a7221 */ /* 0x040fe20000010100 */
[-C--:B------:R-:W-:Y:S05]  /*68b0*/  HMMA.16816.F32.BF16 R60, R112, R126.reuse, R60 ;  /* 0x0000007e703c723c */ /* 0x080fea000004183c */
[-C--:B------:R-:W-:Y:S01]  /*68c0*/  FSEL R121, R122, R181.reuse, P4 ;  /* 0x000000b57a797208 */ /* 0x080fe20002000000 */
[----:B------:R-:W-:Y:S04]  /*68d0*/  HMMA.16816.F32.BF16 R64, R104, R126, R64 ;  /* 0x0000007e6840723c */ /* 0x000fe80000041840 */
[----:B------:R-:W-:Y:S01]  /*68e0*/  FSETP.GE.FTZ.AND P4, PT, R226, RZ, PT ;  /* 0x000000ffe200720b */ /* 0x000fe20003f96000 */
[C---:B------:R-:W-:Y:S01]  /*68f0*/  FADD.FTZ R122, -R181.reuse, R21 ;  /* 0x00000015b57a7221 */ /* 0x040fe20000010100 */
[C---:B------:R-:W-:Y:S01]  /*6900*/  FADD.FTZ R250, -R181.reuse, R17 ;  /* 0x00000011b5fa7221 */ /* 0x040fe20000010100 */
[----:B------:R-:W-:Y:S01]  /*6910*/  FADD.FTZ R246, -R181, R37 ;  /* 0x00000025b5f67221 */ /* 0x000fe20000010100 */
[----:B------:R-:W-:Y:S03]  /*6920*/  FMUL.FTZ R120, R183, R120 ;  /* 0x00000078b7787220 */ /* 0x000fe60000410000 */
[----:B------:R-:W-:Y:S01]  /*6930*/  FSEL R122, R122, R181, P0 ;  /* 0x000000b57a7a7208 */ /* 0x000fe20000000000 */
[----:B------:R-:W-:Y:S01]  /*6940*/  FMUL.FTZ R121, R184, R121 ;  /* 0x00000079b8797220 */ /* 0x000fe20000410000 */
[----:B------:R-:W-:Y:S01]  /*6950*/  FSETP.GE.FTZ.AND P0, PT, R215, RZ, PT ;  /* 0x000000ffd700720b */ /* 0x000fe20003f16000 */
[----:B------:R-:W-:Y:S01]  /*6960*/  FMUL.FTZ R123, R196, R123 ;  /* 0x0000007bc47b7220 */ /* 0x000fe20000410000 */
[-C--:B------:R-:W-:Y:S01]  /*6970*/  FSEL R125, R250, R181.reuse, P2 ;  /* 0x000000b5fa7d7208 */ /* 0x080fe20001000000 */
[C---:B------:R-:W-:Y:S01]  /*6980*/  FADD.FTZ R126, -R181.reuse, R32 ;  /* 0x00000020b57e7221 */ /* 0x040fe20000010100 */
[----:B------:R-:W-:Y:S01]  /*6990*/  FSEL R246, R246, R181, P0 ;  /* 0x000000b5f6f67208 */ /* 0x000fe20000000000 */
[----:B------:R-:W-:Y:S01]  /*69a0*/  FADD.FTZ R196, -R181, R36 ;  /* 0x00000024b5c47221 */ /* 0x000fe20000010100 */
[----:B------:R-:W-:Y:S01]  /*69b0*/  F2FP.BF16.F32.PACK_AB R120, R121, R120 ;  /* 0x000000787978723e */ /* 0x000fe200000010ff */
[----:B------:R-:W-:Y:S01]  /*69c0*/  FMUL.FTZ R198, R198, R125 ;  /* 0x0000007dc6c67220 */ /* 0x000fe20000410000 */
[----:B------:R-:W-:Y:S01]  /*69d0*/  FSETP.GE.FTZ.AND P0, PT, R238, RZ, PT ;  /* 0x000000ffee00720b */ /* 0x000fe20003f16000 */
[----:B------:R-:W-:Y:S01]  /*69e0*/  FMUL.FTZ R122, R199, R122 ;  /* 0x0000007ac77a7220 */ /* 0x000fe20000410000 */
[-C--:B------:R-:W-:Y:S01]  /*69f0*/  FSEL R121, R126, R181.reuse, P3 ;  /* 0x000000b57e797208 */ /* 0x080fe20001800000 */
[C---:B------:R-:W-:Y:S01]  /*6a00*/  FADD.FTZ R184, -R181.reuse, R33 ;  /* 0x00000021b5b87221 */ /* 0x040fe20000010100 */
[----:B------:R-:W-:Y:S01]  /*6a10*/  FSEL R125, R196, R181, P1 ;  /* 0x000000b5c47d7208 */ /* 0x000fe20000800000 */
[----:B------:R-:W-:Y:S01]  /*6a20*/  FADD.FTZ R126, -R181, R53 ;  /* 0x00000035b57e7221 */ /* 0x000fe20000010100 */
[----:B------:R-:W-:Y:S01]  /*6a30*/  FSETP.GE.FTZ.AND P2, PT, R211, RZ, PT ;  /* 0x000000ffd300720b */ /* 0x000fe20003f56000 */
[----:B------:R-:W-:Y:S01]  /*6a40*/  FADD.FTZ R48, -R181, R48 ;  /* 0x00000030b5307221 */ /* 0x000fe20000010100 */
[----:B------:R-:W-:Y:S01]  /*6a50*/  FSETP.GE.FTZ.AND P1, PT, R231, RZ, PT ;  /* 0x000000ffe700720b */ /* 0x000fe20003f36000 */
[C---:B------:R-:W-:Y:S01]  /*6a60*/  FADD.FTZ R52, -R181.reuse, R52 ;  /* 0x00000034b5347221 */ /* 0x040fe20000010100 */
[----:B------:R-:W-:Y:S01]  /*6a70*/  F2FP.BF16.F32.PACK_AB R123, R122, R123 ;  /* 0x0000007b7a7b723e */ /* 0x000fe200000010ff */
        /* <DEDUP_REMOVED lines=37> */
[----:B------:R-:W-:Y:S01]  /*6cd0*/  ULOP3.LUT UR5, UR10, 0x1, URZ, 0xc0, !UPT ;  /* 0x000000010a057892 */ /* 0x000fe2000f8ec03f */
[----:B------:R-:W-:Y:S03]  /*6ce0*/  UMOV UR6, 0xffffe000 ;  /* 0xffffe00000067882 */ /* 0x000fe60000000000 */
        /* <DEDUP_REMOVED lines=16> */
.L_x_545:
[----:B------:R-:W-:Y:S01]  /*6df0*/  STS [R147+0xa000], R120 ;  /* 0x00a0007893007388 */ /* 0x000fe20000000800 */
[C---:B------:R-:W-:Y:S01]  /*6e00*/  FADD.FTZ R7, -R180.reuse, R22 ;  /* 0x00000016b4077221 */ /* 0x040fe20000010100 */
[----:B-1----:R-:W-:Y:S01]  /*6e10*/  FADD.FTZ R5, -R180, R18 ;  /* 0x00000012b4057221 */ /* 0x002fe20000010100 */
[----:B------:R-:W-:Y:S01]  /*6e20*/  FSETP.GE.FTZ.AND P3, PT, R194, RZ, PT ;  /* 0x000000ffc200720b */ /* 0x000fe20003f76000 */
[----:B------:R-:W-:Y:S01]  /*6e30*/  FADD.FTZ R19, -R180, R19 ;  /* 0x00000013b4137221 */ /* 0x000fe20000010100 */
[----:B------:R-:W-:Y:S01]  /*6e40*/  FSETP.GE.FTZ.AND P1, PT, R200, RZ, PT ;  /* 0x000000ffc800720b */ /* 0x000fe20003f36000 */
        /* <DEDUP_REMOVED lines=22> */
[----:B-----5:R-:W-:Y:S01]  /*6fb0*/  FADD.FTZ R27, -R178, R27 ;  /* 0x0000001bb21b7221 */ /* 0x020fe20000010100 */
[-C--:B------:R-:W-:Y:S01]  /*6fc0*/  FSEL R18, R39, R180.reuse, P1 ;  /* 0x000000b427127208 */ /* 0x080fe20000800000 */
[----:B------:R-:W-:Y:S01]  /*6fd0*/  FMUL.FTZ R7, R200, R7 ;  /* 0x00000007c8077220 */ /* 0x000fe20000410000 */
[----:B------:R-:W-:Y:S01]  /*6fe0*/  FSEL R6, R23, R180, P2 ;  /* 0x000000b417067208 */ /* 0x000fe20001000000 */
[----:B------:R-:W-:Y:S01]  /*6ff0*/  STS [R147+0xa400], R48 ;  /* 0x00a4003093007388 */ /* 0x000fe20000000800 */
[----:B------:R-:W-:Y:S01]  /*7000*/  FSETP.GE.FTZ.AND P1, PT, R244, RZ, PT ;  /* 0x000000fff400720b */ /* 0x000fe20003f36000 */
[----:B------:R-:W-:Y:S01]  /*7010*/  FADD.FTZ R55, -R180, R55 ;  /* 0x00000037b4377221 */ /* 0x000fe20000010100 */
[----:B------:R-:W-:Y:S01]  /*7020*/  F2FP.BF16.F32.PACK_AB R4, R4, R5 ;  /* 0x000000050404723e */ /* 0x000fe200000010ff */
[----:B------:R-:W-:Y:S01]  /*7030*/  STS [R153+0xa000], R198 ;  /* 0x00a000c699007388 */ /* 0x000fe20000000800 */
[----:B------:R-:W-:Y:S01]  /*7040*/  F2FP.BF16.F32.PACK_AB R16, R16, R17 ;  /* 0x000000111010723e */ /* 0x000fe200000010ff */
[----:B------:R-:W-:Y:S01]  /*7050*/  FADD.FTZ R17, -R180, R54 ;  /* 0x00000036b4117221 */ /* 0x000fe20000010100 */
[----:B------:R-:W-:Y:S01]  /*7060*/  FSETP.GE.FTZ.AND P2, PT, R216, RZ, PT ;  /* 0x000000ffd800720b */ /* 0x000fe20003f56000 */
[----:B------:R1:W-:Y:S01]  /*7070*/  STS [R153+0xa400], R4 ;  /* 0x00a4000499007388 */ /* 0x0003e20000000800 */
[----:B------:R-:W-:Y:S01]  /*7080*/  FSETP.GE.FTZ.AND P4, PT, R232, RZ, PT ;  /* 0x000000ffe800720b */ /* 0x000fe20003f96000 */
[----:B------:R-:W-:Y:S01]  /*7090*/  FMUL.FTZ R6, R201, R6 ;  /* 0x00000006c9067220 */ /* 0x000fe20000410000 */
[----:B------:R-:W-:Y:S01]  /*70a0*/  FSETP.GE.FTZ.AND P3, PT, R233, RZ, PT ;  /* 0x000000ffe900720b */ /* 0x000fe20003f76000 */
[C---:B------:R-:W-:Y:S01]  /*70b0*/  FADD.FTZ R5, -R180.reuse, R50 ;  /* 0x00000032b4057221 */ /* 0x040fe20000010100 */
[C---:B------:R-:W-:Y:S01]  /*70c0*/  FADD.FTZ R51, -R180.reuse, R51 ;  /* 0x00000033b4337221 */ /* 0x040fe20000010100 */
[----:B------:R-:W-:Y:S01]  /*70d0*/  FADD.FTZ R21, -R180, R66 ;  /* 0x00000042b4157221 */ /* 0x000fe20000010100 */
        /* <DEDUP_REMOVED lines=20> */
[----:B------:R-:W-:Y:S01]  /*7220*/  FSETP.GE.FTZ.AND P1, PT, R186, RZ, PT ;  /* 0x000000ffba00720b */ /* 0x000fe20003f36000 */
[----:B------:R-:W-:Y:S01]  /*7230*/  FMUL.FTZ R5, R228, R5 ;  /* 0x00000005e4057220 */ /* 0x000fe20000410000 */
[----:B------:R-:W-:Y:S01]  /*7240*/  FMUL.FTZ R6, R229, R6 ;  /* 0x00000006e5067220 */ /* 0x000fe20000410000 */
[----:B------:R-:W-:Y:S01]  /*7250*/  F2FP.BF16.F32.PACK_AB R20, R20, R17 ;  /* 0x000000111414723e */ /* 0x000fe200000010ff */
[----:B------:R-:W-:Y:S01]  /*7260*/  FMUL.FTZ R22, R243, R22 ;  /* 0x00000016f3167220 */ /* 0x000fe20000410000 */
[----:B------:R-:W-:Y:S01]  /*7270*/  FSEL R17, R8, R179, P1 ;  /* 0x000000b308117208 */ /* 0x000fe20000800000 */
[C---:B------:R-:W-:Y:S01]  /*7280*/  FADD.FTZ R8, -R179.reuse, R13 ;  /* 0x0000000db3087221 */ /* 0x040fe20000010100 */
[----:B------:R-:W-:Y:S01]  /*7290*/  FSETP.GE.FTZ.AND P2, PT, R190, RZ, PT ;  /* 0x000000ffbe00720b */ /* 0x000fe20003f56000 */
[----:B-1----:R-:W-:Y:S01]  /*72a0*/  FADD.FTZ R4, -R179, R29 ;  /* 0x0000001db3047221 */ /* 0x002fe20000010100 */
[----:B------:R-:W-:Y:S01]  /*72b0*/  FSETP.GE.FTZ.AND P1, PT, R191, RZ, PT ;  /* 0x000000ffbf00720b */ /* 0x000fe20003f36000 */
[----:B------:R-:W-:Y:S01]  /*72c0*/  FMUL.FTZ R17, R186, R17 ;  /* 0x00000011ba117220 */ /* 0x000fe20000410000 */
[----:B------:R-:W-:Y:S01]  /*72d0*/  F2FP.BF16.F32.PACK_AB R5, R6, R5 ;  /* 0x000000050605723e */ /* 0x000fe200000010ff */
[C---:B------:R-:W-:Y:S01]  /*72e0*/  FADD.FTZ R6, -R179.reuse, R9 ;  /* 0x00000009b3067221 */ /* 0x040fe20000010100 */
[-C--:B------:R-:W-:Y:S01]  /*72f0*/  FSEL R9, R12, R179.reuse, P2 ;  /* 0x000000b30c097208 */ /* 0x080fe20001000000 */
[----:B------:R-:W-:Y:S01]  /*7300*/  FADD.FTZ R12, -R179, R25 ;  /* 0x00000019b30c7221 */ /* 0x000fe20000010100 */
[----:B------:R-:W-:Y:S01]  /*7310*/  FSETP.GE.FTZ.AND P3, PT, R187, RZ, PT ;  /* 0x000000ffbb00720b */ /* 0x000fe20003f76000 */
[----:B------:R-:W-:Y:S01]  /*7320*/  FADD.FTZ R44, -R179, R44 ;  /* 0x0000002cb32c7221 */ /* 0x000fe20000010100 */
[----:B------:R-:W-:Y:S01]  /*7330*/  FSEL R8, R8, R179, P1 ;  /* 0x000000b308087208 */ /* 0x000fe20000800000 */
[----:B------:R-:W-:Y:S01]  /*7340*/  FMUL.FTZ R9, R190, R9 ;  /* 0x00000009be097220 */ /* 0x000fe20000410000 */
[----:B------:R-:W-:Y:S01]  /*7350*/  F2FP.BF16.F32.PACK_AB R18, R18, R19 ;  /* 0x000000131212723e */ /* 0x000fe200000010ff */
[----:B------:R-:W-:Y:S01]  /*7360*/  FMUL.FTZ R19, R244, R180 ;  /* 0x000000b4f4137220 */ /* 0x000fe20000410000 */
[----:B------:R-:W-:Y:S01]  /*7370*/  FSETP.GE.FTZ.AND P1, PT, R202, RZ, PT ;  /* 0x000000ffca00720b */ /* 0x000fe20003f36000 */
[----:B------:R-:W-:Y:S01]  /*7380*/  FMUL.FTZ R8, R191, R8 ;  /* 0x00000008bf087220 */ /* 0x000fe20000410000 */
        /* <DEDUP_REMOVED lines=8> */
[----:B------:R-:W-:Y:S01]  /*7410*/  F2FP.BF16.F32.PACK_AB R21, R19, R22 ;  /* 0x000000161315723e */ /* 0x000fe200000010ff */
        /* <DEDUP_REMOVED lines=10> */
[----:B------:R-:W-:Y:S01]  /*74c0*/  FADD.FTZ R31, -R178, R31 ;  /* 0x0000001fb21f7221 */ /* 0x000fe20000010100 */
[----:B------:R-:W-:Y:S01]  /*74d0*/  FSEL R4, R4, R179, P3 ;  /* 0x000000b304047208 */ /* 0x000fe20001800000 */
[----:B------:R-:W-:Y:S01]  /*74e0*/  FADD.FTZ R43, -R178, R43 ;  /* 0x0000002bb22b7221 */ /* 0x000fe20000010100 */
[----:B------:R-:W-:Y:S01]  /*74f0*/  FSETP.GE.FTZ.AND P2, PT, R218, RZ, PT ;  /* 0x000000ffda00720b */ /* 0x000fe20003f56000 */
[----:B------:R-:W-:Y:S01]  /*7500*/  FMUL.FTZ R9, R206, R9 ;  /* 0x00000009ce097220 */ /* 0x000fe20000410000 */
[----:B------:R-:W-:Y:S01]  /*7510*/  F2FP.BF16.F32.PACK_AB R6, R6, R17 ;  /* 0x000000110606723e */ /* 0x000fe200000010ff */
[----:B------:R-:W-:Y:S01]  /*7520*/  FMUL.FTZ R4, R207, R4 ;  /* 0x00000004cf047220 */ /* 0x000fe20000410000 */
[----:B------:R-:W-:Y:S01]  /*7530*/  FSEL R22, R22, R179, P1 ;  /* 0x000000b316167208 */ /* 0x000fe20000800000 */
[----:B------:R-:W-:Y:S01]  /*7540*/  FADD.FTZ R47, -R178, R47 ;  /* 0x0000002fb22f7221 */ /* 0x000fe20000010100 */
[----:B------:R-:W-:Y:S01]  /*7550*/  FSETP.GE.FTZ.AND P1, PT, R241, RZ, PT ;  /* 0x000000fff100720b */ /* 0x000fe20003f36000 */
[----:B------:R1:W-:Y:S01]  /*7560*/  STS [R147+0xc000], R6 ;  /* 0x00c0000693007388 */ /* 0x0003e20000000800 */
[----:B------:R-:W-:Y:S01]  /*7570*/  F2FP.BF16.F32.PACK_AB R13, R12, R13 ;  /* 0x0000000d0c0d723e */ /* 0x000fe200000010ff */
[----:B------:R-:W-:Y:S01]  /*7580*/  FADD.FTZ R12, -R179, R45 ;  /* 0x0000002db30c7221 */ /* 0x000fe20000010100 */
[----:B------:R-:W-:Y:S01]  /*7590*/  FSEL R17, R40, R179, P2 ;  /* 0x000000b328117208 */ /* 0x000fe20001000000 */
[----:B------:R-:W-:Y:S01]  /*75a0*/  FMUL.FTZ R22, R219, R22 ;  /* 0x00000016db167220 */ /* 0x000fe20000410000 */
[----:B------:R-:W-:Y:S01]  /*75b0*/  FSETP.GE.FTZ.AND P6, PT, R222, RZ, PT ;  /* 0x000000ffde00720b */ /* 0x000fe20003fd6000 */
[----:B------:R-:W-:Y:S01]  /*75c0*/  FADD.FTZ R59, -R178, R59 ;  /* 0x0000003bb23b7221 */ /* 0x000fe20000010100 */
[----:B------:R-:W-:Y:S01]  /*75d0*/  FSETP.GE.FTZ.AND P5, PT, R223, RZ, PT ;  /* 0x000000ffdf00720b */ /* 0x000fe20003fb6000 */
[----:B------:R-:W-:Y:S01]  /*75e0*/  FMUL.FTZ R17, R218, R17 ;  /* 0x00000011da117220 */ /* 0x000fe20000410000 */
[----:B------:R-:W-:Y:S02]  /*75f0*/  FSETP.GE.FTZ.AND P4, PT, R234, RZ, PT ;  /* 0x000000ffea00720b */ /* 0x000fe40003f96000 */
[----:B------:R-:W-:Y:S02]  /*7600*/  FSETP.GE.FTZ.AND P3, PT, R235, RZ, PT ;  /* 0x000000ffeb00720b */ /* 0x000fe40003f76000 */
[-C--:B------:R-:W-:Y:S02]  /*7610*/  FSEL R19, R44, R179.reuse, P6 ;  /* 0x000000b32c137208 */ /* 0x080fe40003000000 */
[----:B------:R-:W-:Y:S02]  /*7620*/  FSEL R12, R12, R179, P5 ;  /* 0x000000b30c0c7208 */ /* 0x000fe40002800000 */
[----:B------:R-:W-:Y:S01]  /*7630*/  F2FP.BF16.F32.PACK_AB R4, R4, R9 ;  /* 0x000000090404723e */ /* 0x000fe200000010ff */
[----:B------:R-:W-:Y:S01]  /*7640*/  FADD.FTZ R9, -R178, R10 ;  /* 0x0000000ab2097221 */ /* 0x000fe20000010100 */
[----:B------:R-:W-:Y:S01]  /*7650*/  FSETP.GE.FTZ.AND P2, PT, R240, RZ, PT ;  /* 0x000000fff000720b */ /* 0x000fe20003f56000 */
[----:B------:R-:W-:Y:S01]  /*7660*/  FMUL.FTZ R19, R222, R19 ;  /* 0x00000013de137220 */ /* 0x000fe20000410000 */
[-C--:B------:R-:W-:Y:S01]  /*7670*/  FSEL R23, R56, R179.reuse, P4 ;  /* 0x000000b338177208 */ /* 0x080fe20002000000 */
[----:B------:R-:W-:Y:S01]  /*7680*/  FMUL.FTZ R12, R223, R12 ;  /* 0x0000000cdf0c7220 */ /* 0x000fe20000410000 */
[----:B------:R-:W-:Y:S02]  /*7690*/  FSEL R24, R24, R179, P3 ;  /* 0x000000b318187208 */ /* 0x000fe40001800000 */
[----:B------:R-:W-:Y:S01]  /*76a0*/  FSETP.GE.FTZ.AND P4, PT, R188, RZ, PT ;  /* 0x000000ffbc00720b */ /* 0x000fe20003f96000 */
[----:B------:R-:W-:Y:S01]  /*76b0*/  FMUL.FTZ R23, R234, R23 ;  /* 0x00000017ea177220 */ /* 0x000fe20000410000 */
[----:B------:R-:W-:Y:S01]  /*76c0*/  FSETP.GE.FTZ.AND P3, PT, R189, RZ, PT ;  /* 0x000000ffbd00720b */ /* 0x000fe20003f76000 */
[----:B------:R-:W-:Y:S01]  /*76d0*/  FMUL.FTZ R24, R235, R24 ;  /* 0x00000018eb187220 */ /* 0x000fe20000410000 */
[----:B------:R-:W-:Y:S01]  /*76e0*/  F2FP.BF16.F32.PACK_AB R22, R22, R17 ;  /* 0x000000111616723e */ /* 0x000fe200000010ff */
[----:B------:R-:W-:Y:S01]  /*76f0*/  FADD.FTZ R17, -R178, R14 ;  /* 0x0000000eb2117221 */ /* 0x000fe20000010100 */
[----:B------:R-:W-:Y:S01]  /*7700*/  FSEL R25, R60, R179, P2 ;  /* 0x000000b33c197208 */ /* 0x000fe20001000000 */
[----:B------:R-:W-:Y:S01]  /*7710*/  @P1 FADD.FTZ R179, -R179, R61 ;  /* 0x0000003db3b31221 */ /* 0x000fe20000010100 */
[----:B------:R-:W-:Y:S02]  /*7720*/  FSETP.GE.FTZ.AND P1, PT, R193, RZ, PT ;  /* 0x000000ffc100720b */ /* 0x000fe40003f36000 */
[-C--:B------:R-:W-:Y:S01]  /*7730*/  FSEL R9, R9, R178.reuse, P4 ;  /* 0x000000b209097208 */ /* 0x080fe20002000000 */
[----:B------:R-:W-:Y:S01]  /*7740*/  FMUL.FTZ R25, R240, R25 ;  /* 0x00000019f0197220 */ /* 0x000fe20000410000 */
[----:B------:R-:W-:Y:S01]  /*7750*/  FSEL R10, R11, R178, P3 ;  /* 0x000000b20b0a7208 */ /* 0x000fe20001800000 */
[----:B------:R-:W-:Y:S01]  /*7760*/  FADD.FTZ R11, -R178, R26 ;  /* 0x0000001ab20b7221 */ /* 0x000fe20000010100 */
[----:B------:R-:W-:Y:S01]  /*7770*/  FSETP.GE.FTZ.AND P2, PT, R192, RZ, PT ;  /* 0x000000ffc000720b */ /* 0x000fe20003f56000 */
[----:B------:R-:W-:Y:S01]  /*7780*/  FMUL.FTZ R9, R188, R9 ;  /* 0x00000009bc097220 */ /* 0x000fe20000410000 */
[----:B------:R-:W-:Y:S01]  /*7790*/  F2FP.BF16.F32.PACK_AB R19, R12, R19 ;  /* 0x000000130c13723e */ /* 0x000fe200000010ff */
        /* <DEDUP_REMOVED lines=11> */
[-C--:B-1----:R-:W-:Y:S01]  /*7850*/  FSEL R6, R27, R178.reuse, P1 ;  /* 0x000000b21b067208 */ /* 0x082fe20000800000 */
[----:B------:R-:W-:Y:S01]  /*7860*/  FADD.FTZ R9, -R178, R30 ;  /* 0x0000001eb2097221 */ /* 0x000fe20000010100 */
        /* <DEDUP_REMOVED lines=48> */
[----:B------:R-:W-:Y:S01]  /*7b70*/  FSETP.GE.FTZ.AND P2, PT, R242, RZ, PT ;  /* 0x000000fff200720b */ /* 0x000fe20003f56000 */
[----:B------:R-:W-:Y:S01]  /*7b80*/  STS [R156+0xa400], R5 ;  /* 0x00a400059c007388 */ /* 0x000fe20000000800 */
[-C--:B------:R-:W-:Y:S01]  /*7b90*/  FSEL R28, R59, R178.reuse, P3 ;  /* 0x000000b23b1c7208 */ /* 0x080fe20001800000 */
[----:B------:R-:W-:Y:S01]  /*7ba0*/  FMUL.FTZ R23, R236, R23 ;  /* 0x00000017ec177220 */ /* 0x000fe20000410000 */
[----:B------:R-:W-:Y:S01]  /*7bb0*/  FSEL R25, R25, R178, P2 ;  /* 0x000000b219197208 */ /* 0x000fe20001000000 */
[----:B------:R-:W-:Y:S01]  /*7bc0*/  STS [R151+0xc000], R22 ;  /* 0x00c0001697007388 */ /* 0x000fe20000000800 */
[----:B------:R-:W-:Y:S01]  /*7bd0*/  @P1 FADD.FTZ R178, -R178, R63 ;  /* 0x0000003fb2b21221 */ /* 0x000fe20000010100 */
[----:B------:R-:W-:Y:S01]  /*7be0*/  FMUL.FTZ R28, R239, R28 ;  /* 0x0000001cef1c7220 */ /* 0x000fe20000410000 */
[----:B------:R-:W-:Y:S01]  /*7bf0*/  F2FP.BF16.F32.PACK_AB R181, R181, R64 ;  /* 0x00000040b5b5723e */ /* 0x000fe200000010ff */
[----:B------:R-:W-:Y:S01]  /*7c00*/  STS [R151+0xc400], R26 ;  /* 0x00c4001a97007388 */ /* 0x000fe20000000800 */
[----:B------:R-:W-:Y:S01]  /*7c10*/  FMUL.FTZ R25, R242, R25 ;  /* 0x00000019f2197220 */ /* 0x000fe20000410000 */
[----:B------:R-:W-:Y:S01]  /*7c20*/  FMUL.FTZ R178, R245, R178 ;  /* 0x000000b2f5b27220 */ /* 0x000fe20000410000 */
[----:B------:R-:W-:Y:S01]  /*7c30*/  F2FP.BF16.F32.PACK_AB R28, R28, R23 ;  /* 0x000000171c1c723e */ /* 0x000fe200000010ff */
[----:B------:R-:W-:Y:S01]  /*7c40*/  STS [R156+0xc000], R19 ;  /* 0x00c000139c007388 */ /* 0x000fe20000000800 */
[----:B------:R-:W-:Y:S02]  /*7c50*/  LEA R52, R139, UR4, 0x1 ;  /* 0x000000048b347c11 */ /* 0x000fe4000f8e08ff */
        /* <DEDUP_REMOVED lines=76> */
[----:B------:R-:W-:Y:S02]  /*8120*/  LEA.HI.X.SX32 R173, R9, R173, 0x1, P1 ;  /* 0x000000ad09ad7211 */ /* 0x000fe400008f0eff */
[C---:B------:R-:W-:Y:S03]  /*8130*/  LEA R10, P1, R7.reuse, R172, 0x7 ;  /* 0x000000ac070a7211 */ /* 0x040fe600078238ff */
[----:B------:R-:W-:Y:S01]  /*8140*/  @!PT LDS RZ, [RZ] ;  /* 0x00000000fffff984 */ /* 0x000fe20000000800 */
[----:B------:R-:W-:Y:S01]  /*8150*/  @!PT LDS RZ, [RZ] ;  /* 0x00000000fffff984 */ /* 0x000fe20000000800 */
[----:B------:R-:W-:Y:S01]  /*8160*/  @!PT LDS RZ, [RZ] ;  /* 0x00000000fffff984 */ /* 0x000fe20000000800 */
[----:B------:R1:W-:Y:S01]  /*8170*/  LDGSTS.E.BYPASS.LTC128B.128 [R53+0x4000], desc[UR14][R172.64] ;  /* 0x04000000ac357fae */ /* 0x0003e2000b901d4e */
[----:B--2---:R-:W-:Y:S05]  /*8180*/  LEA.HI.X R11, R7, R173, R5, 0x7, P1 ;  /* 0x000000ad070b7211 */ /* 0x004fea00008f3c05 */
[----:B------:R1:W-:Y:S04]  /*8190*/  LDGSTS.E.BYPASS.LTC128B.128 [R53+0x5000], desc[UR14][R10.64] ;  /* 0x050000000a357fae */ /* 0x0003e8000b901d4e */
[----:B------:R-:W0:Y:S02]  /*81a0*/  LDGDEPBAR ;  /* 0x00000000000079af */ /* 0x000e240000000000 */
.L_x_546:
        /* <DEDUP_REMOVED lines=78> */
[----:B------:R-:W-:Y:S01]  /*8690*/  MOV R37, UR29 ;  /* 0x0000001d00257c02 */ /* 0x000fe20008000f00 */
[----:B------:R-:W-:Y:S01]  /*86a0*/  @UP3 UMOV UR17, UR5 ;  /* 0x0000000500113c82 */ /* 0x000fe20008000000 */
        /* <DEDUP_REMOVED lines=11> */
[----:B------:R-:W-:Y:S02]  /*8760*/  IMAD.U32 R39, RZ, RZ, UR29 ;  /* 0x0000001dff277e24 */ /* 0x000fe4000f8e00ff */
        /* <DEDUP_REMOVED lines=25> */
[-C--:B------:R-:W-:Y:S01]  /*8900*/  LEA R44, P5, R47, R176.reuse, 0x2 ;  /* 0x000000b02f2c7211 */ /* 0x080fe200078a10ff */
[----:B------:R-:W-:Y:S01]  /*8910*/  IMAD.U32 R25, RZ, RZ, UR25 ;  /* 0x00000019ff197e24 */ /* 0x000fe2000f8e00ff */
        /* <DEDUP_REMOVED lines=128> */
[----:B------:R-:W1:Y:S01]  /*9120*/  S2R R0, SR_TID.X ;  /* 0x0000000000007919 */ /* 0x000e620000002100 */
        /* <DEDUP_REMOVED lines=36> */
[----:B------:R2:W-:Y:S01]  /*9370*/  STS [R157+0x1000], R92 ;  /* 0x0010005c9d007388 */ /* 0x0005e20000000800 */
[----:B-1----:R-:W-:-:S03]  /*9380*/  SHF.R.S32.HI R5, RZ, 0x1f, R0 ;  /* 0x0000001fff057819 */ /* 0x002fc60000011400 */
        /* <DEDUP_REMOVED lines=23> */
.L_x_548:
        /* <DEDUP_REMOVED lines=21> */
.L_x_549:
[----:B------:R-:W-:Y:S01]  /*9650*/  BAR.SYNC.DEFER_BLOCKING 0x0 ;  /* 0x0000000000007b1d */ /* 0x000fe20000010000 */
[----:B------:R-:W-:Y:S01]  /*9660*/  IMAD.SHL.U32 R20, R0, 0x8, RZ ;  /* 0x0000000800147824 */ /* 0x000fe200078e00ff */
[----:B------:R-:W-:Y:S01]  /*9670*/  USHF.R.S32.HI UR5, URZ, 0x1f, UR19 ;  /* 0x0000001f3f057899 */ /* 0x000fe20008011413 */
[----:B------:R-:W-:Y:S01]  /*9680*/  IMAD.U32 R5, RZ, RZ, UR6 ;  /* 0x00000006ff057e24 */ /* 0x000fe2000f8e00ff */
[----:B------:R-:W-:Y:S01]  /*9690*/  UIMAD UR12, UR20, -0x80, UR12 ;  /* 0xffffff80140c78a4 */ /* 0x000fe2000f8e020c */
[----:B------:R-:W-:Y:S01]  /*96a0*/  SHF.R.S32.HI R16, RZ, 0x2, R16 ;  /* 0x00000002ff107819 */ /* 0x000fe20000011410 */
[----:B------:R-:W-:Y:S01]  /*96b0*/  UIMAD UR11, UR5, UR6, URZ ;  /* 0x00000006050b72a4 */ /* 0x000fe2000f8e023f */
[--C-:B------:R-:W-:Y:S01]  /*96c0*/  SHF.R.S32.HI R21, RZ, 0x1f, R20.reuse ;  /* 0x0000001fff157819 */ /* 0x100fe20000011414 */
[----:B------:R-:W-:Y:S01]  /*96d0*/  USHF.R.S32.HI UR22, URZ, 0x1f, UR59 ;  /* 0x0000001f3f167899 */ /* 0x000fe2000801143b */
[C---:B------:R-:W-:Y:S01]  /*96e0*/  IADD3 R0, R16.reuse, 0x40, RZ ;  /* 0x0000004010007810 */ /* 0x040fe20007ffe0ff */
[----:B------:R-:W-:Y:S01]  /*96f0*/  UIMAD UR11, UR19, UR7, UR11 ;  /* 0x00000007130b72a4 */ /* 0x000fe2000f8e020b */
[----:B------:R-:W-:Y:S01]  /*9700*/  ISETP.GE.AND P2, PT, R16, UR12, PT ;  /* 0x0000000c10007c0c */ /* 0x000fe2000bf46270 */
[----:B------:R-:W-:Y:S01]  /*9710*/  IMAD.WIDE.U32 R6, R5, UR19, R20 ;  /* 0x0000001305067c25 */ /* 0x000fe2000f8e0014 */
[----:B------:R-:W-:Y:S01]  /*9720*/  ULDC.64 UR16, c[0x0][0x468] ;  /* 0x00011a0000107ab9 */ /* 0x000fe20000000a00 */
[----:B------:R-:W-:Y:S01]  /*9730*/  BSSY B0, `(.L_x_550) ;  /* 0x0000018000007945 */ /* 0x000fe20003800000 */
[----:B------:R-:W-:Y:S01]  /*9740*/  ISETP.GE.AND P1, PT, R0, UR12, PT ;  /* 0x0000000c00007c0c */ /* 0x000fe2000bf26270 */
[----:B------:R-:W-:Y:S01]  /*9750*/  IMAD.U32 R4, RZ, RZ, UR11 ;  /* 0x0000000bff047e24 */ /* 0x000fe2000f8e00ff */
[----:B------:R-:W-:Y:S01]  /*9760*/  IADD3 R6, P0, R6, UR13, RZ ;  /* 0x0000000d06067c10 */ /* 0x000fe2000ff1e0ff */
[----:B------:R-:W-:Y:S01]  /*9770*/  UIMAD UR11, UR22, UR16, URZ ;  /* 0x00000010160b72a4 */ /* 0x000fe2000f8e023f */
[----:B------:R-:W-:Y:S01]  /*9780*/  IMAD.U32 R22, RZ, RZ, UR16 ;  /* 0x00000010ff167e24 */ /* 0x000fe2000f8e00ff */
[----:B------:R-:W-:-:S02]  /*9790*/  SHF.R.S32.HI R0, RZ, 0x1f, R16 ;  /* 0x0000001fff007819 */ /* 0x000fc40000011410 */
[----:B------:R-:W-:Y:S01]  /*97a0*/  IADD3.X R7, R7, UR21, R4, P0, !PT ;  /* 0x0000001507077c10 */ /* 0x000fe200087fe404 */
[----:B------:R-:W-:Y:S01]  /*97b0*/  UIMAD UR17, UR59, UR17, UR11 ;  /* 0x000000113b1172a4 */ /* 0x000fe2000f8e020b */
[----:B------:R1:W3:Y:S01]  /*97c0*/  LDS.128 R12, [R53+0x7000] ;  /* 0x00700000350c7984 */ /* 0x0002e20000000c00 */
[----:B------:R-:W-:-:S03]  /*97d0*/  IMAD.WIDE.U32 R22, R22, UR59, R6 ;  /* 0x0000003b16167c25 */ /* 0x000fc6000f8e0006 */
[----:B------:R1:W4:Y:S02]  /*97e0*/  LDS.128 R8, [R53+0x9000] ;  /* 0x0090000035087984 */ /* 0x0003240000000c00 */
[----:B------:R-:W-:Y:S01]  /*97f0*/  IADD3 R19, R23, UR17, RZ ;  /* 0x0000001117137c10 */ /* 0x000fe2000fffe0ff */
[----:B------:R-:W-:Y:S06]  /*9800*/  @P2 BRA `(.L_x_551) ;  /* 0x0000000000282947 */ /* 0x000fec0003800000 */
[----:B------:R-:W2:Y:S01]  /*9810*/  LDS.128 R4, [R53+0x6000] ;  /* 0x0060000035047984 */ /* 0x000ea20000000c00 */
        /* <DEDUP_REMOVED lines=8> */
[----:B--2---:R2:W-:Y:S02]  /*98a0*/  STG.E.128 desc[UR14][R26.64], R4 ;  /* 0x000000041a007986 */ /* 0x0045e4000c101d0e */
.L_x_551:
[----:B------:R-:W-:Y:S05]  /*98b0*/  BSYNC B0 ;  /* 0x0000000000007941 */ /* 0x000fea0003800000 */
.L_x_550:
[----:B------:R-:W-:Y:S04]  /*98c0*/  BSSY B0, `(.L_x_552) ;  /* 0x000000d000007945 */ /* 0x000fe80003800000 */
[----:B------:R-:W-:Y:S05]  /*98d0*/  @P1 BRA `(.L_x_553) ;  /* 0x00000000002c1947 */ /* 0x000fea0003800000 */
[----:B--2---:R-:W-:Y:S01]  /*98e0*/  IADD3 R5, P0, R16, 0x40, RZ ;  /* 0x0000004010057810 */ /* 0x004fe20007f1e0ff */
        /* <DEDUP_REMOVED lines=10> */
.L_x_553:
[----:B------:R-:W-:Y:S05]  /*9990*/  BSYNC B0 ;  /* 0x0000000000007941 */ /* 0x000fea0003800000 */
.L_x_552:
[----:B--2---:R2:W1:Y:S01]  /*99a0*/  LDS.128 R4, [R53+0x8000] ;  /* 0x0080000035047984 */ /* 0x0044620000000c00 */
        /* <DEDUP_REMOVED lines=10> */
[----:B------:R-:W-:-:S03]  /*9a50*/  MOV R18, UR6 ;  /* 0x0000000600127c02 */ /* 0x000fc60008000f00 */
[----:B------:R-:W-:Y:S01]  /*9a60*/  IADD3.X R15, R13, UR18, R12, P0, !PT ;  /* 0x000000120d0f7c10 */ /* 0x000fe200087fe40c */
[----:B------:R-:W-:Y:S02]  /*9a70*/  UIMAD UR7, UR59, UR7, UR5 ;  /* 0x000000073b0772a4 */ /* 0x000fe4000f8e0205 */
[----:B------:R-:W-:-:S05]  /*9a80*/  IMAD.WIDE.U32 R18, R18, UR59, R14 ;  /* 0x0000003b12127c25 */ /* 0x000fca000f8e000e */
[----:B------:R-:W-:Y:S01]  /*9a90*/  IADD3 R13, R19, UR7, RZ ;  /* 0x00000007130d7c10 */ /* 0x000fe2000fffe0ff */
[----:B--2---:R-:W-:Y:S06]  /*9aa0*/  @P2 BRA `(.L_x_555) ;  /* 0x0000000000242947 */ /* 0x004fec0003800000 */
        /* <DEDUP_REMOVED lines=9> */
.L_x_555:
[----:B------:R-:W-:Y:S05]  /*9b40*/  BSYNC B0 ;  /* 0x0000000000007941 */ /* 0x000fea0003800000 */
.L_x_554:
[----:B------:R-:W-:Y:S05]  /*9b50*/  @P1 BRA `(.L_x_544) ;  /* 0x00000000002c1947 */ /* 0x000fea0003800000 */
[----:B------:R-:W-:Y:S01]  /*9b60*/  IADD3 R16, P0, R16, 0x40, RZ ;  /* 0x0000004010107810 */ /* 0x000fe20007f1e0ff */
[----:B------:R-:W-:Y:S01]  /*9b70*/  ULDC.64 UR6, c[0x0][0x3f8] ;  /* 0x0000fe0000067ab9 */ /* 0x000fe20000000a00 */
[----:B------:R-:W-:Y:S02]  /*9b80*/  MOV R12, R18 ;  /* 0x00000012000c7202 */ /* 0x000fe40000000f00 */
[----:B-12---:R-:W-:-:S03]  /*9b90*/  IADD3.X R5, RZ, R0, RZ, P0, !PT ;  /* 0x00000000ff057210 */ /* 0x006fc600007fe4ff */
[----:B------:R-:W-:-:S04]  /*9ba0*/  IMAD.WIDE.U32 R6, R16, UR8, R12 ;  /* 0x0000000810067c25 */ /* 0x000fc8000f8e000c */
[----:B------:R-:W-:Y:S01]  /*9bb0*/  IMAD R5, R5, UR8, RZ ;  /* 0x0000000805057c24 */ /* 0x000fe2000f8e02ff */
[----:B------:R-:W-:-:S03]  /*9bc0*/  LEA R4, P0, R6, UR6, 0x1 ;  /* 0x0000000606047c11 */ /* 0x000fc6000f8008ff */
[----:B------:R-:W-:-:S05]  /*9bd0*/  IMAD R5, R16, UR9, R5 ;  /* 0x0000000910057c24 */ /* 0x000fca000f8e0205 */
[----:B------:R-:W-:-:S04]  /*9be0*/  IADD3 R5, R5, R7, RZ ;  /* 0x0000000705057210 */ /* 0x000fc80007ffe0ff */
[----:B------:R-:W-:-:S05]  /*9bf0*/  LEA.HI.X R5, R6, UR7, R5, 0x1, P0 ;  /* 0x0000000706057c11 */ /* 0x000fca00080f0c05 */
[----:B----4-:R3:W-:Y:S02]  /*9c00*/  STG.E.128 desc[UR14][R4.64], R8 ;  /* 0x0000000804007986 */ /* 0x0107e4000c101d0e */
.L_x_544:
[----:B------:R-:W-:Y:S05]  /*9c10*/  BSYNC B1 ;  /* 0x0000000000017941 */ /* 0x000fea0003800000 */
.L_x_530:
[----:B------:R-:W-:Y:S01]  /*9c20*/  R2UR UR6, R146 ;  /* 0x00000000920672ca */ /* 0x000fe200000e0000 */
[----:B------:R-:W-:Y:S02]  /*9c30*/  ULDC UR5, c[0x0][0xc] ;  /* 0x0000030000057ab9 */ /* 0x000fe40000000800 */
[----:B------:R-:W-:-:S10]  /*9c40*/  UIADD3 UR20, UR5, UR20, URZ ;  /* 0x0000001405147290 */ /* 0x000fd4000fffe03f */
[----:B------:R-:W-:-:S06]  /*9c50*/  UISETP.GE.AND UP0, UPT, UR20, UR6, UPT ;  /* 0x000000061400728c */ /* 0x000fcc000bf06270 */
[----:B------:R-:W-:-:S13]  /*9c60*/  PLOP3.LUT P0, PT, PT, PT, UP0, 0x80, 0x0 ;  /* 0x000000000000781c */ /* 0x000fda0003f0f008 */
[----:B------:R-:W-:Y:S05]  /*9c70*/  @P0 BRA `(.L_x_556) ;  /* 0x0000000000040947 */ /* 0x000fea0003800000 */
[----:B------:R-:W-:Y:S05]  /*9c80*/  BRA `(.L_x_557) ;  /* 0xffffff6c00bc7947 */ /* 0x000fea000383ffff */
.L_x_556:
[----:B------:R-:W-:Y:S05]  /*9c90*/  EXIT ;  /* 0x000000000000794d */ /* 0x000fea0003800000 */
.L_x_558:
        /* <DEDUP_REMOVED lines=14> */
.L_x_708:


//--------------------- .text._ZN5flash44flash_bwd_dq_dk_dv_loop_seqk_parallel_kernelI23Flash_bwd_kernel_traitsILi32ELi128ELi128ELi8ELi4ELi4ELi4ELb0ELb0EN7cutlass10bfloat16_tE19Flash_kernel_traitsILi32ELi128ELi128ELi8ES3_EELb0ELb1ELb0ELb0ELb0ELb1ELb1EEEvNS_16Flash_bwd_paramsE --------------------------
	.section	.text._ZN5flash44flash_bwd_dq_dk_dv_loop_seqk_parallel_kernelI23Flash_bwd_kernel_traitsILi32ELi128ELi128ELi8ELi4ELi4ELi4ELb0ELb0EN7cutlass10bfloat16_tE19Flash_kernel_traitsILi32ELi128ELi128ELi8ES3_EELb0ELb1ELb0ELb0ELb0ELb1ELb1EEEvNS_16Flash_bwd_paramsE,"ax",@progbits
	.align	128
        .global         _ZN5flash44flash_bwd_dq_dk_dv_loop_seqk_parallel_kernelI23Flash_bwd_kernel_traitsILi32ELi128ELi128ELi8ELi4ELi4ELi4ELb0ELb0EN7cutlass10bfloat16_tE19Flash_kernel_traitsILi32ELi128ELi128ELi8ES3_EELb0ELb1ELb0ELb0ELb0ELb1ELb1EEEvNS_16Flash_bwd_paramsE
        .type           _ZN5flash44flash_bwd_dq_dk_dv_loop_seqk_parallel_kernelI23Flash_bwd_kernel_traitsILi32ELi128ELi128ELi8ELi4ELi4ELi4ELb0ELb0EN7cutlass10bfloat16_tE19Flash_kernel_traitsILi32ELi128ELi128ELi8ES3_EELb0ELb1ELb0ELb0ELb0ELb1ELb1EEEvNS_16Flash_bwd_paramsE,@function
        .size           _ZN5flash44flash_bwd_dq_dk_dv_loop_seqk_parallel_kernelI23Flash_bwd_kernel_traitsILi32ELi128ELi128ELi8ELi4ELi4ELi4ELb0ELb0EN7cutlass10bfloat16_tE19Flash_kernel_traitsILi32ELi128ELi128ELi8ES3_EELb0ELb1ELb0ELb0ELb0ELb1ELb1EEEvNS_16Flash_bwd_paramsE,(.L_x_709 - _ZN5flash44flash_bwd_dq_dk_dv_loop_seqk_parallel_kernelI23Flash_bwd_kernel_traitsILi32ELi128ELi128ELi8ELi4ELi4ELi4ELb0ELb0EN7cutlass10bfloat16_tE19Flash_kernel_traitsILi32ELi128ELi128ELi8ES3_EELb0ELb1ELb0ELb0ELb0ELb1ELb1EEEvNS_16Flash_bwd_paramsE)
        .other          _ZN5flash44flash_bwd_dq_dk_dv_loop_seqk_parallel_kernelI23Flash_bwd_kernel_traitsILi32ELi128ELi128ELi8ELi4ELi4ELi4ELb0ELb0EN7cutlass10bfloat16_tE19Flash_kernel_traitsILi32ELi128ELi128ELi8ES3_EELb0ELb1ELb0ELb0ELb0ELb1ELb1EEEvNS_16Flash_bwd_paramsE,@"STO_CUDA_ENTRY STV_DEFAULT"
_ZN5flash44flash_bwd_dq_dk_dv_loop_seqk_parallel_kernelI23Flash_bwd_kernel_traitsILi32ELi128ELi128ELi8ELi4ELi4ELi4ELb0ELb0EN7cutlass10bfloat16_tE19Flash_kernel_traitsILi32ELi128ELi128ELi8ES3_EELb0ELb1ELb0ELb0ELb0ELb1ELb1EEEvNS_16Flash_bwd_paramsE:
.text._ZN5flash44flash_bwd_dq_dk_dv_loop_seqk_parallel_kernelI23Flash_bwd_kernel_traitsILi32ELi128ELi128ELi8ELi4ELi4ELi4ELb0ELb0EN7cutlass10bfloat16_tE19Flash_kernel_traitsILi32ELi128ELi128ELi8ES3_EELb0ELb1ELb0ELb0ELb0ELb1ELb1EEEvNS_16Flash_bwd_paramsE:
        /* <DEDUP_REMOVED lines=14> */
[----:B------:R-:W3:Y:S01]  /*00e0*/  S2UR UR59, SR_CTAID.Z ;  /* 0x00000000003b79c3 */ /* 0x000ee20000002700 */
[----:B------:R-:W-:Y:S01]  /*00f0*/  UMOV UR5, 0x400 ;  /* 0x0000040000057882 */ /* 0x000fe20000000000 */
[----:B------:R-:W-:Y:S01]  /*0100*/  IMAD.MOV.U32 R210, RZ, RZ, -0x10 ;  /* 0xfffffff0ffd27424 */ /* 0x000fe200078e00ff */
[----:B------:R-:W-:Y:S01]  /*0110*/  ULDC.64 UR8, c[0x0][0x208] ;  /* 0x0000820000087ab9 */ /* 0x000fe20000000a00 */
[----:B------:R-:W-:Y:S02]  /*0120*/  IMAD.MOV.U32 R123, RZ, RZ, 0x20 ;  /* 0x00000020ff7b7424 */ /* 0x000fe400078e00ff */
[----:B------:R-:W-:Y:S02]  /*0130*/  IMAD.MOV.U32 R120, RZ, RZ, 0x40 ;  /* 0x00000040ff787424 */ /* 0x000fe400078e00ff */
[----:B------:R-:W-:Y:S08]  /*0140*/  S2UR UR51, SR_CTAID.Y ;  /* 0x00000000003379c3 */ /* 0x000ff00000002600 */
[----:B------:R-:W4:Y:S01]  /*0150*/  S2UR UR4, SR_CgaCtaId ;  /* 0x00000000000479c3 */ /* 0x000f220000008800 */
[----:B---3--:R-:W-:Y:S01]  /*0160*/  USHF.R.S32.HI UR6, URZ, 0x1f, UR59 ;  /* 0x0000001f3f067899 */ /* 0x008fe2000801143b */
[----:B--2---:R-:W-:-:S04]  /*0170*/  SHF.R.S32.HI R11, RZ, 0x1f, R21 ;  /* 0x0000001fff0b7819 */ /* 0x004fc80000011415 */
[CC--:B------:R-:W-:Y:S02]  /*0180*/  LEA.HI R3, R11.reuse, R21.reuse, RZ, 0x2 ;  /* 0x000000150b037211 */ /* 0x0c0fe400078f10ff */
[----:B------:R-:W-:Y:S02]  /*0190*/  LEA.HI R10, R11, R21, RZ, 0x5 ;  /* 0x000000150b0a7211 */ /* 0x000fe400078f28ff */
[--C-:B------:R-:W-:Y:S01]  /*01a0*/  SHF.R.S32.HI R4, RZ, 0x2, R3.reuse ;  /* 0x00000002ff047819 */ /* 0x100fe20000011403 */
[----:B----4-:R-:W-:Y:S01]  /*01b0*/  ULEA UR4, UR4, UR5, 0x18 ;  /* 0x0000000504047291 */ /* 0x010fe2000f8ec03f */
[----:B-1----:R-:W-:Y:S01]  /*01c0*/  SHF.R.S32.HI R0, RZ, 0x1f, R3 ;  /* 0x0000001fff007819 */ /* 0x002fe20000011403 */
[----:B------:R-:W-:Y:S01]  /*01d0*/  USHF.L.U32 UR5, UR51, 0x7, URZ ;  /* 0x0000000733057899 */ /* 0x000fe2000800063f */
        /* <DEDUP_REMOVED lines=121> */
[C---:B------:R-:W-:Y:S01]  /*0970*/  SEL R211, R123.reuse, 0xffffffe0, !P5 ;  /* 0xffffffe07bd37807 */ /* 0x040fe20006800000 */
[----:B------:R-:W-:Y:S01]  /*0980*/  @P4 VIADD R209, R214, 0xffffffc0 ;  /* 0xffffffc0d6d14836 */ /* 0x000fe20000000000 */
[----:B------:R-:W-:Y:S01]  /*0990*/  SEL R120, R120, 0xffffffc0, !P2 ;  /* 0xffffffc078787807 */ /* 0x000fe20005000000 */
[----:B------:R-:W-:Y:S01]  /*09a0*/  IMAD.IADD R8, R8, 0x1, R10 ;  /* 0x0000000108087824 */ /* 0x000fe200078e020a */
[----:B------:R-:W-:Y:S01]  /*09b0*/  SEL R117, R123, 0xffffffe0, !P0 ;  /* 0xffffffe07b757807 */ /* 0x000fe20004000000 */
[----:B------:R-:W-:Y:S01]  /*09c0*/  IMAD R129, R129, 0x200, R0 ;  /* 0x0000020081817824 */ /* 0x000fe200078e0200 */
        /* <DEDUP_REMOVED lines=12> */
[----:B------:R-:W-:Y:S01]  /*0a90*/  LOP3.LUT R6, R5, R2, R6, 0x1e, !PT ;  /* 0x0000000205067212 */ /* 0x000fe200078e1e06 */
[----:B------:R-:W-:Y:S01]  /*0aa0*/  IMAD.IADD R211, R211, 0x1, R210 ;  /* 0x00000001d3d37824 */ /* 0x000fe200078e02d2 */
        /* <DEDUP_REMOVED lines=23> */
.L_x_587:
        /* <DEDUP_REMOVED lines=16> */
[----:B-12---:R-:W-:Y:S01]  /*0d20*/  IMAD.U32 R4, RZ, RZ, UR10 ;  /* 0x0000000aff047e24 */ /* 0x006fe2000f8e00ff */
        /* <DEDUP_REMOVED lines=12> */
[----:B---3--:R-:W2:Y:S02]  /*0df0*/  @P1 LDG.E R8, desc[UR8][R6.64] ;  /* 0x0000000806081981 */ /* 0x008ea4000c1e1900 */
        /* <DEDUP_REMOVED lines=37> */
.L_x_559:
        /* <DEDUP_REMOVED lines=62> */
[----:B------:R-:W-:-:S02]  /*1430*/  USEL UR58, UR16, UR12, !UP1 ;  /* 0x0000000c103a7287 */ /* 0x000fc4000c800000 */
[----:B------:R-:W-:Y:S01]  /*1440*/  UIADD3 UR16, UR15, -0x80, URZ ;  /* 0xffffff800f107890 */ /* 0x000fe2000fffe03f */
[----:B------:R-:W-:Y:S01]  /*1450*/  IMAD.HI.U32 R4, R5, R0, R4 ;  /* 0x0000000005047227 */ /* 0x000fe200078e0004 */
[----:B------:R-:W-:Y:S01]  /*1460*/  MOV R0, R3 ;  /* 0x0000000300007202 */ /* 0x000fe20000000f00 */
[----:B------:R-:W-:Y:S02]  /*1470*/  USEL UR19, UR19, URZ, UP2 ;  /* 0x0000003f13137287 */ /* 0x000fe40009000000 */
[----:B------:R-:W-:Y:S02]  /*1480*/  UIADD3 UR49, UR17, UR11, URZ ;  /* 0x0000000b11317290 */ /* 0x000fe4000fffe03f */
        /* <DEDUP_REMOVED lines=64> */
.L_x_561:
        /* <DEDUP_REMOVED lines=13> */
.L_x_562:
        /* <DEDUP_REMOVED lines=12> */
.L_x_563:
[----:B------:R-:W-:Y:S01]  /*1a20*/  ULDC UR5, c[0x0][0x270] ;  /* 0x00009c0000057ab9 */ /* 0x000fe20000000800 */
[----:B------:R-:W-:Y:S01]  /*1a30*/  ULDC UR6, c[0x0][0x2d4] ;  /* 0x0000b50000067ab9 */ /* 0x000fe20000000800 */
[----:B------:R-:W-:-:S04]  /*1a40*/  UIMAD UR5, UR51, UR5, UR59 ;  /* 0x00000005330572a4 */ /* 0x000fc8000f8e023b */
[----:B------:R-:W-:-:S12]  /*1a50*/  UIMAD UR5, UR5, UR6, URZ ;  /* 0x00000006050572a4 */ /* 0x000fd8000f8e023f */
.L_x_564:
        /* <DEDUP_REMOVED lines=16> */
[----:B------:R-:W-:Y:S02]  /*1b60*/  USHF.R.S32.HI UR17, URZ, 0x1f, UR5 ;  /* 0x0000001f3f117899 */ /* 0x000fe40008011405 */
[----:B------:R-:W-:-:S02]  /*1b70*/  UIADD3.X UR6, UR55, UR6, UR49, UP2, UP1 ;  /* 0x0000000637067290 */ /* 0x000fc400097e2431 */
[----:B------:R-:W-:Y:S02]  /*1b80*/  USHF.R.S32.HI UR34, URZ, 0x1f, UR59 ;  /* 0x0000001f3f227899 */ /* 0x000fe4000801143b */
[----:B------:R-:W-:Y:S01]  /*1b90*/  ULEA.HI UR17, UR17, UR5, URZ, 0x7 ;  /* 0x0000000511117291 */ /* 0x000fe2000f8f383f */
[----:B-1----:R-:W-:Y:S01]  /*1ba0*/  SHF.R.S32.HI R0, RZ, 0x1f, R7 ;  /* 0x0000001fff007819 */ /* 0x002fe20000011407 */
[----:B------:R-:W-:Y:S01]  /*1bb0*/  ULDC.64 UR14, c[0x0][0x428] ;  /* 0x00010a00000e7ab9 */ /* 0x000fe20000000a00 */
[----:B------:R-:W-:Y:S01]  /*1bc0*/  ULDC.64 UR22, c[0x0][0x258] ;  /* 0x0000960000167ab9 */ /* 0x000fe20000000a00 */
[----:B------:R-:W-:Y:S01]  /*1bd0*/  UIMAD UR13, UR34, UR14, URZ ;  /* 0x0000000e220d72a4 */ /* 0x000fe2000f8e023f */
[CC--:B------:R-:W-:Y:S01]  /*1be0*/  LEA.HI R4, R0.reuse, R7.reuse, RZ, 0x5 ;  /* 0x0000000700047211 */ /* 0x0c0fe200078f28ff */
[----:B------:R-:W-:Y:S01]  /*1bf0*/  USHF.R.S32.HI UR17, URZ, 0x7, UR17 ;  /* 0x000000073f117899 */ /* 0x000fe20008011411 */
[----:B------:R-:W-:Y:S01]  /*1c00*/  LEA.HI R0, R0, R7, RZ, 0x2 ;  /* 0x0000000700007211 */ /* 0x000fe200078f10ff */
[----:B------:R-:W-:Y:S01]  /*1c10*/  UIMAD UR7, UR59, UR15, UR13 ;  /* 0x0000000f3b0772a4 */ /* 0x000fe2000f8e020d */
[----:B------:R-:W-:Y:S01]  /*1c20*/  LOP3.LUT R3, R4, 0xffffffe0, RZ, 0xc0, !PT ;  /* 0xffffffe004037812 */ /* 0x000fe200078ec0ff */
[----:B------:R-:W-:Y:S01]  /*1c30*/  UISETP.LT.AND UP1, UPT, URZ, UR17, UPT ;  /* 0x000000113f00728c */ /* 0x000fe2000bf21270 */
[----:B------:R-:W-:Y:S01]  /*1c40*/  LOP3.LUT R5, R0, 0xfffffffc, RZ, 0xc0, !PT ;  /* 0xfffffffc00057812 */ /* 0x000fe200078ec0ff */
[----:B------:R-:W-:Y:S01]  /*1c50*/  ULDC.64 UR32, c[0x0][0x2b0] ;  /* 0x0000ac0000207ab9 */ /* 0x000fe20000000a00 */
[----:B------:R-:W-:Y:S01]  /*1c60*/  SHF.R.S32.HI R4, RZ, 0x5, R4 ;  /* 0x00000005ff047819 */ /* 0x000fe20000011404 */
[C---:B------:R-:W-:Y:S01]  /*1c70*/  IMAD.IADD R3, R7.reuse, 0x1, -R3 ;  /* 0x0000000107037824 */ /* 0x040fe200078e0a03 */
[----:B------:R-:W-:Y:S01]  /*1c80*/  SHF.R.S32.HI R0, RZ, 0x2, R0 ;  /* 0x00000002ff007819 */ /* 0x000fe20000011400 */
[----:B------:R-:W-:Y:S01]  /*1c90*/  IMAD.IADD R5, R7, 0x1, -R5 ;  /* 0x0000000107057824 */ /* 0x000fe200078e0a05 */
[----:B------:R-:W-:Y:S01]  /*1ca0*/  USEL UR17, URZ, UR17, !UP1 ;  /* 0x000000113f117287 */ /* 0x000fe2000c800000 */
[----:B------:R-:W-:Y:S01]  /*1cb0*/  IMAD R3, R4, UR20, R3 ;  /* 0x0000001404037c24 */ /* 0x000fe2000f8e0203 */
[----:B------:R-:W-:Y:S01]  /*1cc0*/  SHF.R.S32.HI R18, RZ, 0x1f, R0 ;  /* 0x0000001fff127819 */ /* 0x000fe20000011400 */
[----:B------:R-:W-:Y:S01]  /*1cd0*/  IMAD.SHL.U32 R4, R5, 0x8, RZ ;  /* 0x0000000805047824 */ /* 0x000fe200078e00ff */
[----:B------:R-:W-:Y:S01]  /*1ce0*/  IADD3 R10, P0, R0, UR16, RZ ;  /* 0x00000010000a7c10 */ /* 0x000fe2000ff1e0ff */
[----:B--2---:R-:W-:Y:S01]  /*1cf0*/  IMAD R7, R12, UR31, RZ ;  /* 0x0000001f0c077c24 */ /* 0x004fe2000f8e02ff */
[----:B------:R-:W-:-:S02]  /*1d00*/  UISETP.GT.AND UP1, UPT, UR44, UR17, UPT ;  /* 0x000000112c00728c */ /* 0x000fc4000bf24270 */
[----:B------:R-:W-:Y:S01]  /*1d10*/  IADD3.X R9, R18, UR31, RZ, P0, !PT ;  /* 0x0000001f12097c10 */ /* 0x000fe200087fe4ff */
[----:B------:R-:W-:Y:S01]  /*1d20*/  IMAD R14, R13, UR16, R7 ;  /* 0x000000100d0e7c24 */ /* 0x000fe2000f8e0207 */
[----:B------:R-:W-:Y:S02]  /*1d30*/  SHF.R.S32.HI R5, RZ, 0x1f, R4 ;  /* 0x0000001fff057819 */ /* 0x000fe40000011404 */
[----:B------:R-:W-:Y:S01]  /*1d40*/  IADD3 R8, P0, R4, UR11, RZ ;  /* 0x0000000b04087c10 */ /* 0x000fe2000ff1e0ff */
[----:B------:R-:W-:-:S03]  /*1d50*/  IMAD R11, R9, UR42, RZ ;  /* 0x0000002a090b7c24 */ /* 0x000fc6000f8e02ff */
[----:B------:R-:W-:Y:S01]  /*1d60*/  IADD3.X R9, R5, UR54, RZ, P0, !PT ;  /* 0x0000003605097c10 */ /* 0x000fe200087fe4ff */
[C---:B------:R-:W-:Y:S01]  /*1d70*/  IMAD R15, R10.reuse, UR43, R11 ;  /* 0x0000002b0a0f7c24 */ /* 0x040fe2000f8e020b */
[C---:B------:R-:W-:Y:S01]  /*1d80*/  IADD3 R7, P0, R3.reuse, UR12, RZ ;  /* 0x0000000c03077c10 */ /* 0x040fe2000ff1e0ff */
[----:B------:R-:W-:Y:S01]  /*1d90*/  IMAD.WIDE.U32 R10, R10, UR42, R4 ;  /* 0x0000002a0a0a7c25 */ /* 0x000fe2000f8e0004 */
[----:B------:R-:W-:Y:S02]  /*1da0*/  ULDC.64 UR12, c[0x0][0x3e0] ;  /* 0x0000f800000c7ab9 */ /* 0x000fe40000000a00 */
        /* <DEDUP_REMOVED lines=11> */
[----:B------:R1:W-:Y:S01]  /*1e60*/  STL [R1], R3 ;  /* 0x0000000301007387 */ /* 0x0003e20000100800 */
        /* <DEDUP_REMOVED lines=15> */
[----:B------:R-:W-:Y:S01]  /*1f60*/  PLOP3.LUT P0, PT, PT, PT, UP1, 0x80, 0x0 ;  /* 0x000000000000781c */ /* 0x000fe20003f0f018 */
[----:B------:R-:W-:Y:S01]  /*1f70*/  UIADD3 UR7, UR44, -0x1, URZ ;  /* 0xffffffff2c077890 */ /* 0x000fe2000fffe03f */
[----:B------:R-:W-:Y:S01]  /*1f80*/  LEA R228, P2, R8, UR12, 0x1 ;  /* 0x0000000c08e47c11 */ /* 0x000fe2000f8408ff */
[----:B------:R-:W-:Y:S01]  /*1f90*/  IMAD.IADD R3, R9, 0x1, R3 ;  /* 0x0000000109037824 */ /* 0x000fe200078e0203 */
[----:B------:R-:W-:Y:S01]  /*1fa0*/  UMOV UR12, UR15 ;  /* 0x0000000f000c7c82 */ /* 0x000fe20008000000 */
[----:B------:R-:W-:-:S03]  /*1fb0*/  UMOV UR15, UR22 ;  /* 0x00000016000f7c82 */ /* 0x000fc60008000000 */
[----:B------:R-:W-:Y:S01]  /*1fc0*/  LEA.HI.X R229, R8, UR13, R3, 0x1, P2 ;  /* 0x0000000d08e57c11 */ /* 0x000fe200090f0c03 */
[----:B------:R-:W-:Y:S01]  /*1fd0*/  UMOV UR13, UR14 ;  /* 0x0000000e000d7c82 */ /* 0x000fe20008000000 */
[----:B------:R-:W-:-:S03]  /*1fe0*/  UMOV UR14, UR23 ;  /* 0x00000017000e7c82 */ /* 0x000fc60008000000 */
        /* <DEDUP_REMOVED lines=20> */
.L_x_566:
        /* <DEDUP_REMOVED lines=19> */
.L_x_567:
        /* <DEDUP_REMOVED lines=30> */
.L_x_569:
[----:B------:R-:W-:Y:S05]  /*2440*/  BSYNC B0 ;  /* 0x0000000000007941 */ /* 0x000fea0003800000 */
.L_x_568:
        /* <DEDUP_REMOVED lines=14> */
.L_x_571:
[----:B------:R-:W-:Y:S05]  /*2530*/  BSYNC B0 ;  /* 0x0000000000007941 */ /* 0x000fea0003800000 */
.L_x_570:
        /* <DEDUP_REMOVED lines=26> */
.L_x_573:
[----:B------:R-:W-:Y:S05]  /*26e0*/  BSYNC B0 ;  /* 0x0000000000007941 */ /* 0x000fea0003800000 */
.L_x_572:
        /* <DEDUP_REMOVED lines=14> */
.L_x_565:
[----:B------:R-:W2:Y:S04]  /*27d0*/  LDL R28, [R1+0x34] ;  /* 0x00003400011c7983 */ /* 0x000ea80000100800 */
[----:B------:R-:W3:Y:S01]  /*27e0*/  LDL R19, [R1+0x2c] ;  /* 0x00002c0001137983 */ /* 0x000ee20000100800 */
[----:B------:R-:W-:Y:S01]  /*27f0*/  UIMAD UR5, UR7, -0x80, UR38 ;  /* 0xffffff80070578a4 */ /* 0x000fe2000f8e0226 */
[----:B------:R-:W-:Y:S01]  /*2800*/  VIADD R9, R0, 0x40 ;  /* 0x0000004000097836 */ /* 0x000fe20000000000 */
[----:B------:R-:W-:Y:S02]  /*2810*/  UIMAD UR6, UR18, -0x80, UR10 ;  /* 0xffffff80120678a4 */ /* 0x000fe4000f8e020a */
[----:B------:R-:W-:Y:S01]  /*2820*/  UIMAD UR11, UR45, UR26, URZ ;  /* 0x0000001a2d0b72a4 */ /* 0x000fe2000f8e023f */
[----:B------:R-:W-:Y:S01]  /*2830*/  IMAD.U32 R8, RZ, RZ, UR26 ;  /* 0x0000001aff087e24 */ /* 0x000fe2000f8e00ff */
[C---:B------:R-:W-:Y:S01]  /*2840*/  ISETP.GE.AND P3, PT, R9.reuse, UR5, PT ;  /* 0x0000000509007c0c */ /* 0x040fe2000bf66270 */
[----:B------:R-:W-:Y:S01]  /*2850*/  IMAD.WIDE.U32 R10, R12, 0x80, RZ ;  /* 0x000000800c0a7825 */ /* 0x000fe200078e00ff */
[----:B------:R-:W-:Y:S01]  /*2860*/  UIMAD UR16, UR30, UR27, UR11 ;  /* 0x0000001b1e1072a4 */ /* 0x000fe2000f8e020b */
[----:B------:R-:W-:Y:S01]  /*2870*/  ISETP.GE.AND P1, PT, R9, UR6, PT ;  /* 0x0000000609007c0c */ /* 0x000fe2000bf26270 */
[----:B------:R-:W-:Y:S01]  /*2880*/  ULDC.64 UR24, c[0x0][0x260] ;  /* 0x0000980000187ab9 */ /* 0x000fe20000000a00 */
[----:B------:R-:W-:Y:S01]  /*2890*/  IMAD.WIDE.U32 R8, R8, UR30, R4 ;  /* 0x0000001e08087c25 */ /* 0x000fe2000f8e0004 */
[----:B------:R-:W-:-:S02]  /*28a0*/  ULDC.64 UR22, c[0x0][0x268] ;  /* 0x00009a0000167ab9 */ /* 0x000fc40000000a00 */
[----:B------:R-:W-:Y:S01]  /*28b0*/  IADD3 R8, P0, R8, UR46, RZ ;  /* 0x0000002e08087c10 */ /* 0x000fe2000ff1e0ff */
[----:B------:R-:W-:Y:S01]  /*28c0*/  UIMAD UR11, UR45, UR28, URZ ;  /* 0x0000001c2d0b72a4 */ /* 0x000fe2000f8e023f */
[----:B------:R-:W-:-:S03]  /*28d0*/  IMAD.SHL.U32 R13, R13, 0x80, RZ ;  /* 0x000000800d0d7824 */ /* 0x000fc600078e00ff */
[----:B------:R-:W-:Y:S01]  /*28e0*/  @!P3 IADD3 R10, P2, R228, R10, RZ ;  /* 0x0000000ae40ab210 */ /* 0x000fe20007f5e0ff */
[----:B------:R-:W-:Y:S01]  /*28f0*/  UIMAD UR11, UR30, UR29, UR11 ;  /* 0x0000001d1e0b72a4 */ /* 0x000fe2000f8e020b */
[----:B------:R-:W-:Y:S01]  /*2900*/  ISETP.GE.AND P4, PT, R0, UR5, PT ;  /* 0x0000000500007c0c */ /* 0x000fe2000bf86270 */
[----:B------:R-:W1:Y:S01]  /*2910*/  @!P1 LDC.64 R24, c[0x0][0x218] ;  /* 0x00008600ff189b82 */ /* 0x000e620000000a00 */
[----:B------:R-:W-:Y:S01]  /*2920*/  @!P3 IADD3.X R11, R229, R11, R13, P2, !PT ;  /* 0x0000000be50bb210 */ /* 0x000fe200017fe40d */
[----:B------:R-:W-:Y:S02]  /*2930*/  IMAD.MOV.U32 R32, RZ, RZ, 0x7f800000 ;  /* 0x7f800000ff207424 */ /* 0x000fe400078e00ff */
[----:B------:R-:W-:Y:S02]  /*2940*/  IMAD.MOV.U32 R31, RZ, RZ, 0x7f800000 ;  /* 0x7f800000ff1f7424 */ /* 0x000fe400078e00ff */
[----:B------:R-:W-:Y:S02]  /*2950*/  IMAD.MOV.U32 R30, RZ, RZ, 0x7f800000 ;  /* 0x7f800000ff1e7424 */ /* 0x000fe400078e00ff */
[----:B------:R-:W-:-:S02]  /*2960*/  IMAD.MOV.U32 R29, RZ, RZ, 0x7f800000 ;  /* 0x7f800000ff1d7424 */ /* 0x000fc400078e00ff */
[----:B--2---:R-:W-:-:S05]  /*2970*/  VIADD R7, R28, 0x8 ;  /* 0x000000081c077836 */ /* 0x004fca0000000000 */
[----:B------:R-:W-:Y:S01]  /*2980*/  ISETP.GE.AND P6, PT, R7, UR5, PT ;  /* 0x0000000507007c0c */ /* 0x000fe2000bfc6270 */
[----:B------:R-:W-:-:S05]  /*2990*/  IMAD.U32 R7, RZ, RZ, UR16 ;  /* 0x00000010ff077e24 */ /* 0x000fca000f8e00ff */
[----:B------:R-:W-:Y:S02]  /*29a0*/  IADD3.X R9, R9, UR48, R7, P0, !PT ;  /* 0x0000003009097c10 */ /* 0x000fe400087fe407 */
[----:B------:R-:W-:Y:S01]  /*29b0*/  PLOP3.LUT P0, PT, PT, PT, UP5, 0x80, 0x0 ;  /* 0x000000000000781c */ /* 0x000fe20003f0f058 */
[----:B------:R-:W-:-:S05]  /*29c0*/  VIADD R3, R28, 0x40 ;  /* 0x000000401c037836 */ /* 0x000fca0000000000 */
[----:B------:R-:W-:Y:S01]  /*29d0*/  ISETP.GE.AND P5, PT, R3, UR5, PT ;  /* 0x0000000503007c0c */ /* 0x000fe2000bfa6270 */
[----:B------:R-:W-:-:S06]  /*29e0*/  IMAD.U32 R3, RZ, RZ, UR28 ;  /* 0x0000001cff037e24 */ /* 0x000fcc000f8e00ff */
[----:B------:R-:W-:Y:S01]  /*29f0*/  @P0 BAR.SYNC.DEFER_BLOCKING 0x0 ;  /* 0x0000000000000b1d */ /* 0x000fe20000010000 */
[----:B------:R-:W-:-:S04]  /*2a00*/  IMAD.WIDE.U32 R4, R3, UR30, R4 ;  /* 0x0000001e03047c25 */ /* 0x000fc8000f8e0004 */
[----:B------:R-:W-:Y:S01]  /*2a10*/  IMAD.U32 R7, RZ, RZ, UR11 ;  /* 0x0000000bff077e24 */ /* 0x000fe2000f8e00ff */
[----:B------:R-:W-:Y:S01]  /*2a20*/  IADD3 R4, P2, R4, UR47, RZ ;  /* 0x0000002f04047c10 */ /* 0x000fe2000ff5e0ff */
[----:B------:R-:W-:-:S03]  /*2a30*/  IMAD R3, R16, UR24, RZ ;  /* 0x0000001810037c24 */ /* 0x000fc6000f8e02ff */
[----:B------:R-:W-:Y:S02]  /*2a40*/  IADD3.X R5, R5, UR50, R7, P2, !PT ;  /* 0x0000003205057c10 */ /* 0x000fe400097fe407 */
[----:B------:R-:W-:Y:S01]  /*2a50*/  ISETP.GE.AND P2, PT, R0, UR6, PT ;  /* 0x0000000600007c0c */ /* 0x000fe2000bf46270 */
[----:B------:R-:W-:Y:S01]  /*2a60*/  IMAD R14, R6, UR25, R3 ;  /* 0x00000019060e7c24 */ /* 0x000fe2000f8e0203 */
[----:B---3--:R-:W-:Y:S01]  /*2a70*/  LEA R3, R19, UR4, 0x1 ;  /* 0x0000000413037c11 */ /* 0x008fe2000f8e08ff */
[----:B------:R-:W-:Y:S01]  /*2a80*/  IMAD R7, R16, UR22, RZ ;  /* 0x0000001610077c24 */ /* 0x000fe2000f8e02ff */
[----:B------:R-:W-:Y:S01]  /*2a90*/  @!P1 IADD3 R12, P0, R0, 0x40, RZ ;  /* 0x00000040000c9810 */ /* 0x000fe20007f1e0ff */
[C---:B------:R-:W-:Y:S01]  /*2aa0*/  IMAD.WIDE.U32 R8, R6.reuse, UR24, R8 ;  /* 0x0000001806087c25 */ /* 0x040fe2000f8e0008 */
[----:B------:R-:W-:Y:S02]  /*2ab0*/  USHF.L.U32 UR11, UR43, 0x7, URZ ;  /* 0x000000072b0b7899 */ /* 0x000fe4000800063f */
[----:B------:R-:W-:Y:S01]  /*2ac0*/  ULEA.HI UR6, UR7, UR7, URZ, 0x1 ;  /* 0x0000000707067291 */ /* 0x000fe2000f8f083f */
[----:B------:R-:W-:-:S02]  /*2ad0*/  IMAD R13, R6, UR23, R7 ;  /* 0x00000017060d7c24 */ /* 0x000fc4000f8e0207 */
[----:B------:R-:W-:Y:S01]  /*2ae0*/  IMAD.WIDE.U32 R4, R6, UR22, R4 ;  /* 0x0000001606047c25 */ /* 0x000fe2000f8e0004 */
[----:B------:R-:W-:Y:S01]  /*2af0*/  @P4 STS [R3+0x4000], RZ ;  /* 0x004000ff03004388 */ /* 0x000fe20000000800 */
[----:B------:R-:W-:Y:S01]  /*2b00*/  UIMAD.WIDE.U32 UR22, UR42, 0x80, URZ ;  /* 0x000000802a1678a5 */ /* 0x000fe2000f8e003f */
[----:B------:R-:W2:Y:S01]  /*2b10*/  @!P2 LDC.64 R20, c[0x0][0x218] ;  /* 0x00008600ff14ab82 */ /* 0x000ea20000000a00 */
[----:B------:R-:W-:Y:S01]  /*2b20*/  IMAD.IADD R7, R9, 0x1, R14 ;  /* 0x0000000109077824 */ /* 0x000fe200078e020e */
[----:B------:R-:W-:Y:S01]  /*2b30*/  @P4 STS [R3+0x4004], RZ ;  /* 0x004004ff03004388 */ /* 0x000fe20000000800 */
[----:B------:R-:W-:-:S03]  /*2b40*/  @!P1 IMAD.X R9, RZ, RZ, R18, P0 ;  /* 0x000000ffff099224 */ /* 0x000fc600000e0612 */
[----:B------:R-:W-:Y:S01]  /*2b50*/  @P4 STS.64 [R3+0x4008], RZ ;  /* 0x004008ff03004388 */ /* 0x000fe20000000a00 */
[----:B------:R-:W-:Y:S01]  /*2b60*/  @!P2 IMAD.MOV.U32 R6, RZ, RZ, R8 ;  /* 0x000000ffff06a224 */ /* 0x000fe200078e0008 */
[----:B------:R-:W3:Y:S02]  /*2b70*/  @!P2 LDC.64 R26, c[0x0][0x220] ;  /* 0x00008800ff1aab82 */ /* 0x000ee40000000a00 */
[----:B------:R-:W-:Y:S01]  /*2b80*/  @!PT LDS RZ, [RZ] ;  /* 0x00000000fffff984 */ /* 0x000fe20000000800 */
[----:B------:R-:W-:Y:S01]  /*2b90*/  @!PT LDS RZ, [RZ] ;  /* 0x00000000fffff984 */ /* 0x000fe20000000800 */
[----:B------:R-:W-:Y:S01]  /*2ba0*/  @!PT LDS RZ, [RZ] ;  /* 0x00000000fffff984 */ /* 0x000fe20000000800 */
[----:B------:R-:W-:Y:S01]  /*2bb0*/  @!P4 LDGSTS.E.BYPASS.LTC128B.128 [R3+0x4000], desc[UR8][R228.64] ;  /* 0x04000000e403cfae */ /* 0x000fe2000b901d48 */
[----:B------:R-:W-:-:S03]  /*2bc0*/  ULOP3.LUT UR6, UR6, 0xfffffffe, URZ, 0xc0, !UPT ;  /* 0xfffffffe06067892 */ /* 0x000fc6000f8ec03f */
[----:B------:R-:W-:Y:S04]  /*2bd0*/  @P3 STS.128 [R3+0x5000], RZ ;  /* 0x005000ff03003388 */ /* 0x000fe80000000c00 */
[----:B------:R-:W-:Y:S01]  /*2be0*/  @!PT LDS RZ, [RZ] ;  /* 0x00000000fffff984 */ /* 0x000fe20000000800 */
[----:B------:R-:W-:Y:S01]  /*2bf0*/  @!PT LDS RZ, [RZ] ;  /* 0x00000000fffff984 */ /* 0x000fe20000000800 */
[----:B------:R-:W-:Y:S01]  /*2c00*/  @!PT LDS RZ, [RZ] ;  /* 0x00000000fffff984 */ /* 0x000fe20000000800 */
[----:B------:R4:W-:Y:S01]  /*2c10*/  @!P3 LDGSTS.E.BYPASS.LTC128B.128 [R3+0x5000], desc[UR8][R10.64] ;  /* 0x050000000a03bfae */ /* 0x0009e2000b901d48 */
[----:B------:R-:W-:Y:S01]  /*2c20*/  @!P3 IADD3 R14, P0, R230, UR22, RZ ;  /* 0x00000016e60ebc10 */ /* 0x000fe2000ff1e0ff */
[----:B------:R-:W-:-:S04]  /*2c30*/  UIADD3 UR6, UR7, -UR6, URZ ;  /* 0x8000000607067290 */ /* 0x000fc8000fffe03f */
[----:B------:R-:W-:Y:S01]  /*2c40*/  UISETP.NE.AND UP0, UPT, UR6, 0x1, UPT ;  /* 0x000000010600788c */ /* 0x000fe2000bf05270 */
[----:B------:R-:W-:Y:S02]  /*2c50*/  IMAD.IADD R5, R5, 0x1, R13 ;  /* 0x0000000105057824 */ /* 0x000fe400078e020d */
[----:B------:R-:W-:Y:S02]  /*2c60*/  @!P1 IMAD.MOV.U32 R16, RZ, RZ, R4 ;  /* 0x000000ffff109224 */ /* 0x000fe400078e0004 */
[----:B----4-:R-:W-:Y:S02]  /*2c70*/  @!P1 IMAD.MOV.U32 R10, RZ, RZ, R8 ;  /* 0x000000ffff0a9224 */ /* 0x010fe400078e0008 */
[----:B------:R-:W-:Y:S02]  /*2c80*/  @!P1 IMAD.MOV.U32 R11, RZ, RZ, R7 ;  /* 0x000000ffff0b9224 */ /* 0x000fe400078e0007 */
[----:B------:R-:W-:Y:S01]  /*2c90*/  VIADD R118, R129, 0x1000 ;  /* 0x0000100081767836 */ /* 0x000fe20000000000 */
[----:B------:R-:W-:Y:S01]  /*2ca0*/  UIADD3 UR35, UR38, 0x80, UR30 ;  /* 0x0000008026237890 */ /* 0x000fe2000fffe01e */
[----:B------:R-:W-:Y:S01]  /*2cb0*/  @!P1 IMAD R8, R9, UR26, RZ ;  /* 0x0000001a09089c24 */ /* 0x000fe2000f8e02ff */
[----:B------:R-:W-:Y:S01]  /*2cc0*/  CS2R R94, SRZ ;  /* 0x00000000005e7805 */ /* 0x000fe2000001ff00 */
[----:B------:R-:W-:Y:S01]  /*2cd0*/  IMAD.U32 R9, RZ, RZ, UR11 ;  /* 0x0000000bff097e24 */ /* 0x000fe2000f8e00ff */
[----:B------:R-:W-:Y:S01]  /*2ce0*/  CS2R R92, SRZ ;  /* 0x00000000005c7805 */ /* 0x000fe2000001ff00 */
[C---:B------:R-:W-:Y:S01]  /*2cf0*/  @!P1 IMAD R23, R12.reuse, UR27, R8 ;  /* 0x0000001b0c179c24 */ /* 0x040fe2000f8e0208 */
[----:B------:R-:W-:Y:S01]  /*2d00*/  CS2R R98, SRZ ;  /* 0x0000000000627805 */ /* 0x000fe2000001ff00 */
[----:B------:R-:W-:Y:S01]  /*2d10*/  @!P1 IMAD.WIDE.U32 R10, R12, UR26, R10 ;  /* 0x0000001a0c0a9c25 */ /* 0x000fe2000f8e000a */
[----:B------:R-:W-:-:S02]  /*2d20*/  @!P3 IADD3.X R15, R231, UR23, R9, P0, !PT ;  /* 0x00000017e70fbc10 */ /* 0x000fc400087fe409 */
[----:B------:R-:W-:Y:S02]  /*2d30*/  CS2R R96, SRZ ;  /* 0x0000000000607805 */ /* 0x000fe4000001ff00 */
[----:B------:R-:W-:Y:S01]  /*2d40*/  @!P1 IADD3 R12, P0, R0, 0x40, RZ ;  /* 0x00000040000c9810 */ /* 0x000fe20007f1e0ff */
[----:B------:R-:W-:Y:S01]  /*2d50*/  @!P2 IMAD R8, R18, UR26, RZ ;  /* 0x0000001a1208ac24 */ /* 0x000fe2000f8e02ff */
[----:B------:R-:W-:Y:S01]  /*2d60*/  CS2R R90, SRZ ;  /* 0x00000000005a7805 */ /* 0x000fe2000001ff00 */
[----:B------:R-:W-:Y:S01]  /*2d70*/  IMAD.SHL.U32 R122, R129, 0x2, RZ ;  /* 0x00000002817a7824 */ /* 0x000fe200078e00ff */
[----:B------:R-:W-:Y:S01]  /*2d80*/  CS2R R88, SRZ ;  /* 0x0000000000587805 */ /* 0x000fe2000001ff00 */
[C---:B------:R-:W-:Y:S01]  /*2d90*/  @!P2 IMAD R22, R0.reuse, UR27, R8 ;  /* 0x0000001b0016ac24 */ /* 0x040fe2000f8e0208 */
[----:B------:R-:W-:Y:S01]  /*2da0*/  CS2R R86, SRZ ;  /* 0x0000000000567805 */ /* 0x000fe2000001ff00 */
[----:B------:R-:W-:Y:S01]  /*2db0*/  @!P2 IMAD.WIDE.U32 R8, R0, UR26, R6 ;  /* 0x0000001a0008ac25 */ /* 0x000fe2000f8e0006 */
[----:B------:R-:W-:-:S02]  /*2dc0*/  CS2R R84, SRZ ;  /* 0x0000000000547805 */ /* 0x000fc4000001ff00 */
[----:B------:R-:W-:Y:S02]  /*2dd0*/  CS2R R78, SRZ ;  /* 0x00000000004e7805 */ /* 0x000fe4000001ff00 */
[----:B------:R-:W-:Y:S01]  /*2de0*/  CS2R R76, SRZ ;  /* 0x00000000004c7805 */ /* 0x000fe2000001ff00 */
[----:B------:R-:W-:Y:S01]  /*2df0*/  VIADD R6, R19, 0x1000 ;  /* 0x0000100013067836 */ /* 0x000fe20000000000 */
[----:B------:R-:W-:Y:S01]  /*2e00*/  CS2R R82, SRZ ;  /* 0x0000000000527805 */ /* 0x000fe2000001ff00 */
[----:B------:R-:W-:Y:S01]  /*2e10*/  @!P1 IMAD.X R7, RZ, RZ, R18, P0 ;  /* 0x000000ffff079224 */ /* 0x000fe200000e0612 */
[----:B------:R-:W-:Y:S01]  /*2e20*/  PLOP3.LUT P0, PT, PT, PT, UP0, 0x80, 0x0 ;  /* 0x000000000000781c */ /* 0x000fe20003f0f008 */
[----:B------:R-:W-:Y:S01]  /*2e30*/  @!P1 IMAD.MOV.U32 R17, RZ, RZ, R5 ;  /* 0x000000ffff119224 */ /* 0x000fe200078e0005 */
[----:B------:R-:W-:Y:S01]  /*2e40*/  CS2R R80, SRZ ;  /* 0x0000000000507805 */ /* 0x000fe2000001ff00 */
[----:B------:R-:W-:Y:S01]  /*2e50*/  @!P1 IMAD R7, R7, UR28, RZ ;  /* 0x0000001c07079c24 */ /* 0x000fe2000f8e02ff */
[----:B------:R-:W-:-:S02]  /*2e60*/  SEL R6, R6, R19, !P0 ;  /* 0x0000001306067207 */ /* 0x000fc40004000000 */
[----:B------:R-:W-:Y:S02]  /*2e70*/  CS2R R74, SRZ ;  /* 0x00000000004a7805 */ /* 0x000fe4000001ff00 */
[----:B------:R-:W-:Y:S01]  /*2e80*/  CS2R R72, SRZ ;  /* 0x0000000000487805 */ /* 0x000fe2000001ff00 */
[----:B------:R-:W-:Y:S01]  /*2e90*/  @!P1 IMAD R19, R12, UR29, R7 ;  /* 0x0000001d0c139c24 */ /* 0x000fe2000f8e0207 */
[----:B------:R-:W-:Y:S01]  /*2ea0*/  LEA R251, R6, UR4, 0x1 ;  /* 0x0000000406fb7c11 */ /* 0x000fe2000f8e08ff */
[----:B------:R-:W-:Y:S01]  /*2eb0*/  @!P1 IMAD.WIDE.U32 R6, R12, UR28, R16 ;  /* 0x0000001c0c069c25 */ /* 0x000fe2000f8e0010 */
[----:B------:R-:W-:Y:S01]  /*2ec0*/  CS2R R70, SRZ ;  /* 0x0000000000467805 */ /* 0x000fe2000001ff00 */
[----:B------:R-:W4:Y:S01]  /*2ed0*/  @!P1 LDC.64 R16, c[0x0][0x220] ;  /* 0x00008800ff109b82 */ /* 0x000f220000000a00 */
[----:B------:R-:W-:Y:S01]  /*2ee0*/  CS2R R68, SRZ ;  /* 0x0000000000447805 */ /* 0x000fe2000001ff00 */
[----:B------:R-:W-:Y:S01]  /*2ef0*/  @!P2 IMAD R13, R18, UR28, RZ ;  /* 0x0000001c120dac24 */ /* 0x000fe2000f8e02ff */
[----:B------:R-:W-:Y:S01]  /*2f00*/  @P4 STS [R251], RZ ;  /* 0x000000fffb004388 */ /* 0x000fe20000000800 */
[----:B------:R-:W-:Y:S01]  /*2f10*/  @!P2 IMAD.WIDE.U32 R4, R0, UR28, R4 ;  /* 0x0000001c0004ac25 */ /* 0x000fe2000f8e0004 */
[----:B------:R-:W-:-:S02]  /*2f20*/  USHF.L.U32 UR34, UR20, 0x3, URZ ;  /* 0x0000000314227899 */ /* 0x000fc4000800063f */
[----:B------:R-:W-:Y:S01]  /*2f30*/  @P4 STS [R251+0x4], RZ ;  /* 0x000004fffb004388 */ /* 0x000fe20000000800 */
[----:B------:R-:W-:Y:S01]  /*2f40*/  @!P2 IMAD R18, R0, UR29, R13 ;  /* 0x0000001d0012ac24 */ /* 0x000fe2000f8e020d */
[----:B------:R-:W-:Y:S01]  /*2f50*/  USHF.L.U32 UR33, UR20, 0x4, URZ ;  /* 0x0000000414217899 */ /* 0x000fe2000800063f */
[----:B------:R-:W-:Y:S01]  /*2f60*/  @!P2 IMAD.IADD R0, R9, 0x1, R22 ;  /* 0x000000010900a824 */ /* 0x000fe200078e0216 */
[----:B------:R-:W-:Y:S01]  /*2f70*/  @P4 STS [R251+0x8], RZ ;  /* 0x000008fffb004388 */ /* 0x000fe20000000800 */
[----:B------:R-:W-:Y:S02]  /*2f80*/  UIMAD UR32, UR20, 0x18, URZ ;  /* 0x00000018142078a4 */ /* 0x000fe4000f8e023f */
[----:B------:R-:W-:Y:S01]  /*2f90*/  USHF.L.U32 UR31, UR20, 0x5, URZ ;  /* 0x00000005141f7899 */ /* 0x000fe2000800063f */
[----:B------:R-:W-:Y:S01]  /*2fa0*/  @P4 STS [R251+0xc], RZ ;  /* 0x00000cfffb004388 */ /* 0x000fe20000000800 */
[----:B------:R-:W-:Y:S02]  /*2fb0*/  UIMAD UR25, UR20, 0x50, URZ ;  /* 0x00000050141978a4 */ /* 0x000fe4000f8e023f */
[----:B------:R-:W-:Y:S01]  /*2fc0*/  UIMAD UR24, UR20, 0x58, URZ ;  /* 0x00000058141878a4 */ /* 0x000fe2000f8e023f */
[----:B------:R-:W-:Y:S01]  /*2fd0*/  @!PT LDS RZ, [RZ] ;  /* 0x00000000fffff984 */ /* 0x000fe20000000800 */
[----:B------:R-:W-:Y:S01]  /*2fe0*/  @!PT LDS RZ, [RZ] ;  /* 0x00000000fffff984 */ /* 0x000fe20000000800 */
[----:B------:R-:W-:Y:S01]  /*2ff0*/  @!PT LDS RZ, [RZ] ;  /* 0x00000000fffff984 */ /* 0x000fe20000000800 */
[----:B------:R-:W-:Y:S01]  /*3000*/  @!P4 LDGSTS.E.BYPASS.LTC128B.128 [R251], desc[UR8][R230.64] ;  /* 0x00000000e6fbcfae */ /* 0x000fe2000b901d48 */
[C---:B--2---:R-:W-:Y:S01]  /*3010*/  @!P2 LEA R12, P4, R8.reuse, R20, 0x1 ;  /* 0x00000014080ca211 */ /* 0x044fe200078808ff */
[----:B------:R-:W-:Y:S01]  /*3020*/  @!P2 IMAD.IADD R5, R5, 0x1, R18 ;  /* 0x000000010505a824 */ /* 0x000fe200078e0212 */
[----:B------:R-:W-:Y:S01]  /*3030*/  UIMAD UR22, UR20, 0x68, URZ ;  /* 0x00000068141678a4 */ /* 0x000fe2000f8e023f */
[----:B------:R-:W-:Y:S01]  /*3040*/  @P3 STS [R251+0x1000], RZ ;  /* 0x001000fffb003388 */ /* 0x000fe20000000800 */
[----:B------:R-:W-:Y:S01]  /*3050*/  @!P2 LEA.HI.X R13, R8, R21, R0, 0x1, P4 ;  /* 0x00000015080da211 */ /* 0x000fe200020f0c00 */
[----:B------:R-:W-:Y:S01]  /*3060*/  @!P1 IMAD.IADD R0, R11, 0x1, R23 ;  /* 0x000000010b009824 */ /* 0x000fe200078e0217 */
[----:B------:R-:W-:Y:S01]  /*3070*/  UIMAD UR21, UR20, 0x70, URZ ;  /* 0x00000070141578a4 */ /* 0x000fe2000f8e023f */
[----:B------:R-:W-:Y:S01]  /*3080*/  @P3 STS [R251+0x1004], RZ ;  /* 0x001004fffb003388 */ /* 0x000fe20000000800 */
[----:B------:R-:W-:Y:S01]  /*3090*/  UIADD3 UR19, -UR19, URZ, URZ ;  /* 0x0000003f13137290 */ /* 0x000fe2000fffe13f */
[----:B------:R-:W-:-:S02]  /*30a0*/  ULDC UR6, c[0x0][0x2ec] ;  /* 0x0000bb0000067ab9 */ /* 0x000fc40000000800 */
[----:B------:R-:W-:Y:S04]  /*30b0*/  @P3 STS [R251+0x1008], RZ ;  /* 0x001008fffb003388 */ /* 0x000fe80000000800 */
[----:B------:R-:W-:Y:S04]  /*30c0*/  @P3 STS [R251+0x100c], RZ ;  /* 0x00100cfffb003388 */ /* 0x000fe80000000800 */
[----:B------:R-:W-:Y:S01]  /*30d0*/  @!PT LDS RZ, [RZ] ;  /* 0x00000000fffff984 */ /* 0x000fe20000000800 */
[----:B------:R-:W-:Y:S01]  /*30e0*/  @!PT LDS RZ, [RZ] ;  /* 0x00000000fffff984 */ /* 0x000fe20000000800 */
[----:B------:R-:W-:Y:S01]  /*30f0*/  @!PT LDS RZ, [RZ] ;  /* 0x00000000fffff984 */ /* 0x000fe20000000800 */
[----:B------:R1:W-:Y:S01]  /*3100*/  @!P3 LDGSTS.E.BYPASS.LTC128B.128 [R251+0x1000], desc[UR8][R14.64] ;  /* 0x010000000efbbfae */ /* 0x0003e2000b901d48 */
[----:B---3--:R-:W-:-:S04]  /*3110*/  @!P2 LEA R8, P3, R4, R26, 0x1 ;  /* 0x0000001a0408a211 */ /* 0x008fc800078608ff */
[----:B------:R-:W-:Y:S01]  /*3120*/  @!P2 LEA.HI.X R9, R4, R27, R5, 0x1, P3 ;  /* 0x0000001b0409a211 */ /* 0x000fe200018f0c05 */
[----:B------:R-:W-:Y:S01]  /*3130*/  @!P1 IMAD.IADD R5, R7, 0x1, R19 ;  /* 0x0000000107059824 */ /* 0x000fe200078e0213 */
[C---:B----4-:R-:W-:Y:S01]  /*3140*/  @!P1 LEA R4, P3, R6.reuse, R16, 0x1 ;  /* 0x0000001006049211 */ /* 0x050fe200078608ff */
[----:B------:R-:W-:Y:S03]  /*3150*/  @P2 STS [R3+0x6000], RZ ;  /* 0x006000ff03002388 */ /* 0x000fe60000000800 */
[----:B------:R-:W-:Y:S01]  /*3160*/  @!P1 LEA.HI.X R5, R6, R17, R5, 0x1, P3 ;  /* 0x0000001106059211 */ /* 0x000fe200018f0c05 */
[----:B------:R-:W-:Y:S04]  /*3170*/  @P2 STS [R3+0x6004], RZ ;  /* 0x006004ff03002388 */ /* 0x000fe80000000800 */
[----:B------:R-:W-:Y:S04]  /*3180*/  @P2 STS.64 [R3+0x6008], RZ ;  /* 0x006008ff03002388 */ /* 0x000fe80000000a00 */
[----:B------:R-:W-:Y:S01]  /*3190*/  @!PT LDS RZ, [RZ] ;  /* 0x00000000fffff984 */ /* 0x000fe20000000800 */
[----:B------:R-:W-:Y:S01]  /*31a0*/  @!PT LDS RZ, [RZ] ;  /* 0x00000000fffff984 */ /* 0x000fe20000000800 */
[----:B------:R-:W-:Y:S01]  /*31b0*/  @!PT LDS RZ, [RZ] ;  /* 0x00000000fffff984 */ /* 0x000fe20000000800 */
[----:B------:R-:W-:Y:S01]  /*31c0*/  @!P2 LDGSTS.E.BYPASS.LTC128B.128 [R3+0x6000], desc[UR8][R12.64] ;  /* 0x060000000c03afae */ /* 0x000fe2000b901d48 */
[----:B-1----:R-:W-:-:S04]  /*31d0*/  @!P1 LEA R14, P4, R10, R24, 0x1 ;  /* 0x000000180a0e9211 */ /* 0x002fc800078808ff */
[----:B------:R-:W-:Y:S01]  /*31e0*/  @!P1 LEA.HI.X R15, R10, R25, R0, 0x1, P4 ;  /* 0x000000190a0f9211 */ /* 0x000fe200020f0c00 */
[----:B------:R-:W-:Y:S01]  /*31f0*/  VIADD R0, R28, 0x48 ;  /* 0x000000481c007836 */ /* 0x000fe20000000000 */
[----:B------:R-:W-:Y:S04]  /*3200*/  @P1 STS.128 [R3+0x7000], RZ ;  /* 0x007000ff03001388 */ /* 0x000fe80000000c00 */
[----:B------:R-:W-:Y:S01]  /*3210*/  ISETP.GE.AND P3, PT, R0, UR5, PT ;  /* 0x0000000500007c0c */ /* 0x000fe2000bf66270 */
[----:B------:R-:W-:Y:S01]  /*3220*/  @!PT LDS RZ, [RZ] ;  /* 0x00000000fffff984 */ /* 0x000fe20000000800 */
[----:B------:R-:W-:Y:S01]  /*3230*/  @!PT LDS RZ, [RZ] ;  /* 0x00000000fffff984 */ /* 0x000fe20000000800 */
[----:B------:R-:W-:Y:S01]  /*3240*/  @!PT LDS RZ, [RZ] ;  /* 0x00000000fffff984 */ /* 0x000fe20000000800 */
[----:B------:R-:W-:Y:S01]  /*3250*/  @!P1 LDGSTS.E.BYPASS.LTC128B.128 [R3+0x7000], desc[UR8][R14.64] ;  /* 0x070000000e039fae */ /* 0x000fe2000b901d48 */
[C---:B------:R-:W-:Y:S01]  /*3260*/  IMAD.SHL.U32 R6, R28.reuse, 0x4, RZ ;  /* 0x000000041c067824 */ /* 0x040fe200078e00ff */
[----:B------:R-:W-:Y:S02]  /*3270*/  ISETP.GE.AND P4, PT, R28, UR5, PT ;  /* 0x000000051c007c0c */ /* 0x000fe4000bf86270 */
[----:B------:R-:W-:Y:S01]  /*3280*/  SEL R118, R118, R129, !P0 ;  /* 0x0000008176767207 */ /* 0x000fe20004000000 */
[----:B------:R-:W-:Y:S01]  /*3290*/  @P2 STS [R3+0x8000], RZ ;  /* 0x008000ff03002388 */ /* 0x000fe20000000800 */
[----:B------:R-:W-:-:S03]  /*32a0*/  UIMAD UR30, UR20, 0x28, URZ ;  /* 0x00000028141e78a4 */ /* 0x000fc6000f8e023f */
[----:B------:R-:W-:Y:S04]  /*32b0*/  @P2 STS [R3+0x8004], RZ ;  /* 0x008004ff03002388 */ /* 0x000fe80000000800 */
[----:B------:R-:W-:Y:S01]  /*32c0*/  @P2 STS.64 [R3+0x8008], RZ ;  /* 0x008008ff03002388 */ /* 0x000fe20000000a00 */
[----:B------:R-:W-:Y:S02]  /*32d0*/  UIMAD UR29, UR20, 0x30, URZ ;  /* 0x00000030141d78a4 */ /* 0x000fe4000f8e023f */
[----:B------:R-:W-:Y:S01]  /*32e0*/  UIMAD UR28, UR20, 0x38, URZ ;  /* 0x00000038141c78a4 */ /* 0x000fe2000f8e023f */
[----:B------:R-:W-:Y:S01]  /*32f0*/  @!PT LDS RZ, [RZ] ;  /* 0x00000000fffff984 */ /* 0x000fe20000000800 */
[----:B------:R-:W-:Y:S01]  /*3300*/  @!PT LDS RZ, [RZ] ;  /* 0x00000000fffff984 */ /* 0x000fe20000000800 */
[----:B------:R-:W-:Y:S01]  /*3310*/  @!PT LDS RZ, [RZ] ;  /* 0x00000000fffff984 */ /* 0x000fe20000000800 */
[----:B------:R1:W-:Y:S01]  /*3320*/  @!P2 LDGSTS.E.BYPASS.LTC128B.128 [R3+0x8000], desc[UR8][R8.64] ;  /* 0x080000000803afae */ /* 0x0003e2000b901d48 */
[----:B------:R-:W-:Y:S02]  /*3330*/  USHF.L.U32 UR27, UR20, 0x6, URZ ;  /* 0x00000006141b7899 */ /* 0x000fe4000800063f */
[----:B------:R-:W-:Y:S01]  /*3340*/  UIMAD UR26, UR20, 0x48, URZ ;  /* 0x00000048141a78a4 */ /* 0x000fe2000f8e023f */
[----:B------:R2:W-:Y:S01]  /*3350*/  @P1 STS.128 [R3+0x9000], RZ ;  /* 0x009000ff03001388 */ /* 0x0005e20000000c00 */
[----:B------:R-:W-:-:S02]  /*3360*/  UIMAD UR23, UR20, 0x60, URZ ;  /* 0x00000060141778a4 */ /* 0x000fc4000f8e023f */
[----:B------:R-:W-:Y:S01]  /*3370*/  UIADD3 UR35, UR35, -UR10, URZ ;  /* 0x8000000a23237290 */ /* 0x000fe2000fffe03f */
[----:B------:R-:W-:Y:S01]  /*3380*/  @!PT LDS RZ, [RZ] ;  /* 0x00000000fffff984 */ /* 0x000fe20000000800 */
[----:B------:R-:W-:Y:S01]  /*3390*/  @!PT LDS RZ, [RZ] ;  /* 0x00000000fffff984 */ /* 0x000fe20000000800 */
[----:B------:R-:W-:Y:S01]  /*33a0*/  @!PT LDS RZ, [RZ] ;  /* 0x00000000fffff984 */ /* 0x000fe20000000800 */
[----:B------:R3:W-:Y:S01]  /*33b0*/  @!P1 LDGSTS.E.BYPASS.LTC128B.128 [R3+0x9000], desc[UR8][R4.64] ;  /* 0x0900000004039fae */ /* 0x0007e2000b901d48 */
[----:B------:R-:W-:-:S03]  /*33c0*/  ULDC UR5, c[0x0][0x39c] ;  /* 0x0000e70000057ab9 */ /* 0x000fc60000000800 */
[----:B------:R-:W0:Y:S01]  /*33d0*/  LDGDEPBAR ;  /* 0x00000000000079af */ /* 0x000e220000000000 */
[----:B-1----:R-:W-:Y:S02]  /*33e0*/  SHF.R.S32.HI R8, RZ, 0x1f, R28 ;  /* 0x0000001fff087819 */ /* 0x002fe4000001141c */
[----:B---3--:R-:W-:Y:S02]  /*33f0*/  IADD3 R4, P2, R6, UR13, RZ ;  /* 0x0000000d06047c10 */ /* 0x008fe4000ff5e0ff */
[----:B------:R-:W-:Y:S02]  /*3400*/  SHF.L.U64.HI R5, R28, 0x2, R8 ;  /* 0x000000021c057819 */ /* 0x000fe40000010208 */
[----:B--2---:R-:W-:Y:S02]  /*3410*/  SHF.R.S32.HI R3, RZ, 0x1f, R0 ;  /* 0x0000001fff037819 */ /* 0x004fe40000011400 */
[----:B------:R-:W-:Y:S02]  /*3420*/  @!P3 LEA R6, P1, R0, UR13, 0x2 ;  /* 0x0000000d0006bc11 */ /* 0x000fe4000f8210ff */
[----:B------:R-:W-:-:S02]  /*3430*/  IADD3.X R5, R5, UR12, RZ, P2, !PT ;  /* 0x0000000c05057c10 */ /* 0x000fc400097fe4ff */
[----:B------:R-:W-:-:S03]  /*3440*/  @!P3 LEA.HI.X R7, R0, UR12, R3, 0x2, P1 ;  /* 0x0000000c0007bc11 */ /* 0x000fc600088f1403 */
[----:B------:R-:W2:Y:S04]  /*3450*/  @!P4 LDG.E R32, desc[UR8][R4.64] ;  /* 0x000000080420c981 */ /* 0x000ea8000c1e1900 */
[----:B------:R-:W3:Y:S04]  /*3460*/  @!P6 LDG.E R31, desc[UR8][R4.64+0x20] ;  /* 0x00002008041fe981 */ /* 0x000ee8000c1e1900 */
[----:B------:R-:W4:Y:S04]  /*3470*/  @!P5 LDG.E R30, desc[UR8][R4.64+0x100] ;  /* 0x00010008041ed981 */ /* 0x000f28000c1e1900 */
[----:B------:R1:W5:Y:S01]  /*3480*/  @!P3 LDG.E R29, desc[UR8][R6.64] ;  /* 0x00000008061db981 */ /* 0x000362000c1e1900 */
[----:B------:R-:W-:-:S02]  /*3490*/  VIADD R3, R28, 0x1 ;  /* 0x000000011c037836 */ /* 0x000fc40000000000 */
[----:B------:R-:W-:-:S05]  /*34a0*/  IMAD.U32 R0, RZ, RZ, UR38 ;  /* 0x00000026ff007e24 */ /* 0x000fca000f8e00ff */
[----:B------:R-:W-:Y:S01]  /*34b0*/  IADD3 R0, R3, UR10, -R0 ;  /* 0x0000000a03007c10 */ /* 0x000fe2000fffe800 */
[----:B------:R-:W-:-:S04]  /*34c0*/  IMAD.SHL.U32 R3, R28, 0x4, RZ ;  /* 0x000000041c037824 */ /* 0x000fc800078e00ff */
[----:B------:R1:W-:Y:S04]  /*34d0*/  STL [R1+0x28], R0 ;  /* 0x0000280001007387 */ /* 0x0003e80000100800 */
[----:B------:R1:W-:Y:S02]  /*34e0*/  STL [R1+0x24], R3 ;  /* 0x0000240301007387 */ /* 0x0003e40000100800 */
[C---:B-1----:R-:W-:Y:S01]  /*34f0*/  SHF.L.U64.HI R6, R28.reuse, 0x2, R8 ;  /* 0x000000021c067819 */ /* 0x042fe20000010208 */
[----:B------:R-:W-:-:S05]  /*3500*/  VIADD R0, R28, 0xffffff80 ;  /* 0xffffff801c007836 */ /* 0x000fca0000000000 */
[----:B------:R-:W-:-:S04]  /*3510*/  SHF.R.S32.HI R3, RZ, 0x1f, R0 ;  /* 0x0000001fff037819 */ /* 0x000fc80000011400 */
        /* <DEDUP_REMOVED lines=10> */
[----:B-----5:R1:W-:Y:S04]  /*35c0*/  STL [R1+0xc], R29 ;  /* 0x00000c1d01007387 */ /* 0x0203e80000100800 */
[----:B------:R1:W-:Y:S04]  /*35d0*/  STL [R1+0x20], R6 ;  /* 0x0000200601007387 */ /* 0x0003e80000100800 */
[----:B------:R1:W-:Y:S04]  /*35e0*/  STL [R1+0x1c], R5 ;  /* 0x00001c0501007387 */ /* 0x0003e80000100800 */
[----:B------:R1:W-:Y:S02]  /*35f0*/  STL [R1+0x18], R0 ;  /* 0x0000180001007387 */ /* 0x0003e40000100800 */
.L_x_577:
[----:B------:R-:W0:Y:S01]  /*3600*/  LDGDEPBAR ;  /* 0x00000000000079af */ /* 0x000e220000000000 */
[----:B------:R-:W-:Y:S01]  /*3610*/  IADD3 R112, R123, R118, RZ ;  /* 0x000000767b707210 */ /* 0x000fe20007ffe0ff */
[----:B------:R-:W-:Y:S01]  /*3620*/  USHF.L.U32 UR11, UR7, 0x7, URZ ;  /* 0x00000007070b7899 */ /* 0x000fe2000800063f */
[----:B-1----:R-:W-:Y:S05]  /*3630*/  MOV R0, UR18 ;  /* 0x0000001200007c02 */ /* 0x002fea0008000f00 */
        /* <DEDUP_REMOVED lines=184> */
[-C--:B------:R-:W-:Y:S01]  /*41c0*/  @!P0 ISETP.GE.AND P3, PT, R0, R10.reuse, PT ;  /* 0x0000000a0000820c */ /* 0x080fe20003f66270 */
        /* <DEDUP_REMOVED lines=32> */
[-C--:B------:R-:W-:Y:S01]  /*43d0*/  @!P0 ISETP.GE.AND P1, PT, R17, R15.reuse, PT ;  /* 0x0000000f1100820c */ /* 0x080fe20003f26270 */
        /* <DEDUP_REMOVED lines=60> */
[C---:B------:R-:W-:Y:S05]  /*47a0*/  @!P0 ISETP.GE.AND P1, PT, R17.reuse, R11, PT ;  /* 0x0000000b1100820c */ /* 0x040fea0003f26270 */
[----:B------:R3:W-:Y:S10]  /*47b0*/  MUFU.EX2 R75, R4 ;  /* 0x00000004004b7308 */ /* 0x0007f40000000800 */
[----:B------:R-:W-:Y:S01]  /*47c0*/  MUFU.TANH R143, R39 ;  /* 0x00000027008f7308 */ /* 0x000fe20000002400 */
[----:B-1----:R-:W-:Y:S02]  /*47d0*/  MOV R5, R152 ;  /* 0x0000009800057202 */ /* 0x002fe40000000f00 */
[----:B------:R-:W-:Y:S02]  /*47e0*/  @!P0 FSEL R5, R152, -INF , !P2 ;  /* 0xff80000098058808 */ /* 0x000fe40005000000 */
[----:B------:R-:W-:Y:S02]  /*47f0*/  @!P0 ISETP.GE.AND P2, PT, R17, R10, PT ;  /* 0x0000000a1100820c */ /* 0x000fe40003f46270 */
        /* <DEDUP_REMOVED lines=35> */
[----:B------:R-:W1:Y:S01]  /*4a30*/  MUFU.TANH R149, R45 ;  /* 0x0000002d00957308 */ /* 0x000e620000002400 */
        /* <DEDUP_REMOVED lines=26> */
[----:B------:R-:W-:Y:S05]  /*4be0*/  @!P0 ISETP.GE.AND P1, PT, R16, R15, PT ;  /* 0x0000000f1000820c */ /* 0x000fea0003f26270 */
        /* <DEDUP_REMOVED lines=8> */
[-C--:B------:R-:W-:Y:S04]  /*4c70*/  @!P0 ISETP.GE.AND P2, PT, R17, R14.reuse, PT ;  /* 0x0000000e1100820c */ /* 0x080fe80003f46270 */
[----:B------:R-:W-:Y:S03]  /*4c80*/  MUFU.TANH R135, R51 ;  /* 0x0000003300877308 */ /* 0x000fe60000002400 */
[----:B------:R-:W-:Y:S01]  /*4c90*/  MOV R16, R147 ;  /* 0x0000009300107202 */ /* 0x000fe20000000f00 */
[-C--:B------:R-:W-:Y:S03]  /*4ca0*/  HMMA.16816.F32.BF16 R60, R112, R6.reuse, R60 ;  /* 0x00000006703c723c */ /* 0x080fe6000004183c */
[----:B------:R-:W-:Y:S02]  /*4cb0*/  @!P0 FSEL R16, R147, -INF , !P1 ;  /* 0xff80000093108808 */ /* 0x000fe40004800000 */
[----:B------:R-:W-:Y:S01]  /*4cc0*/  @!P0 ISETP.GE.AND P1, PT, R17, R15, PT ;  /* 0x0000000f1100820c */ /* 0x000fe20003f26270 */
[----:B------:R-:W-:Y:S01]  /*4cd0*/  MUFU.EX2 R197, R20 ;  /* 0x0000001400c57308 */ /* 0x000fe20000000800 */
[--C-:B-1----:R-:W-:Y:S01]  /*4ce0*/  FFMA.FTZ R18, R19, UR6, -R13.reuse ;  /* 0x0000000613127c23 */ /* 0x102fe2000801080d */
        /* <DEDUP_REMOVED lines=60> */
[----:B------:R-:W-:Y:S03]  /*50b0*/  @!P0 ISETP.GE.AND P1, PT, R16, R11, PT ;  /* 0x0000000b1000820c */ /* 0x000fe60003f26270 */
        /* <DEDUP_REMOVED lines=11> */
[----:B------:R-:W-:Y:S01]  /*5170*/  FFMA.FTZ R4, R4, UR6, -R8 ;  /* 0x0000000604047c23 */ /* 0x000fe20008010808 */
[----:B---3--:R-:W-:Y:S01]  /*5180*/  MOV R16, R150 ;  /* 0x0000009600107202 */ /* 0x008fe20000000f00 */
[----:B------:R-:W-:Y:S01]  /*5190*/  MUFU.TANH R224, R64 ;  /* 0x0000004000e07308 */ /* 0x000fe20000002400 */
[----:B------:R-:W-:Y:S05]  /*51a0*/  @!P0 FSEL R16, R150, -INF , !P1 ;  /* 0xff80000096108808 */ /* 0x000fea0004800000 */
[--C-:B------:R-:W-:Y:S01]  /*51b0*/  FFMA.FTZ R7, R16, UR6, -R9.reuse ;  /* 0x0000000610077c23 */ /* 0x100fe20008010809 */
        /* <DEDUP_REMOVED lines=32> */
[----:B------:R-:W-:Y:S02]  /*53c0*/  @!P0 ISETP.GE.AND P1, PT, R4, R14, PT ;  /* 0x0000000e0400820c */ /* 0x000fe40003f26270 */
        /* <DEDUP_REMOVED lines=9> */
[CC--:B------:R-:W-:Y:S02]  /*5460*/  @!P0 ISETP.GE.AND P3, PT, R5.reuse, R14.reuse, PT ;  /* 0x0000000e0500820c */ /* 0x0c0fe40003f66270 */
        /* <DEDUP_REMOVED lines=28> */
[----:B------:R-:W-:Y:S01]  /*5630*/  @!P0 ISETP.GE.AND P3, PT, R0, R14, PT ;  /* 0x0000000e0000820c */ /* 0x000fe20003f66270 */
[--C-:B-1----:R-:W-:Y:S01]  /*5640*/  FFMA.FTZ R6, R7, UR6, -R12.reuse ;  /* 0x0000000607067c23 */ /* 0x102fe2000801080c */
[----:B------:R-:W-:Y:S01]  /*5650*/  FFMA.FTZ R7, R5, UR6, -R12 ;  /* 0x0000000605077c23 */ /* 0x000fe2000801080c */
[----:B------:R-:W-:Y:S02]  /*5660*/  MOV R5, R146 ;  /* 0x0000009200057202 */ /* 0x000fe40000000f00 */
[----:B------:R1:W-:Y:S01]  /*5670*/  MUFU.EX2 R140, R6 ;  /* 0x00000006008c7308 */ /* 0x0003e20000000800 */
[----:B------:R-:W-:Y:S02]  /*5680*/  @!P0 FSEL R5, R146, -INF , !P5 ;  /* 0xff80000092058808 */ /* 0x000fe40006800000 */
[----:B------:R-:W-:Y:S07]  /*5690*/  @!P0 ISETP.GE.AND P5, PT, R0, R15, PT ;  /* 0x0000000f0000820c */ /* 0x000fee0003fa6270 */
[----:B------:R4:W2:Y:S01]  /*56a0*/  MUFU.EX2 R138, R7 ;  /* 0x00000007008a7308 */ /* 0x0008a20000000800 */
[----:B-1----:R-:W-:Y:S02]  /*56b0*/  MOV R6, R145 ;  /* 0x0000009100067202 */ /* 0x002fe40000000f00 */
[----:B------:R-:W-:Y:S02]  /*56c0*/  @!P0 FSEL R6, R145, -INF , !P6 ;  /* 0xff80000091068808 */ /* 0x000fe40007000000 */
[----:B------:R-:W-:Y:S02]  /*56d0*/  @!P0 ISETP.GE.AND P6, PT, R4, R15, PT ;  /* 0x0000000f0400820c */ /* 0x000fe40003fc6270 */
[----:B------:R-:W-:Y:S01]  /*56e0*/  MOV R15, R137 ;  /* 0x00000089000f7202 */ /* 0x000fe20000000f00 */
[----:B------:R-:W-:Y:S01]  /*56f0*/  FFMA.FTZ R6, R6, UR6, -R9 ;  /* 0x0000000606067c23 */ /* 0x000fe20008010809 */
        /* <DEDUP_REMOVED lines=25> */
[----:B------:R-:W-:Y:S03]  /*5890*/  FFMA.FTZ R4, R11, UR6, -R8 ;  /* 0x000000060b047c23 */ /* 0x000fe60008010808 */
        /* <DEDUP_REMOVED lines=141> */
[----:B------:R-:W-:Y:S01]  /*6170*/  HMMA.16816.F32.BF16 R64, R100, R106, R64 ;  /* 0x0000006a6440723c */ /* 0x000fe20000041840 */
[----:B------:R1:W5:Y:S03]  /*6180*/  LDL.LU R82, [R1+0x84] ;  /* 0x0000840001527983 */ /* 0x0003660000300800 */
[----:B------:R-:W-:Y:S01]  /*6190*/  FMUL.FTZ R104, R80, R104 ;  /* 0x0000006850687220 */ /* 0x000fe20000410000 */
[----:B------:R-:W-:Y:S01]  /*61a0*/  FADD.FTZ R105, -R114, R5 ;  /* 0x0000000572697221 */ /* 0x000fe20000010100 */
[----:B------:R-:W-:Y:S01]  /*61b0*/  FFMA.FTZ R5, -R81, R81, 1 ;  /* 0x3f80000051057423 */ /* 0x000fe20000010151 */
[----:B------:R-:W-:Y:S01]  /*61c0*/  FMUL.FTZ R102, R76, R20 ;  /* 0x000000144c667220 */ /* 0x000fe20000410000 */
[----:B------:R1:W5:Y:S03]  /*61d0*/  LDL.LU R81, [R1+0x80] ;  /* 0x0000800001517983 */ /* 0x0003660000300800 */
[----:B------:R-:W-:Y:S01]  /*61e0*/  FMUL.FTZ R105, R79, R105 ;  /* 0x000000694f697220 */ /* 0x000fe20000410000 */
[----:B------:R1:W5:Y:S01]  /*61f0*/  LDL.LU R80, [R1+0x7c] ;  /* 0x00007c0001507983 */ /* 0x0003620000300800 */
[----:B------:R-:W-:Y:S01]  /*6200*/  FFMA.FTZ R20, -R74, R74, 1 ;  /* 0x3f8000004a147423 */ /* 0x000fe2000001014a */
[----:B------:R-:W-:Y:S01]  /*6210*/  FADD.FTZ R103, -R114, R21 ;  /* 0x0000001572677221 */ /* 0x000fe20000010100 */
[----:B------:R-:W-:Y:S01]  /*6220*/  FMUL.FTZ R21, R77, R17 ;  /* 0x000000114d157220 */ /* 0x000fe20000410000 */
[----:B------:R1:W5:Y:S01]  /*6230*/  LDL.LU R79, [R1+0x78] ;  /* 0x00007800014f7983 */ /* 0x0003620000300800 */
[----:B------:R-:W-:Y:S01]  /*6240*/  FMUL.FTZ R20, R20, UR5 ;  /* 0x0000000514147c20 */ /* 0x000fe20008410000 */
[----:B------:R-:W-:Y:S01]  /*6250*/  FMUL.FTZ R103, R75, R103 ;  /* 0x000000674b677220 */ /* 0x000fe20000410000 */
[----:B------:R-:W-:Y:S01]  /*6260*/  FADD.FTZ R52, -R114, R52 ;  /* 0x0000003472347221 */ /* 0x000fe20000010100 */
[----:B------:R1:W5:Y:S01]  /*6270*/  LDL.LU R78, [R1+0x74] ;  /* 0x00007400014e7983 */ /* 0x0003620000300800 */
[----:B------:R-:W-:Y:S01]  /*6280*/  FMUL.FTZ R20, R16, R20 ;  /* 0x0000001410147220 */ /* 0x000fe20000410000 */
        /* <DEDUP_REMOVED lines=8> */
[----:B------:R-:W-:Y:S01]  /*6310*/  FFMA.FTZ R4, -R249, R249, 1 ;  /* 0x3f800000f9047423 */ /* 0x000fe200000101f9 */
[----:B------:R-:W-:Y:S01]  /*6320*/  FFMA.FTZ R17, -R252, R252, 1 ;  /* 0x3f800000fc117423 */ /* 0x000fe200000101fc */
[----:B------:R1:W5:Y:S01]  /*6330*/  LDL.LU R75, [R1+0x68] ;  /* 0x00006800014b7983 */ /* 0x0003620000300800 */
[----:B------:R-:W-:Y:S01]  /*6340*/  FMUL.FTZ R100, R105, R5 ;  /* 0x0000000569647220 */ /* 0x000fe20000410000 */
[----:B------:R-:W-:Y:S01]  /*6350*/  FMUL.FTZ R4, R4, UR5 ;  /* 0x0000000504047c20 */ /* 0x000fe20008410000 */
[----:B------:R-:W-:Y:S01]  /*6360*/  FMUL.FTZ R17, R17, UR5 ;  /* 0x0000000511117c20 */ /* 0x000fe20008410000 */
[----:B------:R1:W5:Y:S01]  /*6370*/  LDL.LU R74, [R1+0x64] ;  /* 0x00006400014a7983 */ /* 0x0003620000300800 */
[----:B------:R-:W-:Y:S01]  /*6380*/  FFMA.FTZ R5, -R250, R250, 1 ;  /* 0x3f800000fa057423 */ /* 0x000fe200000101fa */
[----:B------:R-:W-:Y:S01]  /*6390*/  FMUL.FTZ R4, R103, R4 ;  /* 0x0000000467047220 */ /* 0x000fe20000410000 */
[----:B------:R-:W-:Y:S01]  /*63a0*/  FMUL.FTZ R17, R21, R17 ;  /* 0x0000001115117220 */ /* 0x000fe20000410000 */
[----:B------:R-:W-:Y:S01]  /*63b0*/  F2FP.BF16.F32.PACK_AB R16, R100, R101 ;  /* 0x000000656410723e */ /* 0x000fe200000010ff */
[----:B------:R-:W-:Y:S01]  /*63c0*/  FMUL.FTZ R5, R5, UR5 ;  /* 0x0000000505057c20 */ /* 0x000fe20008410000 */
[----:B------:R-:W-:Y:S01]  /*63d0*/  FFMA.FTZ R21, -R237, R237, 1 ;  /* 0x3f800000ed157423 */ /* 0x000fe200000101ed */
[----:B------:R-:W-:Y:S01]  /*63e0*/  FFMA.FTZ R100, -R244, R244, 1 ;  /* 0x3f800000f4647423 */ /* 0x000fe200000101f4 */
[----:B------:R-:W-:Y:S01]  /*63f0*/  F2FP.BF16.F32.PACK_AB R101, R17, R20 ;  /* 0x000000141165723e */ /* 0x000fe200000010ff */
[----:B------:R-:W-:Y:S01]  /*6400*/  FMUL.FTZ R5, R102, R5 ;  /* 0x0000000566057220 */ /* 0x000fe20000410000 */
[C---:B------:R-:W-:Y:S01]  /*6410*/  FADD.FTZ R20, -R114.reuse, R37 ;  /* 0x0000002572147221 */ /* 0x040fe20000010100 */
[----:B------:R-:W-:Y:S01]  /*6420*/  FADD.FTZ R17, -R114, R36 ;  /* 0x0000002472117221 */ /* 0x000fe20000010100 */
[----:B------:R-:W-:Y:S01]  /*6430*/  FMUL.FTZ R21, R21, UR5 ;  /* 0x0000000515157c20 */ /* 0x000fe20008410000 */
[----:B------:R-:W-:Y:S01]  /*6440*/  FMUL.FTZ R100, R100, UR5 ;  /* 0x0000000564647c20 */ /* 0x000fe20008410000 */
[----:B------:R-:W-:Y:S01]  /*6450*/  FMUL.FTZ R20, R70, R20 ;  /* 0x0000001446147220 */ /* 0x000fe20000410000 */
[----:B------:R-:W-:Y:S01]  /*6460*/  FMUL.FTZ R17, R71, R17 ;  /* 0x0000001147117220 */ /* 0x000fe20000410000 */
[----:B------:R-:W-:Y:S01]  /*6470*/  F2FP.BF16.F32.PACK_AB R102, R4, R5 ;  /* 0x000000050466723e */ /* 0x000fe200000010ff */
[----:B------:R-:W-:Y:S01]  /*6480*/  FMUL.FTZ R4, R73, R32 ;  /* 0x0000002049047220 */ /* 0x000fe20000410000 */
[----:B------:R-:W-:Y:S01]  /*6490*/  FMUL.FTZ R5, R72, R33 ;  /* 0x0000002148057220 */ /* 0x000fe20000410000 */
[----:B------:R1:W5:Y:S01]  /*64a0*/  LDL.LU R73, [R1+0x60] ;  /* 0x0000600001497983 */ /* 0x0003620000300800 */
[----:B------:R-:W-:Y:S01]  /*64b0*/  FFMA.FTZ R32, -R238, R238, 1 ;  /* 0x3f800000ee207423 */ /* 0x000fe200000101ee */
[----:B------:R-:W-:Y:S01]  /*64c0*/  FFMA.FTZ R33, -R241, R241, 1 ;  /* 0x3f800000f1217423 */ /* 0x000fe200000101f1 */
[----:B------:R-:W-:Y:S01]  /*64d0*/  FMUL.FTZ R100, R4, R100 ;  /* 0x0000006404647220 */ /* 0x000fe20000410000 */
[----:B------:R1:W5:Y:S01]  /*64e0*/  LDL.LU R72, [R1+0x5c] ;  /* 0x00005c0001487983 */ /* 0x0003620000300800 */
[----:B------:R-:W-:Y:S01]  /*64f0*/  FMUL.FTZ R32, R32, UR5 ;  /* 0x0000000520207c20 */ /* 0x000fe20008410000 */
[----:B------:R-:W-:Y:S01]  /*6500*/  FMUL.FTZ R33, R33, UR5 ;  /* 0x0000000521217c20 */ /* 0x000fe20008410000 */
[C---:B------:R-:W-:Y:S01]  /*6510*/  FADD.FTZ R4, -R114.reuse, R48 ;  /* 0x0000003072047221 */ /* 0x040fe20000010100 */
[----:B------:R1:W5:Y:S01]  /*6520*/  LDL.LU R71, [R1+0x58] ;  /* 0x0000580001477983 */ /* 0x0003620000300800 */
[----:B------:R-:W-:Y:S01]  /*6530*/  FADD.FTZ R48, -R114, R64 ;  /* 0x0000004072307221 */ /* 0x000fe20000010100 */
[----:B------:R-:W-:Y:S01]  /*6540*/  FMUL.FTZ R33, R20, R33 ;  /* 0x0000002114217220 */ /* 0x000fe20000410000 */
[----:B------:R-:W-:Y:S01]  /*6550*/  FMUL.FTZ R4, R248, R4 ;  /* 0x00000004f8047220 */ /* 0x000fe20000410000 */
[----:B------:R1:W5:Y:S01]  /*6560*/  LDL.LU R70, [R1+0x54] ;  /* 0x0000540001467983 */ /* 0x0003620000300800 */
[----:B------:R-:W-:Y:S01]  /*6570*/  FFMA.FTZ R20, -R236, R236, 1 ;  /* 0x3f800000ec147423 */ /* 0x000fe200000101ec */
[----:B------:R-:W-:Y:S01]  /*6580*/  FMUL.FTZ R48, R240, R48 ;  /* 0x00000030f0307220 */ /* 0x000fe20000410000 */
[----:B------:R-:W-:Y:S01]  /*6590*/  FMUL.FTZ R32, R4, R32 ;  /* 0x0000002004207220 */ /* 0x000fe20000410000 */
[----:B------:R-:W-:Y:S01]  /*65a0*/  FFMA.FTZ R4, -R223, R223, 1 ;  /* 0x3f800000df047423 */ /* 0x000fe200000101df */
[----:B------:R-:W-:Y:S01]  /*65b0*/  FMUL.FTZ R20, R20, UR5 ;  /* 0x0000000514147c20 */ /* 0x000fe20008410000 */
[----:B------:R-:W-:Y:S01]  /*65c0*/  FFMA.FTZ R36, -R242, R242, 1 ;  /* 0x3f800000f2247423 */ /* 0x000fe200000101f2 */
[----:B------:R-:W-:Y:S01]  /*65d0*/  FFMA.FTZ R37, -R243, R243, 1 ;  /* 0x3f800000f3257423 */ /* 0x000fe200000101f3 */
[----:B------:R-:W-:Y:S01]  /*65e0*/  FMUL.FTZ R4, R4, UR5 ;  /* 0x0000000504047c20 */ /* 0x000fe20008410000 */
[----:B------:R-:W-:Y:S01]  /*65f0*/  FMUL.FTZ R20, R52, R20 ;  /* 0x0000001434147220 */ /* 0x000fe20000410000 */
[----:B------:R-:W-:Y:S01]  /*6600*/  FMUL.FTZ R36, R36, UR5 ;  /* 0x0000000524247c20 */ /* 0x000fe20008410000 */
[----:B------:R-:W-:Y:S03]  /*6610*/  FMUL.FTZ R37, R37, UR5 ;  /* 0x0000000525257c20 */ /* 0x000fe60008410000 */
[----:B------:R-:W-:Y:S01]  /*6620*/  FMUL.FTZ R36, R17, R36 ;  /* 0x0000002411247220 */ /* 0x000fe20000410000 */
[----:B------:R-:W-:Y:S01]  /*6630*/  FFMA.FTZ R17, -R235, R235, 1 ;  /* 0x3f800000eb117423 */ /* 0x000fe200000101eb */
[----:B------:R-:W-:Y:S01]  /*6640*/  FMUL.FTZ R37, R5, R37 ;  /* 0x0000002505257220 */ /* 0x000fe20000410000 */
[C---:B------:R-:W-:Y:S01]  /*6650*/  FADD.FTZ R5, -R114.reuse, R49 ;  /* 0x0000003172057221 */ /* 0x040fe20000010100 */
[----:B------:R-:W-:Y:S01]  /*6660*/  FADD.FTZ R49, -R114, R65 ;  /* 0x0000004172317221 */ /* 0x000fe20000010100 */
[----:B------:R-:W-:Y:S01]  /*6670*/  FMUL.FTZ R17, R17, UR5 ;  /* 0x0000000511117c20 */ /* 0x000fe20008410000 */
[----:B------:R-:W-:Y:S01]  /*6680*/  F2FP.BF16.F32.PACK_AB R36, R33, R36 ;  /* 0x000000242124723e */ /* 0x000fe200000010ff */
[----:B------:R-:W-:Y:S01]  /*6690*/  FMUL.FTZ R5, R247, R5 ;  /* 0x00000005f7057220 */ /* 0x000fe20000410000 */
[----:B------:R-:W-:Y:S01]  /*66a0*/  FMUL.FTZ R49, R239, R49 ;  /* 0x00000031ef317220 */ /* 0x000fe20000410000 */
[----:B------:R-:W-:Y:S01]  /*66b0*/  FMUL.FTZ R17, R53, R17 ;  /* 0x0000001135117220 */ /* 0x000fe20000410000 */
[----:B------:R-:W-:Y:S01]  /*66c0*/  F2FP.BF16.F32.PACK_AB R37, R37, R100 ;  /* 0x000000642525723e */ /* 0x000fe200000010ff */
[----:B------:R-:W-:Y:S01]  /*66d0*/  FMUL.FTZ R21, R5, R21 ;  /* 0x0000001505157220 */ /* 0x000fe20000410000 */
[----:B------:R-:W-:Y:S01]  /*66e0*/  FFMA.FTZ R5, -R224, R224, 1 ;  /* 0x3f800000e0057423 */ /* 0x000fe200000101e0 */
[----:B------:R-:W-:Y:S03]  /*66f0*/  FMUL.FTZ R4, R49, R4 ;  /* 0x0000000431047220 */ /* 0x000fe60000410000 */
[----:B------:R-:W-:Y:S01]  /*6700*/  FMUL.FTZ R5, R5, UR5 ;  /* 0x0000000505057c20 */ /* 0x000fe20008410000 */
[----:B------:R-:W-:Y:S02]  /*6710*/  F2FP.BF16.F32.PACK_AB R33, R21, R32 ;  /* 0x000000201521723e */ /* 0x000fe400000010ff */
[----:B------:R-:W-:Y:S01]  /*6720*/  F2FP.BF16.F32.PACK_AB R32, R17, R20 ;  /* 0x000000141120723e */ /* 0x000fe200000010ff */
[----:B------:R-:W-:Y:S01]  /*6730*/  FMUL.FTZ R5, R48, R5 ;  /* 0x0000000530057220 */ /* 0x000fe20000410000 */
[----:B------:R-:W-:Y:S01]  /*6740*/  FFMA.FTZ R17, -R69, R69, 1 ;  /* 0x3f80000045117423 */ /* 0x000fe20000010145 */
[----:B------:R-:W-:Y:S01]  /*6750*/  FMUL.FTZ R20, R3, R6 ;  /* 0x0000000603147220 */ /* 0x000fe20000410000 */
[----:B------:R1:W5:Y:S02]  /*6760*/  LDL.LU R69, [R1+0x50] ;  /* 0x0000500001457983 */ /* 0x0003640000300800 */
[----:B------:R-:W-:Y:S01]  /*6770*/  F2FP.BF16.F32.PACK_AB R21, R4, R5 ;  /* 0x000000050415723e */ /* 0x000fe200000010ff */
[----:B------:R-:W-:Y:S01]  /*6780*/  FFMA.FTZ R4, -R68, R68, 1 ;  /* 0x3f80000044047423 */ /* 0x000fe20000010144 */
[----:B------:R-:W-:Y:S01]  /*6790*/  FMUL.FTZ R17, R17, UR5 ;  /* 0x0000000511117c20 */ /* 0x000fe20008410000 */
[----:B------:R1:W5:Y:S02]  /*67a0*/  LDL.LU R68, [R1+0x4c] ;  /* 0x00004c0001447983 */ /* 0x0003640000300800 */
[----:B------:R-:W-:Y:S02]  /*67b0*/  FMUL.FTZ R6, R4, UR5 ;  /* 0x0000000504067c20 */ /* 0x000fe40008410000 */
[----:B------:R1:W5:Y:S04]  /*67c0*/  LDL.LU R3, [R1+0x48] ;  /* 0x0000480001037983 */ /* 0x0003680000300800 */
[----:B------:R1:W5:Y:S01]  /*67d0*/  LDL.LU R2, [R1+0x44] ;  /* 0x0000440001027983 */ /* 0x0003620000300800 */
[----:B------:R-:W-:Y:S05]  /*67e0*/  @!P1 BRA `(.L_x_575) ;  /* 0x0000000000549947 */ /* 0x000fea0003800000 */
[----:B------:R-:W2:Y:S01]  /*67f0*/  LDC R48, c[0x0][0x240] ;  /* 0x00009000ff307b82 */ /* 0x000ea20000000800 */
[----:B------:R-:W-:Y:S01]  /*6800*/  ULOP3.LUT UR11, UR7, 0x1, URZ, 0xc0, !UPT ;  /* 0x00000001070b7892 */ /* 0x000fe2000f8ec03f */
[----:B------:R-:W-:Y:S03]  /*6810*/  UMOV UR16, 0xffffe000 ;  /* 0xffffe00000107882 */ /* 0x000fe60000000000 */
[----:B------:R-:W-:Y:S03]  /*6820*/  UISETP.NE.U32.AND UP0, UPT, UR11, 0x1, UPT ;  /* 0x000000010b00788c */ /* 0x000fe6000bf05070 */
[----:B------:R-:W3:Y:S01]  /*6830*/  LDC R49, c[0x0][0x244] ;  /* 0x00009100ff317b82 */ /* 0x000ee20000000800 */
[----:B------:R-:W-:Y:S06]  /*6840*/  USEL UR11, UR16, 0x2000, !UP0 ;  /* 0x00002000100b7887 */ /* 0x000fec000c000000 */
[----:B------:R-:W-:Y:S01]  /*6850*/  VIADD R251, R251, UR11 ;  /* 0x0000000bfbfb7c36 */ /* 0x000fe20008000000 */
[----:B------:R-:W-:Y:S01]  /*6860*/  IADD3 R118, R118, UR11, RZ ;  /* 0x0000000b76767c10 */ /* 0x000fe2000fffe0ff */
[----:B--2---:R-:W-:Y:S05]  /*6870*/  IMAD.U32 R4, R48, -0x80, RZ ;  /* 0xffffff8030047824 */ /* 0x004fea00078e00ff */
        /* <DEDUP_REMOVED lines=9> */
[----:B---3--:R-:W-:Y:S05]  /*6910*/  LEA.HI.X R5, R48, R231, R49, 0x7, P0 ;  /* 0x000000e730057211 */ /* 0x008fea00000f3c31 */
[----:B------:R2:W-:Y:S04]  /*6920*/  LDGSTS.E.BYPASS.LTC128B.128 [R251+0x1000], desc[UR8][R4.64] ;  /* 0x0100000004fb7fae */ /* 0x0005e8000b901d48 */
[----:B------:R-:W0:Y:S02]  /*6930*/  LDGDEPBAR ;  /* 0x00000000000079af */ /* 0x000e240000000000 */
.L_x_575:
[----:B------:R-:W3:Y:S01]  /*6940*/  LDL R52, [R1+0x2c] ;  /* 0x00002c0001347983 */ /* 0x000ee20000100800 */
[----:B------:R-:W-:Y:S01]  /*6950*/  FMUL.FTZ R17, R20, R17 ;  /* 0x0000001114117220 */ /* 0x000fe20000410000 */
[C---:B-----5:R-:W-:Y:S01]  /*6960*/  FADD.FTZ R11, -R0.reuse, R11 ;  /* 0x0000000b000b7221 */ /* 0x060fe20000010100 */
[C---:B------:R-:W-:Y:S01]  /*6970*/  FADD.FTZ R15, -R0.reuse, R15 ;  /* 0x0000000f000f7221 */ /* 0x040fe20000010100 */
[----:B------:R-:W4:Y:S01]  /*6980*/  LDL.LU R49, [R1] ;  /* 0x0000000001317983 */ /* 0x000f220000300800 */
[----:B------:R-:W-:Y:S01]  /*6990*/  FADD.FTZ R27, -R0, R27 ;  /* 0x0000001b001b7221 */ /* 0x000fe20000010100 */
[----:B------:R-:W-:Y:S01]  /*69a0*/  FMUL.FTZ R11, R233, R11 ;  /* 0x0000000be90b7220 */ /* 0x000fe20000410000 */
[----:B------:R-:W-:Y:S01]  /*69b0*/  FMUL.FTZ R15, R227, R15 ;  /* 0x0000000fe30f7220 */ /* 0x000fe20000410000 */
[----:B------:R-:W4:Y:S01]  /*69c0*/  LDL.LU R48, [R1+0x4] ;  /* 0x0000040001307983 */ /* 0x000f220000300800 */
[----:B------:R-:W-:Y:S01]  /*69d0*/  FMUL.FTZ R27, R225, R27 ;  /* 0x0000001be11b7220 */ /* 0x000fe20000410000 */
[----:B--2---:R-:W-:Y:S01]  /*69e0*/  FFMA.FTZ R5, -R152, R152, 1 ;  /* 0x3f80000098057423 */ /* 0x004fe20000010198 */
[----:B------:R-:W-:Y:S01]  /*69f0*/  FADD.FTZ R23, -R113, R23 ;  /* 0x0000001771177221 */ /* 0x000fe20000010100 */
[----:B------:R2:W-:Y:S01]  /*6a00*/  STS [R214+0xa000], R16 ;  /* 0x00a00010d6007388 */ /* 0x0005e20000000800 */
[----:B------:R-:W-:Y:S01]  /*6a10*/  FFMA.FTZ R4, -R151, R151, 1 ;  /* 0x3f80000097047423 */ /* 0x000fe20000010197 */
[----:B------:R-:W-:Y:S01]  /*6a20*/  FADD.FTZ R19, -R113, R19 ;  /* 0x0000001371137221 */ /* 0x000fe20000010100 */
        /* <DEDUP_REMOVED lines=8> */
[----:B------:R-:W-:Y:S01]  /*6ab0*/  FMUL.FTZ R38, R159, R38 ;  /* 0x000000269f267220 */ /* 0x000fe20000410000 */
[C---:B------:R-:W-:Y:S01]  /*6ac0*/  FADD.FTZ R50, -R113.reuse, R50 ;  /* 0x0000003271327221 */ /* 0x040fe20000010100 */
        /* <DEDUP_REMOVED lines=12> */
[----:B--2---:R-:W-:Y:S01]  /*6b90*/  FMUL.FTZ R16, R7, R6 ;  /* 0x0000000607107220 */ /* 0x004fe20000410000 */
        /* <DEDUP_REMOVED lines=42> */
[----:B--2---:R-:W-:Y:S01]  /*6e40*/  FFMA.FTZ R5, -R181, R181, 1 ;  /* 0x3f800000b5057423 */ /* 0x004fe200000101b5 */
        /* <DEDUP_REMOVED lines=17> */
[----:B------:R-:W-:Y:S01]  /*6f60*/  FADD.FTZ R24, -R112, R24 ;  /* 0x0000001870187221 */ /* 0x000fe20000010100 */
        /* <DEDUP_REMOVED lines=8> */
[----:B-1----:R-:W-:Y:S01]  /*6ff0*/  F2FP.BF16.F32.PACK_AB R4, R9, R16 ;  /* 0x000000100904723e */ /* 0x002fe200000010ff */
[C---:B------:R-:W-:Y:S01]  /*7000*/  FADD.FTZ R25, -R112.reuse, R25 ;  /* 0x0000001970197221 */ /* 0x040fe20000010100 */
        /* <DEDUP_REMOVED lines=188> */
[----:B------:R-:W4:Y:S04]  /*7bd0*/  LDSM.16.MT88.4 R20, [R0+0x4400] ;  /* 0x004400000014783b */ /* 0x000f280000004200 */
[----:B------:R-:W4:Y:S01]  /*7be0*/  LDSM.16.MT88.4 R24, [R2+0x16800] ;  /* 0x016800000218783b */ /* 0x000f220000004200 */
[-C--:B-1----:R-:W-:Y:S05]  /*7bf0*/  HMMA.16816.F32.BF16 R68, R4, R8.reuse, R68 ;  /* 0x000000080444723c */ /* 0x082fea0000041844 */
[----:B---3--:R-:W-:Y:S01]  /*7c00*/  LEA R59, R52, UR4, 0x1 ;  /* 0x00000004343b7c11 */ /* 0x008fe2000f8e08ff */
[C---:B--2---:R-:W-:Y:S05]  /*7c10*/  HMMA.16816.F32.BF16 R72, R12.reuse, R8, R72 ;  /* 0x000000080c48723c */ /* 0x044fea0000041848 */
        /* <DEDUP_REMOVED lines=69> */
.L_x_576:
        /* <DEDUP_REMOVED lines=306> */
.L_x_578:
        /* <DEDUP_REMOVED lines=21> */
.L_x_579:
        /* <DEDUP_REMOVED lines=39> */
.L_x_581:
[----:B------:R-:W-:Y:S05]  /*9750*/  BSYNC B0 ;  /* 0x0000000000007941 */ /* 0x000fea0003800000 */
.L_x_580:
        /* <DEDUP_REMOVED lines=13> */
.L_x_583:
[----:B------:R-:W-:Y:S05]  /*9830*/  BSYNC B0 ;  /* 0x0000000000007941 */ /* 0x000fea0003800000 */
.L_x_582:
        /* <DEDUP_REMOVED lines=27> */
.L_x_585:
[----:B------:R-:W-:Y:S05]  /*99f0*/  BSYNC B0 ;  /* 0x0000000000007941 */ /* 0x000fea0003800000 */
.L_x_584:
        /* <DEDUP_REMOVED lines=13> */
.L_x_574:
[----:B------:R-:W-:Y:S05]  /*9ad0*/  BSYNC B1 ;  /* 0x0000000000017941 */ /* 0x000fea0003800000 */
.L_x_560:
        /* <DEDUP_REMOVED lines=8> */
.L_x_586:
[----:B------:R-:W-:Y:S05]  /*9b60*/  EXIT ;  /* 0x000000000000794d */ /* 0x000fea0003800000 */
.L_x_588:
        /* <DEDUP_REMOVED lines=9> */
.L_x_709:


//--------------------- .text._ZN5flash44flash_bwd_dq_dk_dv_loop_seqk_parallel_kernelI23Flash_bwd_kernel_traitsILi32ELi128ELi128ELi8ELi4ELi4ELi4ELb0ELb0EN7cutlass10bfloat16_tE19Flash_kernel_traitsILi32ELi128ELi128ELi8ES3_EELb1ELb1ELb0ELb1ELb0ELb0ELb0EEEvNS_16Flash_bwd_paramsE --------------------------
	.section	.text._ZN5flash44flash_bwd_dq_dk_dv_loop_seqk_parallel_kernelI23Flash_bwd_kernel_traitsILi32ELi128ELi128ELi8ELi4ELi4ELi4ELb0ELb0EN7cutlass10bfloat16_tE19Flash_kernel_traitsILi32ELi128ELi128ELi8ES3_EELb1ELb1ELb0ELb1ELb0ELb0ELb0EEEvNS_16Flash_bwd_paramsE,"ax",@progbits
	.align	128
        .global         _ZN5flash44flash_bwd_dq_dk_dv_loop_seqk_parallel_kernelI23Flash_bwd_kernel_traitsILi32ELi128ELi128ELi8ELi4ELi4ELi4ELb0ELb0EN7cutlass10bfloat16_tE19Flash_kernel_traitsILi32ELi128ELi128ELi8ES3_EELb1ELb1ELb0ELb1ELb0ELb0ELb0EEEvNS_16Flash_bwd_paramsE
        .type           _ZN5flash44flash_bwd_dq_dk_dv_loop_seqk_parallel_kernelI23Flash_bwd_kernel_traitsILi32ELi128ELi128ELi8ELi4ELi4ELi4ELb0ELb0EN7cutlass10bfloat16_tE19Flash_kernel_traitsILi32ELi128ELi128ELi8ES3_EELb1ELb1ELb0ELb1ELb0ELb0ELb0EEEvNS_16Flash_bwd_paramsE,@function
        .size           _ZN5flash44flash_bwd_dq_dk_dv_loop_seqk_parallel_kernelI23Flash_bwd_kernel_traitsILi32ELi128ELi128ELi8ELi4ELi4ELi4ELb0ELb0EN7cutlass10bfloat16_tE19Flash_kernel_traitsILi32ELi128ELi128ELi8ES3_EELb1ELb1ELb0ELb1ELb0ELb0ELb0EEEvNS_16Flash_bwd_paramsE,(.L_x_710 - _ZN5flash44flash_bwd_dq_dk_dv_loop_seqk_parallel_kernelI23Flash_bwd_kernel_traitsILi32ELi128ELi128ELi8ELi4ELi4ELi4ELb0ELb0EN7cutlass10bfloat16_tE19Flash_kernel_traitsILi32ELi128ELi128ELi8ES3_EELb1ELb1ELb0ELb1ELb0ELb0ELb0EEEvNS_16Flash_bwd_paramsE)
        .other          _ZN5flash44flash_bwd_dq_dk_dv_loop_seqk_parallel_kernelI23Flash_bwd_kernel_traitsILi32ELi128ELi128ELi8ELi4ELi4ELi4ELb0ELb0EN7cutlass10bfloat16_tE19Flash_kernel_traitsILi32ELi128ELi128ELi8ES3_EELb1ELb1ELb0ELb1ELb0ELb0ELb0EEEvNS_16Flash_bwd_paramsE,@"STO_CUDA_ENTRY STV_DEFAULT"
_ZN5flash44flash_bwd_dq_dk_dv_loop_seqk_parallel_kernelI23Flash_bwd_kernel_traitsILi32ELi128ELi128ELi8ELi4ELi4ELi4ELb0ELb0EN7cutlass10bfloat16_tE19Flash_kernel_traitsILi32ELi128ELi128ELi8ES3_EELb1ELb1ELb0ELb1ELb0ELb0ELb0EEEvNS_16Flash_bwd_paramsE:
.text._ZN5flash44flash_bwd_dq_dk_dv_loop_seqk_parallel_kernelI23Flash_bwd_kernel_traitsILi32ELi128ELi128ELi8ELi4ELi4ELi4ELb0ELb0EN7cutlass10bfloat16_tE19Flash_kernel_traitsILi32ELi128ELi128ELi8ES3_EELb1ELb1ELb0ELb1ELb0ELb0ELb0EEEvNS_16Flash_bwd_paramsE:
        /* <DEDUP_REMOVED lines=19> */
[----:B------:R-:W3:Y:S08]  /*0130*/  S2UR UR55, SR_CTAID.Z ;  /* 0x00000000003779c3 */ /* 0x000ef00000002700 */
[----:B------:R-:W4:Y:S01]  /*0140*/  S2UR UR54, SR_CTAID.Y ;  /* 0x00000000003679c3 */ /* 0x000f220000002600 */
[----:B--2---:R-:W-:Y:S01]  /*0150*/  ULEA UR4, UR4, UR5, 0x18 ;  /* 0x0000000504047291 */ /* 0x004fe2000f8ec03f */
[----:B-1----:R-:W-:Y:S01]  /*0160*/  SHF.R.S32.HI R6, RZ, 0x1f, R10 ;  /* 0x0000001fff067819 */ /* 0x002fe2000001140a */
[----:B---3--:R-:W-:-:S03]  /*0170*/  USHF.R.S32.HI UR5, URZ, 0x1f, UR55 ;  /* 0x0000001f3f057899 */ /* 0x008fc60008011437 */
[CC--:B------:R-:W-:Y:S02]  /*0180*/  LEA.HI R3, R6.reuse, R10.reuse, RZ, 0x4 ;  /* 0x0000000a06037211 */ /* 0x0c0fe400078f20ff */
[-C--:B------:R-:W-:Y:S02]  /*0190*/  LEA.HI R14, R6, R10.reuse, RZ, 0x3 ;  /* 0x0000000a060e7211 */ /* 0x080fe400078f18ff */
[----:B------:R-:W-:Y:S01]  /*01a0*/  SHF.R.S32.HI R2, RZ, 0x4, R3 ;  /* 0x00000004ff027819 */ /* 0x000fe20000011403 */
[----:B----4-:R-:W-:Y:S01]  /*01b0*/  USHF.L.U32 UR6, UR54, 0x7, URZ ;  /* 0x0000000736067899 */ /* 0x010fe2000800063f */
[----:B------:R-:W-:Y:S02]  /*01c0*/  LOP3.LUT R7, R14, 0xfffffff8, RZ, 0xc0, !PT ;  /* 0xfffffff80e077812 */ /* 0x000fe400078ec0ff */
[CC--:B------:R-:W-:Y:S02]  /*01d0*/  LEA.HI R250, R6.reuse, R10.reuse, RZ, 0x7 ;  /* 0x0000000a06fa7211 */ /* 0x0c0fe400078f38ff */
[-C--:B------:R-:W-:Y:S01]  /*01e0*/  LEA.HI R5, R6, R10.reuse, RZ, 0x2 ;  /* 0x0000000a06057211 */ /* 0x080fe200078f10ff */
[----:B------:R-:W-:Y:S01]  /*01f0*/  IMAD.IADD R7, R10, 0x1, -R7 ;  /* 0x000000010a077824 */ /* 0x000fe200078e0a07 */
[----:B------:R-:W-:-:S02]  /*0200*/  LEA.HI R6, R6, R10, RZ, 0x5 ;  /* 0x0000000a06067211 */ /* 0x000fc400078f28ff */
[C---:B------:R-:W-:Y:S02]  /*0210*/  LOP3.LUT R0, R3.reuse, 0xfffffff0, RZ, 0xc0, !PT ;  /* 0xfffffff003007812 */ /* 0x040fe400078ec0ff */
[----:B------:R-:W-:Y:S02]  /*0220*/  LEA.HI R3, R3, R2, RZ, 0x1 ;  /* 0x0000000203037211 */ /* 0x000fe400078f08ff */
[----:B------:R-:W-:Y:S01]  /*0230*/  LOP3.LUT R11, R5, 0xfffffffc, RZ, 0xc0, !PT ;  /* 0xfffffffc050b7812 */ /* 0x000fe200078ec0ff */
[----:B------:R-:W-:Y:S01]  /*0240*/  IMAD.IADD R4, R10, 0x1, -R0 ;  /* 0x000000010a047824 */ /* 0x000fe200078e0a00 */
[----:B------:R-:W-:Y:S02]  /*0250*/  LOP3.LUT R8, R6, 0xffffffe0, RZ, 0xc0, !PT ;  /* 0xffffffe006087812 */ /* 0x000fe400078ec0ff */
[----:B------:R-:W-:Y:S01]  /*0260*/  LOP3.LUT R3, R3, 0xfffffffe, RZ, 0xc0, !PT ;  /* 0xfffffffe03037812 */ /* 0x000fe200078ec0ff */
[C---:B------:R-:W-:Y:S01]  /*0270*/  IMAD.IADD R206, R10.reuse, 0x1, -R11 ;  /* 0x000000010ace7824 */ /* 0x040fe200078e0a0b */
[----:B------:R-:W-:Y:S01]  /*0280*/  LEA.HI R9, R7, R7, RZ, 0x1 ;  /* 0x0000000707097211 */ /* 0x000fe200078f08ff */
[----:B------:R-:W-:Y:S01]  /*0290*/  IMAD.IADD R0, R10, 0x1, -R8 ;  /* 0x000000010a007824 */ /* 0x000fe200078e0a08 */
[----:B------:R-:W-:Y:S01]  /*02a0*/  SHF.R.S32.HI R250, RZ, 0x7, R250 ;  /* 0x00000007fffa7819 */ /* 0x000fe200000114fa */
[----:B------:R-:W-:Y:S01]  /*02b0*/  IMAD.IADD R11, R2, 0x1, -R3 ;  /* 0x00000001020b7824 */ /* 0x000fe200078e0a03 */
[----:B------:R-:W-:Y:S01]  /*02c0*/  LOP3.LUT R2, R9, 0x7fffffe, RZ, 0xc0, !PT ;  /* 0x07fffffe09027812 */ /* 0x000fe200078ec0ff */
[C---:B------:R-:W-:Y:S01]  /*02d0*/  IMAD.SHL.U32 R17, R206.reuse, 0x2, RZ ;  /* 0x00000002ce117824 */ /* 0x040fe200078e00ff */
[----:B------:R-:W-:Y:S01]  /*02e0*/  SHF.R.S32.HI R8, RZ, 0x1f, R0 ;  /* 0x0000001fff087819 */ /* 0x000fe20000011400 */
[----:B------:R-:W-:Y:S01]  /*02f0*/  IMAD.SHL.U32 R206, R206, 0x8, RZ ;  /* 0x00000008cece7824 */ /* 0x000fe200078e00ff */
[--C-:B------:R-:W-:Y:S01]  /*0300*/  SHF.R.S32.HI R244, RZ, 0x2, R5.reuse ;  /* 0x00000002fff47819 */ /* 0x100fe20000011405 */
[----:B------:R-:W-:Y:S01]  /*0310*/  IMAD.IADD R3, R7, 0x1, -R2 ;  /* 0x0000000107037824 */ /* 0x000fe200078e0a02 */
[----:B------:R-:W-:-:S02]  /*0320*/  SHF.R.S32.HI R2, RZ, 0x1f, R5 ;  /* 0x0000001fff027819 */ /* 0x000fc40000011405 */
[----:B------:R-:W-:Y:S01]  /*0330*/  LEA.HI R241, R8, R0, RZ, 0x2 ;  /* 0x0000000008f17211 */ /* 0x000fe200078f10ff */
[----:B------:R-:W-:Y:S01]  /*0340*/  IMAD R0, R250, 0x8, R11 ;  /* 0x00000008fa007824 */ /* 0x000fe200078e020b */
[----:B------:R-:W-:Y:S02]  /*0350*/  LEA.HI R2, R2, R244, RZ, 0x3 ;  /* 0x000000f402027211 */ /* 0x000fe400078f18ff */
[--C-:B------:R-:W-:Y:S01]  /*0360*/  SHF.R.S32.HI R251, RZ, 0x5, R6.reuse ;  /* 0x00000005fffb7819 */ /* 0x100fe20000011406 */
[----:B------:R-:W-:Y:S01]  /*0370*/  IMAD R16, R0, 0x8, R3 ;  /* 0x0000000800107824 */ /* 0x000fe200078e0203 */
[----:B------:R-:W-:Y:S02]  /*0380*/  SHF.R.S32.HI R5, RZ, 0x1f, R6 ;  /* 0x0000001fff057819 */ /* 0x000fe40000011406 */
[----:B------:R-:W-:Y:S02]  /*0390*/  SHF.R.S32.HI R6, RZ, 0x1f, R4 ;  /* 0x0000001fff067819 */ /* 0x000fe40000011404 */
[----:B------:R-:W-:-:S02]  /*03a0*/  LEA.HI R0, R4, R4, RZ, 0x1 ;  /* 0x0000000404007211 */ /* 0x000fc400078f08ff */
[----:B------:R-:W-:Y:S02]  /*03b0*/  LOP3.LUT R2, R2, 0xfffffff8, RZ, 0xc0, !PT ;  /* 0xfffffff802027812 */ /* 0x000fe400078ec0ff */
[----:B------:R-:W-:Y:S02]  /*03c0*/  LEA.HI R8, R5, R251, RZ, 0x2 ;  /* 0x000000fb05087211 */ /* 0x000fe400078f10ff */
[----:B------:R-:W-:Y:S02]  /*03d0*/  LEA.HI R10, R6, R4, RZ, 0x3 ;  /* 0x00000004060a7211 */ /* 0x000fe400078f18ff */
[--C-:B------:R-:W-:Y:S02]  /*03e0*/  SHF.R.S32.HI R5, RZ, 0x1, R0.reuse ;  /* 0x00000001ff057819 */ /* 0x100fe40000011400 */
[----:B------:R-:W-:Y:S02]  /*03f0*/  SHF.R.S32.HI R3, RZ, 0x1f, R0 ;  /* 0x0000001fff037819 */ /* 0x000fe40000011400 */
[----:B------:R-:W-:Y:S01]  /*0400*/  LOP3.LUT R6, R0, 0x7fffffe, RZ, 0xc0, !PT ;  /* 0x07fffffe00067812 */ /* 0x000fe200078ec0ff */
[----:B------:R-:W-:Y:S01]  /*0410*/  IMAD.IADD R0, R244, 0x1, -R2 ;  /* 0x00000001f4007824 */ /* 0x000fe200078e0a02 */
[----:B------:R-:W-:-:S02]  /*0420*/  LOP3.LUT R2, R10, 0xfffffff8, RZ, 0xc0, !PT ;  /* 0xfffffff80a027812 */ /* 0x000fc400078ec0ff */
[----:B------:R-:W-:Y:S01]  /*0430*/  LEA.HI R3, R3, R5, RZ, 0x2 ;  /* 0x0000000503037211 */ /* 0x000fe200078f10ff */
[----:B------:R-:W-:Y:S01]  /*0440*/  IMAD.IADD R15, R4, 0x1, -R6 ;  /* 0x00000001040f7824 */ /* 0x000fe200078e0a06 */
[----:B------:R-:W-:Y:S01]  /*0450*/  LOP3.LUT R6, R0, 0x1, RZ, 0xc0, !PT ;  /* 0x0000000100067812 */ /* 0x000fe200078ec0ff */
[----:B------:R-:W-:Y:S01]  /*0460*/  IMAD.IADD R13, R4, 0x1, -R2 ;  /* 0x00000001040d7824 */ /* 0x000fe200078e0a02 */
[----:B------:R-:W-:Y:S01]  /*0470*/  LOP3.LUT R3, R3, 0xfffffffc, RZ, 0xc0, !PT ;  /* 0xfffffffc03037812 */ /* 0x000fe200078ec0ff */
[----:B------:R-:W-:Y:S01]  /*0480*/  IMAD.SHL.U32 R4, R7, 0x40, RZ ;  /* 0x0000004007047824 */ /* 0x000fe200078e00ff */
[----:B------:R-:W-:Y:S02]  /*0490*/  LOP3.LUT R2, R8, 0xfffffffc, RZ, 0xc0, !PT ;  /* 0xfffffffc08027812 */ /* 0x000fe400078ec0ff */
[----:B------:R-:W-:Y:S01]  /*04a0*/  LEA.HI R7, R0, R0, RZ, 0x1 ;  /* 0x0000000000077211 */ /* 0x000fe200078f08ff */
[----:B------:R-:W-:Y:S01]  /*04b0*/  IMAD.IADD R12, R5, 0x1, -R3 ;  /* 0x00000001050c7824 */ /* 0x000fe200078e0a03 */
[----:B------:R-:W-:Y:S01]  /*04c0*/  SHF.R.S32.HI R3, RZ, 0x1, R9 ;  /* 0x00000001ff037819 */ /* 0x000fe20000011409 */
[----:B------:R-:W-:Y:S01]  /*04d0*/  IMAD.IADD R252, R251, 0x1, -R2 ;  /* 0x00000001fbfc7824 */ /* 0x000fe200078e0a02 */
[----:B------:R-:W-:-:S02]  /*04e0*/  LOP3.LUT R5, R4, 0x1c0, RZ, 0xc0, !PT ;  /* 0x000001c004057812 */ /* 0x000fc400078ec0ff */
[C---:B------:R-:W-:Y:S01]  /*04f0*/  LOP3.LUT P0, RZ, R3.reuse, 0x2, RZ, 0xc0, !PT ;  /* 0x0000000203ff7812 */ /* 0x040fe2000780c0ff */
[----:B------:R-:W-:Y:S01]  /*0500*/  IMAD.SHL.U32 R2, R252, 0x10, RZ ;  /* 0x00000010fc027824 */ /* 0x000fe200078e00ff */
[----:B------:R-:W-:Y:S01]  /*0510*/  ISETP.NE.U32.AND P6, PT, R6, 0x1, PT ;  /* 0x000000010600780c */ /* 0x000fe20003fc5070 */
[----:B------:R-:W-:Y:S01]  /*0520*/  IMAD.SHL.U32 R4, R3, 0x40, RZ ;  /* 0x0000004003047824 */ /* 0x000fe200078e00ff */
[----:B------:R-:W-:Y:S02]  /*0530*/  LOP3.LUT R6, R7, 0x3fffffe, RZ, 0xc0, !PT ;  /* 0x03fffffe07067812 */ /* 0x000fe400078ec0ff */
[----:B------:R-:W-:Y:S02]  /*0540*/  LEA.HI.SX32 R241, R241, R2, 0x1e ;  /* 0x00000002f1f17211 */ /* 0x000fe400078ff2ff */
[----:B------:R-:W-:Y:S01]  /*0550*/  LOP3.LUT R3, R5, 0x30, R2, 0xf8, !PT ;  /* 0x0000003005037812 */ /* 0x000fe200078ef802 */
[----:B------:R-:W-:Y:S01]  /*0560*/  IMAD.IADD R8, R0, 0x1, -R6 ;  /* 0x0000000100087824 */ /* 0x000fe200078e0a06 */
[----:B------:R-:W-:Y:S01]  /*0570*/  LOP3.LUT R2, R4, 0xc0, RZ, 0xc0, !PT ;  /* 0x000000c004027812 */ /* 0x000fe200078ec0ff */
[----:B------:R-:W-:Y:S01]  /*0580*/  IMAD R6, R250, 0x2000, R17 ;  /* 0x00002000fa067824 */ /* 0x000fe200078e0211 */
[----:B------:R-:W-:-:S02]  /*0590*/  LOP3.LUT R9, R3, 0x8, R14, 0xf8, !PT ;  /* 0x0000000803097812 */ /* 0x000fc400078ef80e */
[----:B------:R-:W-:Y:S02]  /*05a0*/  LOP3.LUT R4, R2, 0x8, R14, 0xf8, !PT ;  /* 0x0000000802047812 */ /* 0x000fe400078ef80e */
[----:B------:R-:W-:Y:S01]  /*05b0*/  SHF.R.U32.HI R3, RZ, 0x3, R2 ;  /* 0x00000003ff037819 */ /* 0x000fe20000011602 */
[C---:B------:R-:W-:Y:S01]  /*05c0*/  IMAD.SHL.U32 R2, R0.reuse, 0x40, RZ ;  /* 0x0000004000027824 */ /* 0x040fe200078e00ff */
[----:B------:R-:W-:Y:S02]  /*05d0*/  LOP3.LUT P5, RZ, R0, 0x2, RZ, 0xc0, !PT ;  /* 0x0000000200ff7812 */ /* 0x000fe400078ac0ff */
[----:B------:R-:W-:Y:S02]  /*05e0*/  LOP3.LUT R120, R4, R3, RZ, 0x3c, !PT ;  /* 0x0000000304787212 */ /* 0x000fe400078e3cff */
[----:B------:R-:W-:Y:S02]  /*05f0*/  LOP3.LUT R3, R2, 0x1c0, RZ, 0xc0, !PT ;  /* 0x000001c002037812 */ /* 0x000fe400078ec0ff */
[----:B------:R-:W-:Y:S01]  /*0600*/  SHF.R.S32.HI R2, RZ, 0x3, R10 ;  /* 0x00000003ff027819 */ /* 0x000fe2000001140a */
[----:B------:R-:W-:Y:S01]  /*0610*/  IMAD.U32 R120, R16, 0x20, R120 ;  /* 0x0000002010787824 */ /* 0x000fe200078e0078 */
[----:B------:R-:W-:Y:S01]  /*0620*/  LOP3.LUT P4, RZ, R0, 0x4, RZ, 0xc0, !PT ;  /* 0x0000000400ff7812 */ /* 0x000fe2000788c0ff */
[----:B------:R-:W-:Y:S01]  /*0630*/  IMAD.SHL.U32 R0, R252, 0x400, RZ ;  /* 0x00000400fc007824 */ /* 0x000fe200078e00ff */
[----:B------:R-:W-:Y:S01]  /*0640*/  LEA.HI R4, R3, R3, RZ, 0x1d ;  /* 0x0000000303047211 */ /* 0x000fe200078fe8ff */
[C---:B------:R-:W-:Y:S01]  /*0650*/  IMAD R14, R2.reuse, 0x8, R15 ;  /* 0x00000008020e7824 */ /* 0x040fe200078e020f */
[----:B------:R-:W-:Y:S01]  /*0660*/  SHF.R.U32.HI R5, RZ, 0x3, R5 ;  /* 0x00000003ff057819 */ /* 0x000fe20000011605 */
[--C-:B------:R-:W-:Y:S01]  /*0670*/  IMAD R15, R2, 0x200, R0.reuse ;  /* 0x00000200020f7824 */ /* 0x100fe200078e0200 */
[----:B------:R-:W-:Y:S01]  /*0680*/  IADD3 R198, R4, R6, R0 ;  /* 0x0000000604c67210 */ /* 0x000fe20007ffe000 */
[----:B------:R-:W-:Y:S01]  /*0690*/  IMAD.SHL.U32 R2, R250, 0x8, RZ ;  /* 0x00000008fa027824 */ /* 0x000fe200078e00ff */
[----:B------:R-:W-:Y:S01]  /*06a0*/  SHF.R.S32.HI R0, RZ, 0x1, R7 ;  /* 0x00000001ff007819 */ /* 0x000fe20000011407 */
[----:B------:R-:W-:Y:S01]  /*06b0*/  IMAD.SHL.U32 R4, R13, 0x40, RZ ;  /* 0x000000400d047824 */ /* 0x000fe200078e00ff */
[----:B------:R-:W-:Y:S01]  /*06c0*/  LOP3.LUT R5, R9, R5, RZ, 0x3c, !PT ;  /* 0x0000000509057212 */ /* 0x000fe200078e3cff */
[----:B------:R-:W-:Y:S01]  /*06d0*/  IMAD R3, R252, 0x200, R17 ;  /* 0x00000200fc037824 */ /* 0x000fe200078e0211 */
[----:B------:R-:W-:Y:S01]  /*06e0*/  LOP3.LUT R7, R2, 0x8, RZ, 0xc0, !PT ;  /* 0x0000000802077812 */ /* 0x000fe200078ec0ff */
[----:B------:R-:W-:Y:S01]  /*06f0*/  IMAD.SHL.U32 R2, R12, 0x40, RZ ;  /* 0x000000400c027824 */ /* 0x000fe200078e00ff */
[C---:B------:R-:W-:Y:S01]  /*0700*/  LOP3.LUT P3, RZ, R0.reuse, 0x2, RZ, 0xc0, !PT ;  /* 0x0000000200ff7812 */ /* 0x040fe2000786c0ff */
[----:B------:R-:W-:Y:S01]  /*0710*/  IMAD.SHL.U32 R0, R0, 0x40, RZ ;  /* 0x0000004000007824 */ /* 0x000fe200078e00ff */
[----:B------:R-:W-:Y:S01]  /*0720*/  LOP3.LUT R4, R4, 0x1c0, RZ, 0xc0, !PT ;  /* 0x000001c004047812 */ /* 0x000fe200078ec0ff */
[C---:B------:R-:W-:Y:S01]  /*0730*/  IMAD.SHL.U32 R6, R11.reuse, 0x8, RZ ;  /* 0x000000080b067824 */ /* 0x040fe200078e00ff */
[----:B------:R-:W-:Y:S01]  /*0740*/  LOP3.LUT R2, R2, 0xc0, RZ, 0xc0, !PT ;  /* 0x000000c002027812 */ /* 0x000fe200078ec0ff */
[C---:B------:R-:W-:Y:S01]  /*0750*/  IMAD.SHL.U32 R9, R11.reuse, 0x10, RZ ;  /* 0x000000100b097824 */ /* 0x040fe200078e00ff */
[----:B------:R-:W-:Y:S01]  /*0760*/  LOP3.LUT R0, R0, 0xc0, RZ, 0xc0, !PT ;  /* 0x000000c000007812 */ /* 0x000fe200078ec0ff */
[----:B------:R-:W-:Y:S01]  /*0770*/  IMAD R10, R8, 0x20, R3 ;  /* 0x00000020080a7824 */ /* 0x000fe200078e0203 */
[----:B------:R-:W-:Y:S01]  /*0780*/  LOP3.LUT R6, R6, 0x8, RZ, 0xc0, !PT ;  /* 0x0000000806067812 */ /* 0x000fe200078ec0ff */
[----:B------:R-:W-:Y:S01]  /*0790*/  IMAD R3, R11, 0x200, R5 ;  /* 0x000002000b037824 */ /* 0x000fe200078e0205 */
[----:B------:R-:W-:Y:S01]  /*07a0*/  SHF.R.U32.HI R123, RZ, 0x3, R4 ;  /* 0x00000003ff7b7819 */ /* 0x000fe20000011604 */
[----:B------:R-:W-:Y:S01]  /*07b0*/  IMAD.SHL.U32 R120, R120, 0x2, RZ ;  /* 0x0000000278787824 */ /* 0x000fe200078e00ff */
[----:B------:R-:W-:-:S02]  /*07c0*/  SHF.R.U32.HI R5, RZ, 0x3, R2 ;  /* 0x00000003ff057819 */ /* 0x000fc40000011602 */
[----:B------:R-:W-:Y:S02]  /*07d0*/  SHF.R.U32.HI R8, RZ, 0x3, R0 ;  /* 0x00000003ff087819 */ /* 0x000fe40000011600 */
[----:B------:R-:W-:Y:S02]  /*07e0*/  LOP3.LUT R9, R7, 0x10, R9, 0xf8, !PT ;  /* 0x0000001007097812 */ /* 0x000fe400078ef809 */
[--C-:B------:R-:W-:Y:S01]  /*07f0*/  LOP3.LUT R123, R123, R4, R6.reuse, 0x1e, !PT ;  /* 0x000000047b7b7212 */ /* 0x100fe200078e1e06 */
[----:B------:R-:W-:Y:S01]  /*0800*/  IMAD.U32 R4, RZ, RZ, UR5 ;  /* 0x00000005ff047e24 */ /* 0x000fe2000f8e00ff */
[C---:B------:R-:W-:Y:S01]  /*0810*/  LOP3.LUT R6, R5.reuse, R2, R6, 0x1e, !PT ;  /* 0x0000000205067212 */ /* 0x040fe200078e1e06 */
[----:B------:R-:W-:Y:S01]  /*0820*/  USHF.R.S32.HI UR5, URZ, 0x1f, UR54 ;  /* 0x0000001f3f057899 */ /* 0x000fe20008011436 */
[----:B------:R-:W-:Y:S01]  /*0830*/  LOP3.LUT R8, R8, R0, R7, 0x1e, !PT ;  /* 0x0000000008087212 */ /* 0x000fe200078e1e07 */
[----:B------:R-:W-:Y:S01]  /*0840*/  IMAD.SHL.U32 R0, R14, 0x20, RZ ;  /* 0x000000200e007824 */ /* 0x000fe200078e00ff */
[----:B------:R-:W-:Y:S01]  /*0850*/  LOP3.LUT R2, R5, R9, R2, 0x1e, !PT ;  /* 0x0000000905027212 */ /* 0x000fe200078e1e02 */
[----:B------:R-:W-:Y:S01]  /*0860*/  IMAD.IADD R123, R15, 0x1, R123 ;  /* 0x000000010f7b7824 */ /* 0x000fe200078e027b */
[----:B------:R-:W-:Y:S01]  /*0870*/  R2P PR, R13, 0x6 ;  /* 0x000000060d007804 */ /* 0x000fe20000000000 */
[----:B------:R-:W-:Y:S01]  /*0880*/  IMAD.IADD R8, R8, 0x1, R10 ;  /* 0x0000000108087824 */ /* 0x000fe200078e020a */
[----:B------:R-:W-:Y:S01]  /*0890*/  LEA R198, R198, UR4, 0x1 ;  /* 0x00000004c6c67c11 */ /* 0x000fe2000f8e08ff */
[----:B------:R-:W-:Y:S01]  /*08a0*/  IMAD.IADD R128, R0, 0x1, R2 ;  /* 0x0000000100807824 */ /* 0x000fe200078e0202 */
[----:B------:R-:W-:Y:S01]  /*08b0*/  SEL R194, R194, 0x10, !P6 ;  /* 0x00000010c2c27807 */ /* 0x000fe20007000000 */
[----:B------:R-:W-:Y:S01]  /*08c0*/  IMAD.U32 R2, RZ, RZ, UR5 ;  /* 0x00000005ff027e24 */ /* 0x000fe2000f8e00ff */
[----:B------:R-:W-:Y:S01]  /*08d0*/  UIADD3 UR5, UR4, 0x6000, URZ ;  /* 0x0000600004057890 */ /* 0x000fe2000fffe03f */
[----:B------:R-:W-:Y:S01]  /*08e0*/  IMAD R133, R252, 0x200, R0 ;  /* 0x00000200fc857824 */ /* 0x000fe200078e0200 */
[C---:B------:R-:W-:Y:S01]  /*08f0*/  SEL R195, R127.reuse, 0xffffffe0, !P5 ;  /* 0xffffffe07fc37807 */ /* 0x040fe20006800000 */
[----:B------:R-:W-:Y:S01]  /*0900*/  IMAD.U32 R0, RZ, RZ, UR6 ;  /* 0x00000006ff007e24 */ /* 0x000fe2000f8e00ff */
[----:B------:R-:W-:Y:S01]  /*0910*/  USHF.R.S32.HI UR6, URZ, 0x1f, UR55 ;  /* 0x0000001f3f067899 */ /* 0x000fe20008011437 */
[----:B------:R-:W-:Y:S01]  /*0920*/  VIADD R193, R198, 0x40 ;  /* 0x00000040c6c17836 */ /* 0x000fe20000000000 */
[----:B------:R-:W-:Y:S01]  /*0930*/  LEA R4, R8, UR5, 0x1 ;  /* 0x0000000508047c11 */ /* 0x000fe2000f8e08ff */
[----:B------:R-:W-:Y:S01]  /*0940*/  @P4 VIADD R193, R198, 0xffffffc0 ;  /* 0xffffffc0c6c14836 */ /* 0x000fe20000000000 */
[----:B------:R-:W-:Y:S01]  /*0950*/  SEL R124, R124, 0xffffffc0, !P2 ;  /* 0xffffffc07c7c7807 */ /* 0x000fe20005000000 */
[----:B------:R-:W-:Y:S01]  /*0960*/  IMAD.IADD R199, R198, 0x1, R194 ;  /* 0x00000001c6c77824 */ /* 0x000fe200078e02c2 */
[----:B------:R-:W-:Y:S01]  /*0970*/  SEL R121, R127, 0xffffffe0, !P0 ;  /* 0xffffffe07f797807 */ /* 0x000fe20004000000 */
[----:B------:R-:W-:Y:S01]  /*0980*/  IMAD.U32 R0, RZ, RZ, UR6 ;  /* 0x00000006ff007e24 */ /* 0x000fe2000f8e00ff */
[----:B------:R1:W-:Y:S01]  /*0990*/  STL [R1], R4 ;  /* 0x0000000401007387 */ /* 0x0003e20000100800 */
[C---:B------:R-:W-:Y:S01]  /*09a0*/  VIADD R0, R4.reuse, 0x20 ;  /* 0x0000002004007836 */ /* 0x040fe20000000000 */
[----:B------:R-:W-:Y:S01]  /*09b0*/  UIADD3 UR6, UR4, 0xa000, URZ ;  /* 0x0000a00004067890 */ /* 0x000fe2000fffe03f */
[----:B------:R-:W-:Y:S01]  /*09c0*/  @P3 VIADD R0, R4, 0xffffffe0 ;  /* 0xffffffe004003836 */ /* 0x000fe20000000000 */
[----:B------:R-:W-:Y:S01]  /*09d0*/  LOP3.LUT P0, RZ, R12, 0x2, RZ, 0xc0, !PT ;  /* 0x000000020cff7812 */ /* 0x000fe2000780c0ff */
[----:B------:R-:W-:Y:S01]  /*09e0*/  IMAD.IADD R194, R194, 0x1, R193 ;  /* 0x00000001c2c27824 */ /* 0x000fe200078e02c1 */
[----:B------:R-:W-:Y:S01]  /*09f0*/  LEA R2, R3, UR4, 0x1 ;  /* 0x0000000403027c11 */ /* 0x000fe2000f8e08ff */
[--C-:B------:R-:W-:Y:S01]  /*0a00*/  IMAD.IADD R200, R198, 0x1, R195.reuse ;  /* 0x00000001c6c87824 */ /* 0x100fe200078e02c3 */
[----:B------:R1:W-:Y:S01]  /*0a10*/  STL [R1+0x4], R0 ;  /* 0x0000040001007387 */ /* 0x0003e20000100800 */
[----:B------:R-:W-:Y:S01]  /*0a20*/  LEA R123, R123, UR6, 0x1 ;  /* 0x000000067b7b7c11 */ /* 0x000fe2000f8e08ff */
[----:B------:R-:W-:Y:S01]  /*0a30*/  IMAD.IADD R197, R199, 0x1, R195 ;  /* 0x00000001c7c57824 */ /* 0x000fe200078e02c3 */
[----:B------:R-:W-:Y:S01]  /*0a40*/  SEL R127, R127, 0xffffffe0, !P0 ;  /* 0xffffffe07f7f7807 */ /* 0x000fe20004000000 */
[----:B------:R-:W-:Y:S01]  /*0a50*/  IMAD.IADD R196, R195, 0x1, R193 ;  /* 0x00000001c3c47824 */ /* 0x000fe200078e02c1 */
[----:B------:R-:W-:Y:S01]  /*0a60*/  IADD3 R121, R121, UR5, R120 ;  /* 0x0000000579797c10 */ /* 0x000fe2000fffe078 */
[----:B------:R-:W-:-:S02]  /*0a70*/  VIADD R129, R123, 0x20 ;  /* 0x000000207b817836 */ /* 0x000fc40000000000 */
[C---:B------:R-:W-:Y:S02]  /*0a80*/  @P1 VIADD R129, R123.reuse, 0xffffffe0 ;  /* 0xffffffe07b811836 */ /* 0x040fe40000000000 */
[----:B------:R-:W-:Y:S02]  /*0a90*/  IMAD.IADD R125, R123, 0x1, R124 ;  /* 0x000000017b7d7824 */ /* 0x000fe400078e027c */
[----:B------:R-:W-:Y:S02]  /*0aa0*/  IMAD.IADD R133, R133, 0x1, R6 ;  /* 0x0000000185857824 */ /* 0x000fe400078e0206 */
[----:B------:R-:W-:Y:S02]  /*0ab0*/  IMAD.IADD R195, R195, 0x1, R194 ;  /* 0x00000001c3c37824 */ /* 0x000fe400078e02c2 */
[----:B------:R-:W-:Y:S02]  /*0ac0*/  IMAD.IADD R124, R124, 0x1, R129 ;  /* 0x000000017c7c7824 */ /* 0x000fe400078e0281 */
[----:B------:R-:W-:-:S02]  /*0ad0*/  VIADD R132, R129, 0x2000 ;  /* 0x0000200081847836 */ /* 0x000fc40000000000 */
[C---:B------:R-:W-:Y:S02]  /*0ae0*/  VIADD R131, R129.reuse, 0x4000 ;  /* 0x0000400081837836 */ /* 0x040fe40000000000 */
[----:B------:R-:W-:-:S07]  /*0af0*/  VIADD R130, R129, 0x6000 ;  /* 0x0000600081827836 */ /* 0x000fce0000000000 */
.L_x_633:
        /* <DEDUP_REMOVED lines=67> */
.L_x_589:
        /* <DEDUP_REMOVED lines=28> */
[----:B------:R-:W-:Y:S01]  /*10f0*/  UISETP.NE.AND UP4, UPT, UR16, URZ, UPT ;  /* 0x0000003f1000728c */ /* 0x000fe2000bf85270 */
[----:B------:R-:W1:Y:S01]  /*1100*/  I2F.RP R4, R6 ;  /* 0x0000000600047306 */ /* 0x000e620000209400 */
[----:B------:R-:W-:Y:S01]  /*1110*/  USEL UR49, UR20, UR18, !UP0 ;  /* 0x0000001214317287 */ /* 0x000fe2000c000000 */
[----:B------:R-:W-:Y:S01]  /*1120*/  @UP1 ULDC.64 UR16, c[0x0][0x248] ;  /* 0x0000920000101ab9 */ /* 0x000fe20000000a00 */
[----:B--2---:R-:W-:-:S02]  /*1130*/  UIMAD.WIDE.U32 UR26, UR8, UR12, URZ ;  /* 0x0000000c081a72a5 */ /* 0x004fc4000f8e003f */
[----:B------:R-:W-:Y:S02]  /*1140*/  UIADD3 UR41, UR21, UR28, URZ ;  /* 0x0000001c15297290 */ /* 0x000fe4000fffe03f */
[----:B------:R-:W-:Y:S02]  /*1150*/  UIMAD UR44, UR8, UR13, UR27 ;  /* 0x0000000d082c72a4 */ /* 0x000fe4000f8e021b */
[----:B------:R-:W-:Y:S01]  /*1160*/  @!UP0 UIMAD UR8, UR56, UR6, URZ ;  /* 0x00000006380882a4 */ /* 0x000fe2000f8e023f */
[----:B------:R-:W-:Y:S01]  /*1170*/  @UP0 ULDC.64 UR12, c[0x0][0x420] ;  /* 0x00010800000c0ab9 */ /* 0x000fe20000000a00 */
[----:B------:R-:W-:Y:S01]  /*1180*/  UIMAD UR27, UR5, UR33, URZ ;  /* 0x00000021051b72a4 */ /* 0x000fe2000f8e023f */
[----:B-1----:R-:W1:Y:S01]  /*1190*/  MUFU.RCP R4, R4 ;  /* 0x0000000400047308 */ /* 0x002e620000001000 */
[----:B------:R-:W-:Y:S02]  /*11a0*/  @!UP0 UIMAD UR40, UR54, UR7, UR8 ;  /* 0x00000007362882a4 */ /* 0x000fe4000f8e0208 */
[----:B------:R-:W-:-:S02]  /*11b0*/  UIADD3 UR8, UR29, 0x7f, URZ ;  /* 0x0000007f1d087890 */ /* 0x000fc4000fffe03f */
[----:B------:R-:W-:Y:S02]  /*11c0*/  @UP0 UIMAD.WIDE.U32 UR36, UR5, UR12, URZ ;  /* 0x0000000c052402a5 */ /* 0x000fe4000f8e003f */
[----:B------:R-:W-:Y:S02]  /*11d0*/  USHF.R.S32.HI UR23, URZ, 0x1f, UR8 ;  /* 0x0000001f3f177899 */ /* 0x000fe40008011408 */
[----:B------:R-:W-:Y:S02]  /*11e0*/  @UP0 UIMAD UR45, UR5, UR13, UR37 ;  /* 0x0000000d052d02a4 */ /* 0x000fe4000f8e0225 */
[----:B------:R-:W-:Y:S02]  /*11f0*/  ULEA.HI UR23, UR23, UR8, URZ, 0x7 ;  /* 0x0000000817177291 */ /* 0x000fe4000f8f383f */
[----:B------:R-:W-:Y:S02]  /*1200*/  UIMAD UR8, UR42, UR54, URZ ;  /* 0x000000362a0872a4 */ /* 0x000fe4000f8e023f */
[----:B------:R-:W-:Y:S01]  /*1210*/  UIMAD.WIDE UR6, UR60, UR59, URZ ;  /* 0x0000003b3c0672a5 */ /* 0x000fe2000f8e023f */
[----:B-1----:R-:W-:Y:S01]  /*1220*/  VIADD R4, R4, 0xffffffe ;  /* 0x0ffffffe04047836 */ /* 0x002fe20000000000 */
[----:B------:R-:W-:-:S02]  /*1230*/  UIMAD.WIDE.U32 UR12, UR54, UR57, URZ ;  /* 0x00000039360c72a5 */ /* 0x000fc4000f8e003f */
[----:B------:R-:W-:Y:S01]  /*1240*/  UIMAD UR8, UR56, UR57, UR8 ;  /* 0x00000039380872a4 */ /* 0x000fe2000f8e0208 */
[----:B------:R-:W1:Y:S01]  /*1250*/  F2I.FTZ.U32.TRUNC.NTZ R5, R4 ;  /* 0x0000000400057305 */ /* 0x000e62000021f000 */
[----:B------:R-:W-:Y:S02]  /*1260*/  @UP1 UIMAD.WIDE.U32 UR20, UR22, UR16, URZ ;  /* 0x00000010161412a5 */ /* 0x000fe4000f8e003f */
[----:B------:R-:W-:Y:S02]  /*1270*/  @UP1 UIMAD UR28, UR22, UR17, URZ ;  /* 0x00000011161c12a4 */ /* 0x000fe4000f8e023f */
[----:B------:R-:W-:Y:S02]  /*1280*/  UIMAD UR22, UR7, UR12, URZ ;  /* 0x0000000c071672a4 */ /* 0x000fe4000f8e023f */
[----:B------:R-:W-:Y:S02]  /*1290*/  UIADD3 UR8, UR13, UR8, URZ ;  /* 0x000000080d087290 */ /* 0x000fe4000fffe03f */
[----:B------:R-:W-:-:S02]  /*12a0*/  USHF.L.U32 UR15, UR54, 0x7, URZ ;  /* 0x00000007360f7899 */ /* 0x000fc4000800063f */
[----:B------:R-:W-:Y:S02]  /*12b0*/  @UP0 UIADD3 UR41, UR19, UR27, URZ ;  /* 0x0000001b13290290 */ /* 0x000fe4000fffe03f */
[----:B------:R-:W-:Y:S01]  /*12c0*/  UIMAD.WIDE.U32 UR18, UR6, UR12, URZ ;  /* 0x0000000c061272a5 */ /* 0x000fe2000f8e003f */
[--C-:B-1----:R-:W-:Y:S01]  /*12d0*/  IMAD.MOV R0, RZ, RZ, -R5.reuse ;  /* 0x000000ffff007224 */ /* 0x102fe200078e0a05 */
[----:B------:R-:W-:Y:S01]  /*12e0*/  UIMAD UR8, UR6, UR8, UR22 ;  /* 0x00000008060872a4 */ /* 0x000fe2000f8e0216 */
[----:B------:R-:W-:Y:S01]  /*12f0*/  IMAD.MOV.U32 R4, RZ, RZ, RZ ;  /* 0x000000ffff047224 */ /* 0x000fe200078e00ff */
[----:B------:R-:W-:Y:S01]  /*1300*/  UIMAD.WIDE.U32 UR12, UR6, UR5, URZ ;  /* 0x00000005060c72a5 */ /* 0x000fe2000f8e003f */
[----:B------:R-:W-:Y:S01]  /*1310*/  IMAD R0, R0, R6, RZ ;  /* 0x0000000600007224 */ /* 0x000fe200078e02ff */
[----:B------:R-:W-:Y:S02]  /*1320*/  ULOP3.LUT UR22, UR23, 0xffffff80, URZ, 0xc0, !UPT ;  /* 0xffffff8017167892 */ /* 0x000fe4000f8ec03f */
[----:B------:R-:W-:Y:S01]  /*1330*/  UIADD3 UR43, UR19, UR8, URZ ;  /* 0x00000008132b7290 */ /* 0x000fe2000fffe03f */
[----:B------:R-:W-:Y:S01]  /*1340*/  IMAD.HI.U32 R0, R5, R0, R4 ;  /* 0x0000000005007227 */ /* 0x000fe200078e0004 */
[----:B------:R-:W-:-:S02]  /*1350*/  USHF.L.U64.HI UR14, UR54, 0x7, UR56 ;  /* 0x00000007360e7899 */ /* 0x000fc40008010238 */
[----:B------:R-:W-:Y:S02]  /*1360*/  USEL UR38, UR15, URZ, UP2 ;  /* 0x0000003f0f267287 */ /* 0x000fe40009000000 */
[----:B------:R-:W-:Y:S01]  /*1370*/  USEL UR52, UR18, UR12, !UP0 ;  /* 0x0000000c12347287 */ /* 0x000fe2000c000000 */
[----:B------:R-:W-:Y:S01]  /*1380*/  IMAD.HI.U32 R0, R0, R3, RZ ;  /* 0x0000000300007227 */ /* 0x000fe200078e00ff */
[----:B------:R-:W-:Y:S01]  /*1390*/  UIMAD UR8, UR7, UR5, URZ ;  /* 0x00000005070872a4 */ /* 0x000fe2000f8e023f */
[----:B------:R-:W-:Y:S01]  /*13a0*/  ULDC.U8 UR15, c[0x0][0x3d8] ;  /* 0x0000f600000f7ab9 */ /* 0x000fe20000000000 */
[----:B------:R-:W-:Y:S02]  /*13b0*/  UIADD3 UR12, UR22, -0x80, URZ ;  /* 0xffffff80160c7890 */ /* 0x000fe4000fffe03f */
[----:B------:R-:W-:Y:S01]  /*13c0*/  IADD3 R4, -R0, RZ, RZ ;  /* 0x000000ff00047210 */ /* 0x000fe20007ffe1ff */
[----:B------:R-:W-:Y:S02]  /*13d0*/  UISETP.NE.AND UP3, UPT, UR15, URZ, UPT ;  /* 0x0000003f0f00728c */ /* 0x000fe4000bf65270 */
[----:B------:R-:W-:-:S02]  /*13e0*/  USEL UR39, UR14, URZ, UP2 ;  /* 0x0000003f0e277287 */ /* 0x000fc40009000000 */
[C---:B------:R-:W-:Y:S01]  /*13f0*/  IMAD R3, R6.reuse, R4, R3 ;  /* 0x0000000406037224 */ /* 0x040fe200078e0203 */
[----:B------:R-:W-:Y:S02]  /*1400*/  @UP0 UIADD3 UR43, UR13, UR8, URZ ;  /* 0x000000080d2b0290 */ /* 0x000fe4000fffe03f */
[----:B------:R-:W-:Y:S02]  /*1410*/  USHF.R.S32.HI UR27, URZ, 0x1f, UR12 ;  /* 0x0000001f3f1b7899 */ /* 0x000fe4000801140c */
[----:B------:R-:W-:Y:S01]  /*1420*/  ISETP.GT.U32.AND P1, PT, R6, R3, PT ;  /* 0x000000030600720c */ /* 0x000fe20003f24070 */
[----:B------:R-:W-:Y:S01]  /*1430*/  UIADD3 UR8, UP2, UR12, UR38, URZ ;  /* 0x000000260c087290 */ /* 0x000fe2000ff5e03f */
[----:B------:R-:W-:Y:S01]  /*1440*/  ULDC UR61, c[0x0][0x2c4] ;  /* 0x0000b100003d7ab9 */ /* 0x000fe20000000800 */
[----:B------:R-:W-:Y:S02]  /*1450*/  @UP1 UIADD3 UR25, UR50, UR53, URZ ;  /* 0x0000003532191290 */ /* 0x000fe4000fffe03f */
[----:B------:R-:W-:-:S02]  /*1460*/  UIADD3.X UR13, UR27, UR39, URZ, UP2, !UPT ;  /* 0x000000271b0d7290 */ /* 0x000fc400097fe43f */
        /* <DEDUP_REMOVED lines=12> */
[----:B------:R-:W-:Y:S01]  /*1530*/  UIMAD UR46, UR55, UR60, URZ ;  /* 0x0000003c372e72a4 */ /* 0x000fe2000f8e023f */
[----:B------:R-:W-:Y:S01]  /*1540*/  ISETP.GE.AND P2, PT, R3, RZ, PT ;  /* 0x000000ff0300720c */ /* 0x000fe20003f46270 */
[----:B------:R-:W-:-:S02]  /*1550*/  @UP1 UIMAD UR25, UR25, UR15, URZ ;  /* 0x0000000f191912a4 */ /* 0x000fc4000f8e023f */
[----:B------:R-:W-:Y:S01]  /*1560*/  @!UP3 UIMAD UR7, UR54, UR59, UR55 ;  /* 0x0000003b3607b2a4 */ /* 0x000fe2000f8e0237 */
[----:B------:R-:W-:Y:S01]  /*1570*/  @UP3 ULDC UR6, c[0x0][0x2e4] ;  /* 0x0000b90000063ab9 */ /* 0x000fe20000000800 */
[----:B------:R-:W-:Y:S02]  /*1580*/  USEL UR47, UR44, URZ, UP4 ;  /* 0x0000003f2c2f7287 */ /* 0x000fe4000a000000 */
[----:B------:R-:W-:Y:S01]  /*1590*/  @P0 IADD3 R0, R0, 0x1, RZ ;  /* 0x0000000100000810 */ /* 0x000fe20007ffe0ff */
[----:B------:R-:W-:Y:S01]  /*15a0*/  USHF.R.S32.HI UR42, URZ, 0x7, UR23 ;  /* 0x000000073f2a7899 */ /* 0x000fe20008011417 */
[----:B------:R-:W-:Y:S01]  /*15b0*/  PLOP3.LUT P0, PT, PT, PT, UP3, 0x80, 0x0 ;  /* 0x000000000000781c */ /* 0x000fe20003f0f038 */
[----:B------:R-:W-:Y:S02]  /*15c0*/  @UP3 UIMAD UR13, UR55, UR6, UR8 ;  /* 0x00000006370d32a4 */ /* 0x000fe4000f8e0208 */
[----:B------:R-:W-:Y:S01]  /*15d0*/  IMAD.MOV.U32 R10, RZ, RZ, R0 ;  /* 0x000000ffff0a7224 */ /* 0x000fe200078e0000 */
[----:B------:R-:W-:-:S02]  /*15e0*/  UIADD3 UR44, UR39, UR22, URZ ;  /* 0x00000016272c7290 */ /* 0x000fc4000fffe03f */
[----:B------:R-:W-:Y:S02]  /*15f0*/  USHF.R.S32.HI UR30, URZ, 0x1f, UR24 ;  /* 0x0000001f3f1e7899 */ /* 0x000fe40008011418 */
[----:B------:R-:W-:Y:S01]  /*1600*/  USEL UR51, UR26, URZ, UP4 ;  /* 0x0000003f1a337287 */ /* 0x000fe2000a000000 */
[----:B------:R-:W-:Y:S01]  /*1610*/  @!P2 IADD3 R10, -R10, RZ, RZ ;  /* 0x000000ff0a0aa210 */ /* 0x000fe20007ffe1ff */
[----:B------:R-:W-:Y:S01]  /*1620*/  @!UP0 UIADD3 UR45, UR35, UR40, URZ ;  /* 0x00000028232d8290 */ /* 0x000fe2000fffe03f */
[----:B------:R-:W-:Y:S01]  /*1630*/  @!P3 LOP3.LUT R10, RZ, R7, RZ, 0x33, !PT ;  /* 0x00000007ff0ab212 */ /* 0x000fe200078e33ff */
[----:B------:R-:W-:Y:S02]  /*1640*/  USHF.R.S32.HI UR48, URZ, 0x1f, UR46 ;  /* 0x0000001f3f307899 */ /* 0x000fe4000801142e */
[----:B------:R-:W-:Y:S02]  /*1650*/  @UP1 UIADD3 UR25, UR19, UR25, URZ ;  /* 0x0000001913191290 */ /* 0x000fe4000fffe03f */
[----:B------:R-:W-:-:S02]  /*1660*/  @!UP3 UIMAD UR13, UR7, UR61, URZ ;  /* 0x0000003d070db2a4 */ /* 0x000fc4000f8e023f */
        /* <DEDUP_REMOVED lines=15> */
.L_x_591:
        /* <DEDUP_REMOVED lines=13> */
.L_x_592:
        /* <DEDUP_REMOVED lines=11> */
.L_x_593:
[----:B------:R-:W-:-:S04]  /*18e0*/  UIMAD UR5, UR54, UR59, UR55 ;  /* 0x0000003b360572a4 */ /* 0x000fc8000f8e0237 */
[----:B------:R-:W-:-:S12]  /*18f0*/  UIMAD UR5, UR5, UR57, URZ ;  /* 0x00000039050572a4 */ /* 0x000fd8000f8e023f */
.L_x_594:
[----:B------:R-:W1:Y:S01]  /*1900*/  S2R R15, SR_TID.X ;  /* 0x00000000000f7919 */ /* 0x000e620000002100 */
[----:B------:R-:W-:Y:S01]  /*1910*/  SHF.R.S32.HI R17, RZ, 0x1f, R244 ;  /* 0x0000001fff117819 */ /* 0x000fe200000114f4 */
[----:B------:R-:W2:Y:S01]  /*1920*/  LDC.64 R8, c[0x0][0x420] ;  /* 0x00010800ff087b82 */ /* 0x000ea20000000a00 */
[----:B------:R-:W-:Y:S01]  /*1930*/  IADD3 R4, P0, R244, UR12, RZ ;  /* 0x0000000cf4047c10 */ /* 0x000fe2000ff1e0ff */
[----:B------:R-:W-:Y:S01]  /*1940*/  USHF.R.S32.HI UR21, URZ, 0x1f, UR55 ;  /* 0x0000001f3f157899 */ /* 0x000fe20008011437 */
[----:B------:R-:W-:Y:S01]  /*1950*/  SHF.R.S32.HI R207, RZ, 0x1f, R206 ;  /* 0x0000001fffcf7819 */ /* 0x000fe200000114ce */
[----:B------:R-:W-:Y:S01]  /*1960*/  ULDC.64 UR18, c[0x0][0x428] ;  /* 0x00010a0000127ab9 */ /* 0x000fe20000000a00 */
[----:B------:R-:W-:Y:S01]  /*1970*/  IADD3.X R0, R17, UR27, RZ, P0, !PT ;  /* 0x0000001b11007c10 */ /* 0x000fe200087fe4ff */
[----:B------:R-:W-:Y:S01]  /*1980*/  UIADD3 UR35, UR12, UR5, URZ ;  /* 0x000000050c237290 */ /* 0x000fe2000fffe03f */
[----:B------:R-:W-:Y:S01]  /*1990*/  IMAD.U32 R11, RZ, RZ, UR18 ;  /* 0x00000012ff0b7e24 */ /* 0x000fe2000f8e00ff */
[----:B------:R-:W-:Y:S01]  /*19a0*/  UIMAD UR5, UR21, UR18, URZ ;  /* 0x00000012150572a4 */ /* 0x000fe2000f8e023f */
[----:B------:R-:W-:Y:S01]  /*19b0*/  BSSY B1, `(.L_x_590) ;  /* 0x0000907000017945 */ /* 0x000fe20003800000 */
[----:B------:R-:W-:Y:S01]  /*19c0*/  IMAD R0, R0, UR32, RZ ;  /* 0x0000002000007c24 */ /* 0x000fe2000f8e02ff */
[----:B------:R-:W-:-:S02]  /*19d0*/  UIMAD UR6, UR60, UR59, URZ ;  /* 0x0000003b3c0672a4 */ /* 0x000fc4000f8e023f */
[----:B------:R-:W-:Y:S01]  /*19e0*/  UIMAD UR28, UR55, UR19, UR5 ;  /* 0x00000013371c72a4 */ /* 0x000fe2000f8e0205 */
[C---:B------:R-:W-:Y:S01]  /*19f0*/  IMAD R0, R4.reuse, UR33, R0 ;  /* 0x0000002104007c24 */ /* 0x040fe2000f8e0200 */
[----:B------:R-:W-:Y:S01]  /*1a00*/  UIADD3 UR5, -UR9, UR29, UR24 ;  /* 0x0000001d09057290 */ /* 0x000fe2000fffe118 */
[----:B------:R-:W-:Y:S01]  /*1a10*/  IMAD.WIDE.U32 R4, R4, UR32, R206 ;  /* 0x0000002004047c25 */ /* 0x000fe2000f8e00ce */
[----:B------:R-:W-:Y:S02]  /*1a20*/  USHF.L.U32 UR34, UR6, 0x7, URZ ;  /* 0x0000000706227899 */ /* 0x000fe4000800063f */
[----:B------:R-:W-:Y:S01]  /*1a30*/  UIADD3 UR39, UR12, UR13, URZ ;  /* 0x0000000d0c277290 */ /* 0x000fe2000fffe03f */
[----:B------:R-:W-:Y:S01]  /*1a40*/  IADD3 R6, P0, R4, UR49, RZ ;  /* 0x0000003104067c10 */ /* 0x000fe2000ff1e0ff */
[----:B------:R-:W-:Y:S01]  /*1a50*/  ULDC.64 UR18, c[0x0][0x258] ;  /* 0x0000960000127ab9 */ /* 0x000fe20000000a00 */
[----:B------:R-:W-:Y:S01]  /*1a60*/  ULDC.64 UR60, c[0x0][0x478] ;  /* 0x00011e00003c7ab9 */ /* 0x000fe20000000a00 */
[----:B------:R-:W-:Y:S01]  /*1a70*/  ULDC.64 UR36, c[0x0][0x3e0] ;  /* 0x0000f80000247ab9 */ /* 0x000fe20000000a00 */
[----:B------:R-:W-:Y:S01]  /*1a80*/  IADD3.X R7, R5, UR41, R0, P0, !PT ;  /* 0x0000002905077c10 */ /* 0x000fe200087fe400 */
[----:B--2---:R-:W-:Y:S01]  /*1a90*/  IMAD R0, R8, UR27, RZ ;  /* 0x0000001b08007c24 */ /* 0x004fe2000f8e02ff */
[----:B------:R-:W-:Y:S01]  /*1aa0*/  IADD3 R4, P0, R206, UR7, RZ ;  /* 0x00000007ce047c10 */ /* 0x000fe2000ff1e0ff */
[----:B------:R-:W-:Y:S01]  /*1ab0*/  ULDC UR7, c[0x0][0x398] ;  /* 0x0000e60000077ab9 */ /* 0x000fe20000000800 */
[----:B------:R-:W-:Y:S01]  /*1ac0*/  ULDC.64 UR26, c[0x0][0x400] ;  /* 0x00010000001a7ab9 */ /* 0x000fe20000000a00 */
[----:B------:R-:W-:Y:S01]  /*1ad0*/  UIADD3 UR5, UR5, -UR7, URZ ;  /* 0x8000000705057290 */ /* 0x000fe2000fffe03f */
[----:B------:R-:W-:Y:S01]  /*1ae0*/  IADD3.X R5, R207, UR45, RZ, P0, !PT ;  /* 0x0000002dcf057c10 */ /* 0x000fe200087fe4ff */
[----:B------:R-:W-:Y:S01]  /*1af0*/  IMAD R0, R9, UR12, R0 ;  /* 0x0000000c09007c24 */ /* 0x000fe2000f8e0200 */
[----:B-1----:R-:W-:Y:S01]  /*1b00*/  SHF.R.S32.HI R16, RZ, 0x1f, R15 ;  /* 0x0000001fff107819 */ /* 0x002fe2000001140f */
[----:B------:R-:W-:Y:S01]  /*1b10*/  USHF.R.S32.HI UR49, URZ, 0x1f, UR5 ;  /* 0x0000001f3f317899 */ /* 0x000fe20008011405 */
[----:B------:R-:W-:-:S02]  /*1b20*/  IMAD.WIDE.U32 R4, R8, UR12, R4 ;  /* 0x0000000c08047c25 */ /* 0x000fc4000f8e0004 */
[----:B------:R-:W-:Y:S01]  /*1b30*/  LEA.HI R3, R16, R15, RZ, 0x5 ;  /* 0x0000000f10037211 */ /* 0x000fe200078f28ff */
[----:B------:R-:W-:Y:S02]  /*1b40*/  ULEA.HI UR49, UR49, UR5, URZ, 0x7 ;  /* 0x0000000531317291 */ /* 0x000fe4000f8f383f */
[----:B------:R-:W-:Y:S01]  /*1b50*/  USHF.R.S32.HI UR7, URZ, 0x1f, UR34 ;  /* 0x0000001f3f077899 */ /* 0x000fe20008011422 */
[----:B------:R-:W-:Y:S01]  /*1b60*/  LOP3.LUT R3, R3, 0xffffffe0, RZ, 0xc0, !PT ;  /* 0xffffffe003037812 */ /* 0x000fe200078ec0ff */
[----:B------:R-:W-:Y:S01]  /*1b70*/  UIADD3 UR12, UP2, UP0, UR38, UR34, UR46 ;  /* 0x00000022260c7290 */ /* 0x000fe2000f85e02e */
[----:B------:R-:W-:Y:S01]  /*1b80*/  IMAD.IADD R5, R5, 0x1, R0 ;  /* 0x0000000105057824 */ /* 0x000fe200078e0200 */
[----:B------:R-:W-:Y:S01]  /*1b90*/  USHF.R.S32.HI UR49, URZ, 0x7, UR49 ;  /* 0x000000073f317899 */ /* 0x000fe20008011431 */
[----:B------:R-:W-:Y:S01]  /*1ba0*/  IMAD.U32 R0, RZ, RZ, UR18 ;  /* 0x00000012ff007e24 */ /* 0x000fe2000f8e00ff */
[----:B------:R-:W-:Y:S01]  /*1bb0*/  UIADD3.X UR13, UR44, UR7, UR48, UP2, UP0 ;  /* 0x000000072c0d7290 */ /* 0x000fe200097e0430 */
[----:B------:R-:W-:Y:S01]  /*1bc0*/  IMAD.IADD R13, R15, 0x1, -R3 ;  /* 0x000000010f0d7824 */ /* 0x000fe200078e0a03 */
[----:B------:R-:W-:Y:S01]  /*1bd0*/  UIMAD UR7, UR21, UR18, URZ ;  /* 0x00000012150772a4 */ /* 0x000fe2000f8e023f */
[----:B------:R-:W-:Y:S01]  /*1be0*/  IMAD.WIDE.U32 R4, R11, UR55, R4 ;  /* 0x000000370b047c25 */ /* 0x000fe2000f8e0004 */
[----:B------:R-:W-:-:S02]  /*1bf0*/  UISETP.LT.AND UP0, UPT, URZ, UR49, UPT ;  /* 0x000000313f00728c */ /* 0x000fc4000bf01270 */
[----:B------:R-:W-:Y:S01]  /*1c00*/  UIMAD UR21, UR55, UR19, UR7 ;  /* 0x00000013371572a4 */ /* 0x000fe2000f8e0207 */
[----:B------:R-:W-:Y:S01]  /*1c10*/  IMAD R3, R251, UR6, R13 ;  /* 0x00000006fb037c24 */ /* 0x000fe2000f8e020d */
[----:B------:R-:W-:Y:S01]  /*1c20*/  UIADD3 UR7, UP3, UP2, UR51, UR12, UR52 ;  /* 0x0000000c33077290 */ /* 0x000fe2000fa7e034 */
[----:B------:R-:W-:Y:S01]  /*1c30*/  IMAD.WIDE.U32 R6, R0, UR55, R6 ;  /* 0x0000003700067c25 */ /* 0x000fe2000f8e0006 */
[----:B------:R-:W-:Y:S02]  /*1c40*/  USEL UR49, URZ, UR49, !UP0 ;  /* 0x000000313f317287 */ /* 0x000fe4000c000000 */
[----:B------:R-:W-:Y:S01]  /*1c50*/  UIADD3.X UR5, UR47, UR13, UR43, UP3, UP2 ;  /* 0x0000000d2f057290 */ /* 0x000fe20009fe442b */
[-C--:B------:R-:W-:Y:S01]  /*1c60*/  IMAD R11, R17, R8.reuse, RZ ;  /* 0x00000008110b7224 */ /* 0x080fe200078e02ff */
[----:B------:R-:W-:Y:S01]  /*1c70*/  UISETP.GT.AND UP0, UPT, UR42, UR49, UPT ;  /* 0x000000312a00728c */ /* 0x000fe2000bf04270 */
[----:B------:R-:W-:Y:S01]  /*1c80*/  IADD3 R0, P0, R3, UR7, RZ ;  /* 0x0000000703007c10 */ /* 0x000fe2000ff1e0ff */
[----:B------:R-:W-:Y:S01]  /*1c90*/  VIADD R5, R5, UR28 ;  /* 0x0000001c05057c36 */ /* 0x000fe20008000000 */
[----:B------:R-:W-:Y:S01]  /*1ca0*/  UIMAD.WIDE UR18, UR35, 0x4, UR60 ;  /* 0x00000004231278a5 */ /* 0x000fe2000f8e023c */
[C---:B------:R-:W-:Y:S01]  /*1cb0*/  IMAD R12, R244.reuse, R9, R11 ;  /* 0x00000009f40c7224 */ /* 0x040fe200078e020b */
[----:B------:R-:W-:Y:S01]  /*1cc0*/  LEA.HI.X.SX32 R11, R3, UR5, 0x1, P0 ;  /* 0x00000005030b7c11 */ /* 0x000fe200080f0eff */
[----:B------:R-:W-:Y:S01]  /*1cd0*/  IMAD.WIDE.U32 R4, R244, R8, R4 ;  /* 0x00000008f4047225 */ /* 0x000fe200078e0004 */
[----:B------:R-:W-:Y:S01]  /*1ce0*/  PLOP3.LUT P0, PT, PT, PT, UP0, 0x80, 0x0 ;  /* 0x000000000000781c */ /* 0x000fe20003f0f008 */
[----:B------:R-:W-:Y:S01]  /*1cf0*/  ULDC.64 UR40, c[0x0][0x210] ;  /* 0x0000840000287ab9 */ /* 0x000fe20000000a00 */
[----:B------:R-:W-:Y:S01]  /*1d00*/  LEA R217, P2, R0, UR26, 0x2 ;  /* 0x0000001a00d97c11 */ /* 0x000fe2000f8410ff */
[----:B------:R-:W-:Y:S01]  /*1d10*/  VIADD R7, R7, UR21 ;  /* 0x0000001507077c36 */ /* 0x000fe20008000000 */
[----:B------:R-:W-:Y:S01]  /*1d20*/  LEA R204, P4, R6, UR40, 0x1 ;  /* 0x0000002806cc7c11 */ /* 0x000fe2000f8808ff */
[----:B------:R-:W-:Y:S01]  /*1d30*/  IMAD.IADD R3, R5, 0x1, R12 ;  /* 0x0000000105037824 */ /* 0x000fe200078e020c */
[----:B------:R-:W-:Y:S01]  /*1d40*/  LEA R202, P3, R4, UR36, 0x1 ;  /* 0x0000002404ca7c11 */ /* 0x000fe2000f8608ff */
[----:B------:R-:W-:Y:S01]  /*1d50*/  ULDC.64 UR60, c[0x0][0x2b0] ;  /* 0x0000ac00003c7ab9 */ /* 0x000fe20000000a00 */
[----:B------:R-:W-:Y:S01]  /*1d60*/  LEA.HI.X R216, R0, UR27, R11, 0x2, P2 ;  /* 0x0000001b00d87c11 */ /* 0x000fe200090f140b */
[----:B------:R-:W-:Y:S01]  /*1d70*/  UIADD3 UR8, UR42, -0x1, URZ ;  /* 0xffffffff2a087890 */ /* 0x000fe2000fffe03f */
[----:B------:R-:W-:Y:S01]  /*1d80*/  LEA.HI.X R205, R6, UR41, R7, 0x1, P4 ;  /* 0x0000002906cd7c11 */ /* 0x000fe2000a0f0c07 */
[----:B------:R-:W-:Y:S01]  /*1d90*/  UIMAD.WIDE UR12, UR39, 0x4, UR60 ;  /* 0x00000004270c78a5 */ /* 0x000fe2000f8e023c */
[----:B------:R-:W-:Y:S01]  /*1da0*/  LEA.HI.X R203, R4, UR37, R3, 0x1, P3 ;  /* 0x0000002504cb7c11 */ /* 0x000fe200098f0c03 */
[----:B------:R-:W-:Y:S01]  /*1db0*/  UMOV UR28, UR18 ;  /* 0x00000012001c7c82 */ /* 0x000fe20008000000 */
[----:B------:R-:W-:Y:S01]  /*1dc0*/  UMOV UR27, UR19 ;  /* 0x00000013001b7c82 */ /* 0x000fe20008000000 */
[----:B------:R-:W-:Y:S08]  /*1dd0*/  @P0 BRA `(.L_x_595) ;  /* 0x0000000400fc0947 */ /* 0x000ff00003800000 */
        /* <DEDUP_REMOVED lines=19> */
.L_x_596:
        /* <DEDUP_REMOVED lines=19> */
.L_x_597:
        /* <DEDUP_REMOVED lines=32> */
.L_x_599:
[----:B------:R-:W-:Y:S05]  /*2240*/  BSYNC B0 ;  /* 0x0000000000007941 */ /* 0x000fea0003800000 */
.L_x_598:
        /* <DEDUP_REMOVED lines=14> */
.L_x_601:
[----:B------:R-:W-:Y:S05]  /*2330*/  BSYNC B0 ;  /* 0x0000000000007941 */ /* 0x000fea0003800000 */
.L_x_600:
        /* <DEDUP_REMOVED lines=26> */
.L_x_603:
[----:B------:R-:W-:Y:S05]  /*24e0*/  BSYNC B0 ;  /* 0x0000000000007941 */ /* 0x000fea0003800000 */
.L_x_602:
        /* <DEDUP_REMOVED lines=14> */
.L_x_595:
[CC--:B------:R-:W-:Y:S01]  /*25d0*/  LEA.HI R0, R16.reuse, R15.reuse, RZ, 0x3 ;  /* 0x0000000f10007211 */ /* 0x0c0fe200078f18ff */
[----:B------:R-:W-:Y:S01]  /*25e0*/  ULEA.HI UR5, UR8, UR8, URZ, 0x1 ;  /* 0x0000000808057291 */ /* 0x000fe2000f8f083f */
[----:B------:R-:W-:Y:S01]  /*25f0*/  PLOP3.LUT P1, PT, PT, PT, UP4, 0x80, 0x0 ;  /* 0x000000000000781c */ /* 0x000fe20003f2f048 */
[----:B------:R-:W-:Y:S01]  /*2600*/  BSSY B0, `(.L_x_605) ;  /* 0x0000029000007945 */ /* 0x000fe20003800000 */
[----:B------:R-:W-:Y:S01]  /*2610*/  SHF.R.S32.HI R0, RZ, 0x3, R0 ;  /* 0x00000003ff007819 */ /* 0x000fe20000011400 */
[----:B------:R-:W-:Y:S01]  /*2620*/  ULOP3.LUT UR7, UR5, 0xfffffffe, URZ, 0xc0, !UPT ;  /* 0xfffffffe05077892 */ /* 0x000fe2000f8ec03f */
[----:B------:R-:W-:Y:S01]  /*2630*/  LEA.HI R4, R16, R15, RZ, 0x2 ;  /* 0x0000000f10047211 */ /* 0x000fe200078f10ff */
[----:B------:R-:W-:Y:S01]  /*2640*/  UIMAD UR5, UR8, -0x80, UR29 ;  /* 0xffffff80080578a4 */ /* 0x000fe2000f8e021d */
[----:B------:R-:W-:Y:S01]  /*2650*/  VIADD R16, R244, 0x40 ;  /* 0x00000040f4107836 */ /* 0x000fe20000000000 */
[----:B------:R-:W-:Y:S01]  /*2660*/  UIADD3 UR7, UR8, -UR7, URZ ;  /* 0x8000000708077290 */ /* 0x000fe2000fffe03f */
[----:B------:R-:W-:Y:S01]  /*2670*/  IMAD.SHL.U32 R0, R0, 0x40, RZ ;  /* 0x0000004000007824 */ /* 0x000fe200078e00ff */
[----:B------:R-:W-:Y:S01]  /*2680*/  LEA.HI R4, R4, R244, RZ, 0x1 ;  /* 0x000000f404047211 */ /* 0x000fe200078f08ff */
[----:B------:R-:W-:-:S03]  /*2690*/  IMAD.U32 R6, RZ, RZ, UR16 ;  /* 0x00000010ff067e24 */ /* 0x000fc6000f8e00ff */
[----:B------:R-:W-:Y:S01]  /*26a0*/  @P1 BAR.SYNC.DEFER_BLOCKING 0x0 ;  /* 0x0000000000001b1d */ /* 0x000fe20000010000 */
[----:B------:R-:W-:Y:S01]  /*26b0*/  LOP3.LUT R0, R0, 0xc0, RZ, 0xc0, !PT ;  /* 0x000000c000007812 */ /* 0x000fe200078ec0ff */
[----:B------:R-:W-:Y:S01]  /*26c0*/  UISETP.NE.AND UP0, UPT, UR7, 0x1, UPT ;  /* 0x000000010700788c */ /* 0x000fe2000bf05270 */
[----:B------:R-:W-:Y:S02]  /*26d0*/  LOP3.LUT R4, R4, 0x7fffffe, RZ, 0xc0, !PT ;  /* 0x07fffffe04047812 */ /* 0x000fe400078ec0ff */
[----:B------:R-:W-:Y:S02]  /*26e0*/  LOP3.LUT R5, R0, 0x18, R206, 0xf8, !PT ;  /* 0x0000001800057812 */ /* 0x000fe400078ef8ce */
[----:B------:R-:W-:Y:S01]  /*26f0*/  SHF.R.U32.HI R3, RZ, 0x3, R0 ;  /* 0x00000003ff037819 */ /* 0x000fe20000011600 */
[C---:B------:R-:W-:Y:S01]  /*2700*/  IMAD.IADD R0, R244.reuse, 0x1, -R4 ;  /* 0x00000001f4007824 */ /* 0x040fe200078e0a04 */
[----:B------:R-:W-:Y:S02]  /*2710*/  ISETP.GE.AND P3, PT, R244, UR5, PT ;  /* 0x00000005f4007c0c */ /* 0x000fe4000bf66270 */
[----:B------:R-:W-:Y:S01]  /*2720*/  LOP3.LUT R3, R5, R3, RZ, 0x3c, !PT ;  /* 0x0000000305037212 */ /* 0x000fe200078e3cff */
[----:B------:R-:W-:Y:S01]  /*2730*/  IMAD R0, R251, 0x8, R0 ;  /* 0x00000008fb007824 */ /* 0x000fe200078e0200 */
[----:B------:R-:W-:-:S02]  /*2740*/  PLOP3.LUT P0, PT, PT, PT, UP0, 0x80, 0x0 ;  /* 0x000000000000781c */ /* 0x000fc40003f0f008 */
[----:B------:R-:W-:Y:S01]  /*2750*/  ISETP.GE.AND P2, PT, R16, UR5, PT ;  /* 0x0000000510007c0c */ /* 0x000fe2000bf46270 */
[----:B------:R-:W-:-:S04]  /*2760*/  IMAD.U32 R3, R0, 0x20, R3 ;  /* 0x0000002000037824 */ /* 0x000fc800078e0003 */
[C---:B------:R-:W-:Y:S01]  /*2770*/  VIADD R4, R3.reuse, 0x1000 ;  /* 0x0000100003047836 */ /* 0x040fe20000000000 */
[----:B------:R-:W-:-:S04]  /*2780*/  LEA R0, R3, UR4, 0x1 ;  /* 0x0000000403007c11 */ /* 0x000fc8000f8e08ff */
[----:B------:R-:W-:Y:S01]  /*2790*/  SEL R3, R4, R3, !P0 ;  /* 0x0000000304037207 */ /* 0x000fe20004000000 */
[----:B------:R1:W-:Y:S03]  /*27a0*/  @P3 STS [R0+0x4000], RZ ;  /* 0x004000ff00003388 */ /* 0x0003e60000000800 */
[----:B------:R-:W-:Y:S01]  /*27b0*/  LEA R192, R3, UR4, 0x1 ;  /* 0x0000000403c07c11 */ /* 0x000fe2000f8e08ff */
        /* <DEDUP_REMOVED lines=13> */
.L_x_606:
[----:B------:R-:W-:Y:S05]  /*2890*/  BSYNC B0 ;  /* 0x0000000000007941 */ /* 0x000fea0003800000 */
.L_x_605:
        /* <DEDUP_REMOVED lines=13> */
.L_x_608:
[----:B------:R-:W-:Y:S05]  /*2970*/  BSYNC B0 ;  /* 0x0000000000007941 */ /* 0x000fea0003800000 */
.L_x_607:
        /* <DEDUP_REMOVED lines=17> */
.L_x_610:
[----:B------:R-:W-:Y:S05]  /*2a90*/  BSYNC B0 ;  /* 0x0000000000007941 */ /* 0x000fea0003800000 */
.L_x_609:
        /* <DEDUP_REMOVED lines=14> */
[----:B-1----:R-:W-:-:S03]  /*2b80*/  IMAD.U32 R5, RZ, RZ, UR33 ;  /* 0x00000021ff057e24 */ /* 0x002fc6000f8e00ff */
[----:B------:R-:W-:-:S04]  /*2b90*/  LEA R4, P1, R3, R204, 0x7 ;  /* 0x000000cc03047211 */ /* 0x000fc800078238ff */
[----:B------:R-:W-:-:S05]  /*2ba0*/  LEA.HI.X R5, R3, R205, R5, 0x7, P1 ;  /* 0x000000cd03057211 */ /* 0x000fca00008f3c05 */
[----:B------:R-:W-:Y:S01]  /*2bb0*/  @!PT LDS RZ, [RZ] ;  /* 0x00000000fffff984 */ /* 0x000fe20000000800 */
[----:B------:R-:W-:Y:S01]  /*2bc0*/  @!PT LDS RZ, [RZ] ;  /* 0x00000000fffff984 */ /* 0x000fe20000000800 */
[----:B------:R-:W-:Y:S01]  /*2bd0*/  @!PT LDS RZ, [RZ] ;  /* 0x00000000fffff984 */ /* 0x000fe20000000800 */
[----:B------:R1:W-:Y:S04]  /*2be0*/  LDGSTS.E.BYPASS.LTC128B.128 [R192+0x1000], desc[UR10][R4.64] ;  /* 0x0100000004c07fae */ /* 0x0003e8000b901d4a */
.L_x_612:
[----:B------:R-:W-:Y:S05]  /*2bf0*/  BSYNC B0 ;  /* 0x0000000000007941 */ /* 0x000fea0003800000 */
.L_x_611:
[----:B------:R-:W-:Y:S01]  /*2c00*/  UIMAD UR7, UR30, UR16, URZ ;  /* 0x000000101e0772a4 */ /* 0x000fe2000f8e023f */
[----:B-1----:R-:W-:Y:S01]  /*2c10*/  IMAD.WIDE.U32 R4, R6, UR24, R206 ;  /* 0x0000001806047c25 */ /* 0x002fe2000f8e00ce */
[C---:B------:R-:W-:Y:S01]  /*2c20*/  IADD3 R6, R241.reuse, 0x40, RZ ;  /* 0x00000040f1067810 */ /* 0x040fe20007ffe0ff */
[----:B------:R-:W-:Y:S01]  /*2c30*/  BSSY B0, `(.L_x_613) ;  /* 0x000002a000007945 */ /* 0x000fe20003800000 */
[----:B------:R-:W-:Y:S01]  /*2c40*/  UIMAD UR18, UR24, UR17, UR7 ;  /* 0x00000011181272a4 */ /* 0x000fe2000f8e0207 */
[C---:B------:R-:W-:Y:S01]  /*2c50*/  VIADD R7, R241.reuse, 0x8 ;  /* 0x00000008f1077836 */ /* 0x040fe20000000000 */
[----:B------:R-:W-:Y:S01]  /*2c60*/  UIMAD UR7, UR31, -0x80, UR9 ;  /* 0xffffff801f0778a4 */ /* 0x000fe2000f8e0209 */
[----:B------:R-:W-:Y:S01]  /*2c70*/  IADD3 R4, P1, R4, UR20, RZ ;  /* 0x0000001404047c10 */ /* 0x000fe2000ff3e0ff */
[----:B------:R-:W-:Y:S01]  /*2c80*/  VIADD R12, R241, 0x48 ;  /* 0x00000048f10c7836 */ /* 0x000fe20000000000 */
[----:B------:R-:W-:Y:S01]  /*2c90*/  ISETP.GE.AND P5, PT, R6, UR5, PT ;  /* 0x0000000506007c0c */ /* 0x000fe2000bfa6270 */
[----:B------:R-:W-:Y:S01]  /*2ca0*/  IMAD.U32 R3, RZ, RZ, UR18 ;  /* 0x00000012ff037e24 */ /* 0x000fe2000f8e00ff */
[----:B------:R-:W-:Y:S01]  /*2cb0*/  ULDC.64 UR18, c[0x0][0x260] ;  /* 0x0000980000127ab9 */ /* 0x000fe20000000a00 */
[----:B------:R-:W-:-:S02]  /*2cc0*/  ISETP.GE.AND P3, PT, R244, UR7, PT ;  /* 0x00000007f4007c0c */ /* 0x000fc4000bf66270 */
[----:B------:R-:W-:Y:S02]  /*2cd0*/  ISETP.GE.AND P6, PT, R7, UR5, PT ;  /* 0x0000000507007c0c */ /* 0x000fe4000bfc6270 */
[----:B------:R-:W-:Y:S01]  /*2ce0*/  IADD3.X R5, R5, UR22, R3, P1, !PT ;  /* 0x0000001605057c10 */ /* 0x000fe20008ffe403 */
[----:B------:R-:W-:Y:S01]  /*2cf0*/  IMAD R3, R14, UR18, RZ ;  /* 0x000000120e037c24 */ /* 0x000fe2000f8e02ff */
[----:B------:R-:W-:Y:S02]  /*2d00*/  ISETP.GE.AND P1, PT, R241, UR5, PT ;  /* 0x00000005f1007c0c */ /* 0x000fe4000bf26270 */
[----:B------:R-:W-:Y:S01]  /*2d10*/  ISETP.GE.AND P4, PT, R12, UR5, PT ;  /* 0x000000050c007c0c */ /* 0x000fe2000bf86270 */
[C---:B------:R-:W-:Y:S01]  /*2d20*/  IMAD R3, R10.reuse, UR19, R3 ;  /* 0x000000130a037c24 */ /* 0x040fe2000f8e0203 */
[----:B------:R-:W-:Y:S01]  /*2d30*/  P2R R15, PR, RZ, 0x2 ;  /* 0x00000002ff0f7803 */ /* 0x000fe20000000000 */
[----:B------:R-:W-:Y:S02]  /*2d40*/  IMAD.WIDE.U32 R4, R10, UR18, R4 ;  /* 0x000000120a047c25 */ /* 0x000fe4000f8e0004 */
[----:B------:R1:W-:Y:S03]  /*2d50*/  @P3 STS [R0+0x6000], RZ ;  /* 0x006000ff00003388 */ /* 0x0003e60000000800 */
[----:B------:R-:W-:Y:S01]  /*2d60*/  IADD3 R11, R5, R3, RZ ;  /* 0x00000003050b7210 */ /* 0x000fe20007ffe0ff */
        /* <DEDUP_REMOVED lines=22> */
.L_x_614:
[----:B------:R-:W-:Y:S05]  /*2ed0*/  BSYNC B0 ;  /* 0x0000000000007941 */ /* 0x000fea0003800000 */
.L_x_613:
        /* <DEDUP_REMOVED lines=23> */
.L_x_616:
[----:B------:R-:W-:Y:S05]  /*3050*/  BSYNC B0 ;  /* 0x0000000000007941 */ /* 0x000fea0003800000 */
.L_x_615:
        /* <DEDUP_REMOVED lines=36> */
.L_x_618:
[----:B------:R-:W-:Y:S05]  /*32a0*/  BSYNC B0 ;  /* 0x0000000000007941 */ /* 0x000fea0003800000 */
.L_x_617:
        /* <DEDUP_REMOVED lines=22> */
.L_x_620:
[----:B------:R-:W-:Y:S05]  /*3410*/  BSYNC B0 ;  /* 0x0000000000007941 */ /* 0x000fea0003800000 */
.L_x_619:
[----:B------:R-:W-:Y:S01]  /*3420*/  ULDC.64 UR16, c[0x0][0x3c8] ;  /* 0x0000f20000107ab9 */ /* 0x000fe20000000a00 */
[----:B------:R-:W-:Y:S01]  /*3430*/  USHF.R.S32.HI UR7, URZ, 0x1f, UR55 ;  /* 0x0000001f3f077899 */ /* 0x000fe20008011437 */
[----:B------:R-:W2:Y:S01]  /*3440*/  LDC.64 R10, c[0x0][0x3b8] ;  /* 0x0000ee00ff0a7b82 */ /* 0x000ea20000000a00 */
[----:B------:R-:W-:Y:S01]  /*3450*/  UISETP.NE.U32.AND UP1, UPT, UR16, URZ, UPT ;  /* 0x0000003f1000728c */ /* 0x000fe2000bf25070 */
[----:B-1----:R-:W-:Y:S01]  /*3460*/  IMAD.MOV.U32 R8, RZ, RZ, 0x4 ;  /* 0x00000004ff087424 */ /* 0x002fe200078e00ff */
[----:B------:R-:W-:Y:S01]  /*3470*/  ISETP.NE.AND P2, PT, R15, RZ, PT ;  /* 0x000000ff0f00720c */ /* 0x000fe20003f45270 */
[----:B------:R-:W-:Y:S01]  /*3480*/  IMAD.MOV.U32 R246, RZ, RZ, 0x7f800000 ;  /* 0x7f800000fff67424 */ /* 0x000fe200078e00ff */
[----:B------:R-:W-:Y:S01]  /*3490*/  UISETP.NE.AND.EX UP1, UPT, UR17, URZ, UPT, UP1 ;  /* 0x0000003f1100728c */ /* 0x000fe2000bf25310 */
[----:B------:R-:W1:Y:S01]  /*34a0*/  S2R R14, SR_TID.X ;  /* 0x00000000000e7919 */ /* 0x000e620000002100 */
[----:B------:R-:W-:Y:S01]  /*34b0*/  IMAD.MOV.U32 R247, RZ, RZ, 0x7f800000 ;  /* 0x7f800000fff77424 */ /* 0x000fe200078e00ff */
[----:B------:R-:W-:Y:S01]  /*34c0*/  ULDC UR52, c[0x0][0x2d0] ;  /* 0x0000b40000347ab9 */ /* 0x000fe20000000800 */
[----:B------:R-:W0:Y:S02]  /*34d0*/  LDGDEPBAR ;  /* 0x00000000000079af */ /* 0x000e240000000000 */
[----:B------:R-:W-:-:S05]  /*34e0*/  PLOP3.LUT P1, PT, PT, PT, UP1, 0x80, 0x0 ;  /* 0x000000000000781c */ /* 0x000fca0003f2f018 */
[----:B------:R-:W-:Y:S01]  /*34f0*/  @UP1 ULDC.64 UR18, c[0x0][0x3d0] ;  /* 0x0000f40000121ab9 */ /* 0x000fe20000000a00 */
[----:B------:R-:W-:Y:S01]  /*3500*/  @UP1 UMOV UR14, UR55 ;  /* 0x00000037000e1c82 */ /* 0x000fe20008000000 */
[----:B------:R-:W-:Y:S01]  /*3510*/  @UP1 UIMAD UR5, UR56, UR18, URZ ;  /* 0x00000012380512a4 */ /* 0x000fe2000f8e023f */
[----:B------:R-:W-:Y:S02]  /*3520*/  @UP1 UMOV UR15, UR7 ;  /* 0x00000007000f1c82 */ /* 0x000fe40008000000 */
[----:B------:R-:W-:Y:S02]  /*3530*/  @UP1 UIMAD.WIDE.U32 UR14, UR54, UR18, UR14 ;  /* 0x00000012360e12a5 */ /* 0x000fe4000f8e000e */
[----:B------:R-:W-:Y:S01]  /*3540*/  @UP1 UIMAD UR5, UR54, UR19, UR5 ;  /* 0x00000013360512a4 */ /* 0x000fe2000f8e0205 */
[----:B--2---:R-:W2:Y:S01]  /*3550*/  LDG.E.64 R6, desc[UR10][R10.64+0x8] ;  /* 0x0000080a0a067981 */ /* 0x004ea2000c1e1b00 */
[----:B------:R-:W-:Y:S02]  /*3560*/  @UP1 ULEA UR16, UP0, UR14, UR16, 0x2 ;  /* 0x000000100e101291 */ /* 0x000fe4000f80103f */
[----:B------:R-:W-:-:S04]  /*3570*/  @UP1 UIADD3 UR5, UR15, UR5, URZ ;  /* 0x000000050f051290 */ /* 0x000fc8000fffe03f */
[----:B------:R-:W-:Y:S01]  /*3580*/  @UP1 ULEA.HI.X UR17, UR14, UR17, UR5, 0x2, UP0 ;  /* 0x000000110e111291 */ /* 0x000fe200080f1405 */
[----:B------:R-:W-:Y:S02]  /*3590*/  IMAD.U32 R4, RZ, RZ, UR16 ;  /* 0x00000010ff047e24 */ /* 0x000fe4000f8e00ff */
[----:B------:R-:W-:Y:S01]  /*35a0*/  @!P4 IMAD.WIDE R8, R12, R8, UR12 ;  /* 0x0000000c0c08ce25 */ /* 0x000fe2000f8e0208 */
[----:B------:R-:W-:-:S03]  /*35b0*/  @UP1 ULDC UR5, c[0x0][0x2e8] ;  /* 0x0000ba0000051ab9 */ /* 0x000fc60000000800 */
[----:B------:R-:W-:Y:S01]  /*35c0*/  IMAD.U32 R5, RZ, RZ, UR17 ;  /* 0x00000011ff057e24 */ /* 0x000fe2000f8e00ff */
[----:B------:R-:W5:Y:S04]  /*35d0*/  @!P4 LDG.E R246, desc[UR10][R8.64] ;  /* 0x0000000a08f6c981 */ /* 0x000f68000c1e1900 */
[----:B------:R1:W2:Y:S04]  /*35e0*/  @P1 LDG.E R3, desc[UR10][R4.64] ;  /* 0x0000000a04031981 */ /* 0x0002a8000c1e1900 */
[----:B------:R-:W2:Y:S01]  /*35f0*/  LDG.E.64 R10, desc[UR10][R10.64] ;  /* 0x0000000a0a0a7981 */ /* 0x000ea2000c1e1b00 */
[----:B---34-:R-:W2:Y:S01]  /*3600*/  @P1 MUFU.RCP R0, UR5 ;  /* 0x0000000500001d08 */ /* 0x018ea20008001000 */
[----:B------:R-:W-:-:S04]  /*3610*/  UIMAD UR5, UR54, UR59, UR55 ;  /* 0x0000003b360572a4 */ /* 0x000fc8000f8e0237 */
[----:B------:R-:W-:-:S04]  /*3620*/  USHF.L.U32 UR5, UR5, 0x5, URZ ;  /* 0x0000000505057899 */ /* 0x000fc8000800063f */
[----:B------:R-:W-:Y:S01]  /*3630*/  USHF.R.S32.HI UR14, URZ, 0x1f, UR5 ;  /* 0x0000001f3f0e7899 */ /* 0x000fe20008011405 */
[----:B-1----:R-:W-:-:S04]  /*3640*/  IMAD.MOV.U32 R4, RZ, RZ, 0x4 ;  /* 0x00000004ff047424 */ /* 0x002fc800078e00ff */
[----:B------:R-:W-:-:S05]  /*3650*/  IMAD.WIDE R4, R241, R4, UR12 ;  /* 0x0000000cf1047e25 */ /* 0x000fca000f8e0204 */
[----:B------:R-:W5:Y:S01]  /*3660*/  @!P2 LDG.E R247, desc[UR10][R4.64] ;  /* 0x0000000a04f7a981 */ /* 0x000f62000c1e1900 */
[----:B------:R-:W-:Y:S02]  /*3670*/  IMAD.MOV.U32 R248, RZ, RZ, 0x7f800000 ;  /* 0x7f800000fff87424 */ /* 0x000fe400078e00ff */
[----:B------:R-:W-:-:S04]  /*3680*/  IMAD.MOV.U32 R245, RZ, RZ, 0x7f800000 ;  /* 0x7f800000fff57424 */ /* 0x000fc800078e00ff */
[----:B------:R-:W5:Y:S04]  /*3690*/  @!P6 LDG.E R248, desc[UR10][R4.64+0x20] ;  /* 0x0000200a04f8e981 */ /* 0x000f68000c1e1900 */
[----:B------:R1:W5:Y:S01]  /*36a0*/  @!P5 LDG.E R245, desc[UR10][R4.64+0x100] ;  /* 0x0001000a04f5d981 */ /* 0x000362000c1e1900 */
[----:B------:R-:W-:Y:S01]  /*36b0*/  IMAD.SHL.U32 R126, R133, 0x2, RZ ;  /* 0x00000002857e7824 */ /* 0x000fe200078e00ff */
        /* <DEDUP_REMOVED lines=15> */
[----:B-1----:R-:W-:Y:S01]  /*37b0*/  VIADD R4, R133, 0x1000 ;  /* 0x0000100085047836 */ /* 0x002fe20000000000 */
[----:B------:R-:W-:-:S04]  /*37c0*/  CS2R R68, SRZ ;  /* 0x0000000000447805 */ /* 0x000fc8000001ff00 */
[----:B------:R-:W-:Y:S01]  /*37d0*/  SEL R4, R4, R133, !P0 ;  /* 0x0000008504047207 */ /* 0x000fe20004000000 */
[----:B------:R-:W-:Y:S01]  /*37e0*/  IMAD.MOV.U32 R240, RZ, RZ, R192 ;  /* 0x000000fffff07224 */ /* 0x000fe200078e00c0 */
[----:B------:R-:W-:Y:S02]  /*37f0*/  USHF.L.U32 UR48, UR6, 0x3, URZ ;  /* 0x0000000306307899 */ /* 0x000fe4000800063f */
[----:B------:R-:W-:Y:S01]  /*3800*/  LEA R122, R4, UR4, 0x1 ;  /* 0x00000004047a7c11 */ /* 0x000fe2000f8e08ff */
[----:B------:R-:W-:Y:S02]  /*3810*/  USHF.L.U32 UR47, UR6, 0x4, URZ ;  /* 0x00000004062f7899 */ /* 0x000fe4000800063f */
[----:B------:R-:W-:Y:S02]  /*3820*/  UIMAD UR46, UR6, 0x18, URZ ;  /* 0x00000018062e78a4 */ /* 0x000fe4000f8e023f */
[----:B------:R-:W-:Y:S02]  /*3830*/  USHF.L.U32 UR45, UR6, 0x5, URZ ;  /* 0x00000005062d7899 */ /* 0x000fe4000800063f */
[----:B------:R-:W-:-:S02]  /*3840*/  UIMAD UR44, UR6, 0x28, URZ ;  /* 0x00000028062c78a4 */ /* 0x000fc4000f8e023f */
[----:B------:R-:W-:Y:S02]  /*3850*/  UIMAD UR43, UR6, 0x30, URZ ;  /* 0x00000030062b78a4 */ /* 0x000fe4000f8e023f */
[----:B------:R-:W-:Y:S02]  /*3860*/  UIMAD UR42, UR6, 0x38, URZ ;  /* 0x00000038062a78a4 */ /* 0x000fe4000f8e023f */
[----:B------:R-:W-:Y:S02]  /*3870*/  USHF.L.U32 UR41, UR6, 0x6, URZ ;  /* 0x0000000606297899 */ /* 0x000fe4000800063f */
[----:B------:R-:W-:Y:S02]  /*3880*/  UIMAD UR40, UR6, 0x48, URZ ;  /* 0x00000048062878a4 */ /* 0x000fe4000f8e023f */
[----:B------:R-:W-:Y:S02]  /*3890*/  UIMAD UR39, UR6, 0x50, URZ ;  /* 0x00000050062778a4 */ /* 0x000fe4000f8e023f */
[----:B------:R-:W-:-:S02]  /*38a0*/  UIMAD UR38, UR6, 0x58, URZ ;  /* 0x00000058062678a4 */ /* 0x000fc4000f8e023f */
[----:B------:R-:W-:Y:S02]  /*38b0*/  UIMAD UR37, UR6, 0x60, URZ ;  /* 0x00000060062578a4 */ /* 0x000fe4000f8e023f */
[----:B------:R-:W-:Y:S02]  /*38c0*/  UIMAD UR36, UR6, 0x68, URZ ;  /* 0x00000068062478a4 */ /* 0x000fe4000f8e023f */
[----:B------:R-:W-:Y:S02]  /*38d0*/  UIMAD UR35, UR6, 0x70, URZ ;  /* 0x00000070062378a4 */ /* 0x000fe4000f8e023f */
[----:B------:R-:W-:Y:S02]  /*38e0*/  UIMAD UR33, UR6, 0x78, URZ ;  /* 0x00000078062178a4 */ /* 0x000fe4000f8e023f */
[----:B------:R-:W-:Y:S01]  /*38f0*/  UIADD3 UR34, -UR34, URZ, URZ ;  /* 0x0000003f22227290 */ /* 0x000fe2000fffe13f */
[----:B------:R-:W-:Y:S01]  /*3900*/  ULDC UR6, c[0x0][0x2ec] ;  /* 0x0000bb0000067ab9 */ /* 0x000fe20000000800 */
[----:B--2---:R-:W-:-:S05]  /*3910*/  @P1 FMUL.FTZ R0, R3, R0 ;  /* 0x0000000003001220 */ /* 0x004fca0000410000 */
[----:B------:R-:W-:Y:S02]  /*3920*/  @P1 R2UR UR25, R0 ;  /* 0x00000000001912ca */ /* 0x000fe400000e0000 */
[--C-:B------:R-:W-:Y:S02]  /*3930*/  SHF.R.S32.HI R0, RZ, 0x1f, R13.reuse ;  /* 0x0000001fff007819 */ /* 0x100fe4000001140d */
[----:B------:R-:W-:-:S04]  /*3940*/  IADD3 R242, P2, P1, R6, UR5, R13 ;  /* 0x0000000506f27c10 */ /* 0x000fc8000f95e00d */
[----:B------:R-:W-:Y:S01]  /*3950*/  IADD3.X R6, R7, UR14, R0, P2, P1 ;  /* 0x0000000e07067c10 */ /* 0x000fe200097e2400 */
[----:B------:R-:W-:-:S05]  /*3960*/  IMAD.SHL.U32 R0, R14, 0x2, RZ ;  /* 0x000000020e007824 */ /* 0x000fca00078e00ff */
[----:B------:R-:W-:Y:S02]  /*3970*/  LOP3.LUT R0, R0, 0x6, RZ, 0xc0, !PT ;  /* 0x0000000600007812 */ /* 0x000fe400078ec0ff */
[----:B------:R-:W-:-:S03]  /*3980*/  R2UR UR7, R10 ;  /* 0x000000000a0772ca */ /* 0x000fc600000e0000 */
[----:B------:R-:W-:Y:S01]  /*3990*/  IMAD R0, R250, 0x40, R0 ;  /* 0x00000040fa007824 */ /* 0x000fe200078e0200 */
[----:B------:R-:W-:Y:S01]  /*39a0*/  R2UR UR32, R11 ;  /* 0x000000000b2072ca */ /* 0x000fe200000e0000 */
[----:B------:R-:W-:Y:S02]  /*39b0*/  VIADD R3, R128, 0x1000 ;  /* 0x0000100080037836 */ /* 0x000fe40000000000 */
[----:B------:R-:W-:Y:S01]  /*39c0*/  VIADD R0, R0, UR24 ;  /* 0x0000001800007c36 */ /* 0x000fe20008000000 */
[----:B------:R-:W-:Y:S02]  /*39d0*/  UMOV UR5, URZ ;  /* 0x0000003f00057c82 */ /* 0x000fe40008000000 */
[----:B------:R-:W-:Y:S01]  /*39e0*/  SEL R3, R3, R128, !P0 ;  /* 0x0000008003037207 */ /* 0x000fe20004000000 */
        /* <DEDUP_REMOVED lines=16> */
[----:B------:R-:W-:Y:S01]  /*3af0*/  @UP1 UMOV UR5, UR25 ;  /* 0x0000001900051c82 */ /* 0x000fe20008000000 */
[----:B------:R-:W-:Y:S01]  /*3b00*/  LEA R3, R3, UR4, 0x1 ;  /* 0x0000000403037c11 */ /* 0x000fe2000f8e08ff */
[----:B------:R-:W-:Y:S01]  /*3b10*/  FMUL.FTZ R224, R224, UR5 ;  /* 0x00000005e0e07c20 */ /* 0x000fe20008410000 */
[----:B------:R-:W-:Y:S01]  /*3b20*/  I2FP.F32.S32 R238, R223 ;  /* 0x000000df00ee7245 */ /* 0x000fe20000201400 */
[----:B------:R-:W-:Y:S01]  /*3b30*/  IMAD.WIDE.U32 R242, R242, -0x2daee0ad, RZ ;  /* 0xd2511f53f2f27825 */ /* 0x000fe200078e00ff */
        /* <DEDUP_REMOVED lines=13> */
[----:B------:R-:W-:Y:S01]  /*3c10*/  I2FP.F32.S32 R225, R215 ;  /* 0x000000d700e17245 */ /* 0x000fe20000201400 */
[----:B------:R-:W-:Y:S01]  /*3c20*/  UIADD3 UR24, UR7, -0x61c88647, URZ ;  /* 0x9e3779b907187890 */ /* 0x000fe2000fffe03f */
[----:B------:R-:W-:Y:S01]  /*3c30*/  LOP3.LUT R249, R6, UR7, RZ, 0x3c, !PT ;  /* 0x0000000706f97c12 */ /* 0x000fe2000f8e3cff */
[----:B------:R-:W-:-:S02]  /*3c40*/  UIADD3 UR23, UR7, 0x3c6ef372, URZ ;  /* 0x3c6ef37207177890 */ /* 0x000fc4000fffe03f */
[----:B------:R-:W-:Y:S02]  /*3c50*/  UIADD3 UR21, UR7, -0x255992d5, URZ ;  /* 0xdaa66d2b07157890 */ /* 0x000fe4000fffe03f */
[----:B------:R-:W-:Y:S02]  /*3c60*/  UIADD3 UR19, UR7, 0x78dde6e4, URZ ;  /* 0x78dde6e407137890 */ /* 0x000fe4000fffe03f */
[----:B------:R-:W-:Y:S02]  /*3c70*/  UIADD3 UR17, UR7, 0x1715609d, URZ ;  /* 0x1715609d07117890 */ /* 0x000fe4000fffe03f */
[----:B------:R-:W-:Y:S02]  /*3c80*/  UIADD3 UR15, UR7, -0x4ab325aa, URZ ;  /* 0xb54cda56070f7890 */ /* 0x000fe4000fffe03f */
[----:B------:R-:W-:Y:S02]  /*3c90*/  UIADD3 UR51, UR32, -0x4498517b, URZ ;  /* 0xbb67ae8520337890 */ /* 0x000fe4000fffe03f */
[----:B------:R-:W-:-:S02]  /*3ca0*/  UIADD3 UR22, UR32, 0x76cf5d0a, URZ ;  /* 0x76cf5d0a20167890 */ /* 0x000fc4000fffe03f */
[----:B------:R-:W-:Y:S02]  /*3cb0*/  UIADD3 UR20, UR32, 0x32370b8f, URZ ;  /* 0x32370b8f20147890 */ /* 0x000fe4000fffe03f */
[----:B------:R-:W-:Y:S02]  /*3cc0*/  UIADD3 UR18, UR32, -0x126145ec, URZ ;  /* 0xed9eba1420127890 */ /* 0x000fe4000fffe03f */
[----:B------:R-:W-:Y:S02]  /*3cd0*/  UIADD3 UR16, UR32, -0x56f99767, URZ ;  /* 0xa906689920107890 */ /* 0x000fe4000fffe03f */
[----:B------:R-:W-:Y:S01]  /*3ce0*/  UIADD3 UR14, UR32, 0x646e171e, URZ ;  /* 0x646e171e200e7890 */ /* 0x000fe2000fffe03f */
[----:B------:R-:W-:-:S11]  /*3cf0*/  ULDC.U8 UR7, c[0x0][0x388] ;  /* 0x0000e20000077ab9 */ /* 0x000fd60000000000 */
.L_x_623:
[----:B------:R-:W-:Y:S01]  /*3d00*/  LOP3.LUT R142, R242, UR51, RZ, 0x3c, !PT ;  /* 0x00000033f28e7c12 */ /* 0x000fe2000f8e3cff */
[----:B------:R-:W0:Y:S01]  /*3d10*/  LDGDEPBAR ;  /* 0x00000000000079af */ /* 0x000e220000000000 */
[----:B-----5:R-:W-:Y:S01]  /*3d20*/  FSETP.NEU.FTZ.AND P2, PT, R248, -INF , PT ;  /* 0xff800000f800780b */ /* 0x020fe20003f5d000 */
[----:B------:R-:W-:Y:S01]  /*3d30*/  IMAD.IADD R112, R127, 0x1, R122 ;  /* 0x000000017f707824 */ /* 0x000fe200078e027a */
[----:B------:R-:W-:Y:S01]  /*3d40*/  FSETP.NEU.FTZ.AND P6, PT, R247, -INF , PT ;  /* 0xff800000f700780b */ /* 0x000fe20003fdd000 */
[----:B------:R-:W-:Y:S01]  /*3d50*/  IMAD.U32 R0, RZ, RZ, UR31 ;  /* 0x0000001fff007e24 */ /* 0x000fe2000f8e00ff */
[----:B------:R-:W-:Y:S01]  /*3d60*/  USHF.L.U32 UR25, UR31, 0x7, URZ ;  /* 0x000000071f197899 */ /* 0x000fe2000800063f */
[----:B------:R-:W-:Y:S01]  /*3d70*/  IMAD.U32 R136, RZ, RZ, UR8 ;  /* 0x00000008ff887e24 */ /* 0x000fe2000f8e00ff */
[----:B------:R-:W-:Y:S01]  /*3d80*/  USHF.L.U32 UR26, UR8, 0x7, URZ ;  /* 0x00000007081a7899 */ /* 0x000fe2000800063f */
[----:B------:R-:W-:Y:S01]  /*3d90*/  IMAD R0, R0, 0x2, R250 ;  /* 0x0000000200007824 */ /* 0x000fe200078e02fa */
[----:B------:R-:W-:Y:S01]  /*3da0*/  UIADD3 UR30, UR29, 0x80, UR25 ;  /* 0x000000801d1e7890 */ /* 0x000fe2000fffe019 */
[----:B------:R-:W-:Y:S01]  /*3db0*/  IMAD R136, R136, 0x8, R252 ;  /* 0x0000000888887824 */ /* 0x000fe200078e02fc */
[----:B------:R-:W1:Y:S01]  /*3dc0*/  S2R R145, SR_TID.X ;  /* 0x0000000000917919 */ /* 0x000e620000002100 */
[----:B------:R-:W-:Y:S01]  /*3dd0*/  IMAD.SHL.U32 R0, R0, 0x2, RZ ;  /* 0x0000000200007824 */ /* 0x000fe200078e00ff */
[----:B------:R-:W-:Y:S01]  /*3de0*/  UIADD3 UR30, UR30, -UR9, URZ ;  /* 0x800000091e1e7290 */ /* 0x000fe2000fffe03f */
[C---:B------:R-:W-:Y:S01]  /*3df0*/  VIADD R134, R136.reuse, 0x4 ;  /* 0x0000000488867836 */ /* 0x040fe20000000000 */
[----:B------:R-:W-:Y:S01]  /*3e00*/  UISETP.GT.AND UP3, UPT, UR8, UR49, UPT ;  /* 0x000000310800728c */ /* 0x000fe2000bf64270 */
[----:B------:R-:W-:Y:S01]  /*3e10*/  IMAD.WIDE.U32 R136, R136, -0x326172a9, RZ ;  /* 0xcd9e8d5788887825 */ /* 0x000fe200078e00ff */
[----:B------:R-:W-:Y:S02]  /*3e20*/  UISETP.GE.AND UP0, UPT, UR26, UR30, UPT ;  /* 0x0000001e1a00728c */ /* 0x000fe4000bf06270 */
[----:B------:R-:W-:Y:S01]  /*3e30*/  UIADD3 UR30, UR25, 0x80, URZ ;  /* 0x00000080191e7890 */ /* 0x000fe2000fffe03f */
[----:B------:R-:W-:Y:S01]  /*3e40*/  IMAD.WIDE.U32 R134, R134, -0x326172a9, RZ ;  /* 0xcd9e8d5786867825 */ /* 0x000fe200078e00ff */
[-C--:B------:R-:W-:Y:S02]  /*3e50*/  LOP3.LUT R140, R137, R249.reuse, RZ, 0x3c, !PT ;  /* 0x000000f9898c7212 */ /* 0x080fe400078e3cff */
[----:B------:R-:W-:Y:S01]  /*3e60*/  UISETP.LT.AND UP0, UPT, UR30, UR9, UP0 ;  /* 0x000000091e00728c */ /* 0x000fe20008701270 */
[----:B------:R-:W-:Y:S01]  /*3e70*/  IMAD.MOV.U32 R156, RZ, RZ, 0x40 ;  /* 0x00000040ff9c7424 */ /* 0x000fe200078e00ff */
[----:B------:R-:W-:Y:S01]  /*3e80*/  LOP3.LUT R138, R135, R249, RZ, 0x3c, !PT ;  /* 0x000000f9878a7212 */ /* 0x000fe200078e3cff */
[----:B------:R-:W-:Y:S03]  /*3e90*/  IMAD.WIDE.U32 R140, R140, -0x2daee0ad, RZ ;  /* 0xd2511f538c8c7825 */ /* 0x000fe600078e00ff */
[----:B------:R-:W-:Y:S01]  /*3ea0*/  PLOP3.LUT P5, PT, PT, PT, UP0, 0x80, 0x0 ;  /* 0x000000000000781c */ /* 0x000fe20003faf008 */
[----:B------:R-:W-:Y:S04]  /*3eb0*/  IMAD.WIDE.U32 R138, R138, -0x2daee0ad, RZ ;  /* 0xd2511f538a8a7825 */ /* 0x000fe800078e00ff */
[----:B------:R-:W-:Y:S02]  /*3ec0*/  IMAD.MOV.U32 R157, RZ, RZ, 0x8 ;  /* 0x00000008ff9d7424 */ /* 0x000fe400078e00ff */
[----:B------:R-:W-:Y:S01]  /*3ed0*/  IMAD.MOV.U32 R155, RZ, RZ, 0x48 ;  /* 0x00000048ff9b7424 */ /* 0x000fe200078e00ff */
[----:B------:R-:W-:Y:S04]  /*3ee0*/  DEPBAR.LE SB0, 0x0 ;  /* 0x000080000000791a */ /* 0x000fe80000000000 */
[----:B------:R-:W-:Y:S06]  /*3ef0*/  BAR.SYNC.DEFER_BLOCKING 0x0 ;  /* 0x0000000000007b1d */ /* 0x000fec0000010000 */
[----:B------:R-:W-:Y:S08]  /*3f00*/  LDSM.16.M88.4 R64, [R122] ;  /* 0x000000007a40783b */ /* 0x000ff00000000200 */
[----:B------:R-:W2:Y:S08]  /*3f10*/  LDSM.16.M88.4 R16, [R120+UR4+0x6000] ;  /* 0x006000047810783b */ /* 0x000eb00008000200 */
[----:B------:R-:W3:Y:S08]  /*3f20*/  LDSM.16.M88.4 R60, [R122+0x1000] ;  /* 0x001000007a3c783b */ /* 0x000ef00000000200 */
[----:B------:R-:W4:Y:S08]  /*3f30*/  LDSM.16.M88.4 R32, [R120+UR4+0x6400] ;  /* 0x006400047820783b */ /* 0x000f300008000200 */
[----:B------:R-:W1:Y:S08]  /*3f40*/  LDSM.16.M88.4 R48, [R120+UR4+0x6800] ;  /* 0x006800047830783b */ /* 0x000e700008000200 */
[----:B------:R-:W1:Y:S01]  /*3f50*/  LDSM.16.M88.4 R100, [R120+UR4+0x6c00] ;  /* 0x006c00047864783b */ /* 0x000e620008000200 */
[-C--:B--2---:R-:W-:Y:S07]  /*3f60*/  HMMA.16816.F32.BF16 R4, R64, R16.reuse, RZ ;  /* 0x000000104004723c */ /* 0x084fee00000418ff */
[----:B------:R-:W-:Y:S01]  /*3f70*/  LDSM.16.M88.4 R104, [R112] ;  /* 0x000000007068783b */ /* 0x000fe20000000200 */
[C---:B---3--:R-:W-:Y:S07]  /*3f80*/  HMMA.16816.F32.BF16 R8, R60.reuse, R16, RZ ;  /* 0x000000103c08723c */ /* 0x048fee00000418ff */
[----:B------:R-:W2:Y:S01]  /*3f90*/  LDSM.16.M88.4 R108, [R121] ;  /* 0x00000000796c783b */ /* 0x000ea20000000200 */
[-C--:B------:R-:W-:Y:S07]  /*3fa0*/  HMMA.16816.F32.BF16 R12, R60, R18.reuse, RZ ;  /* 0x000000123c0c723c */ /* 0x080fee00000418ff */
[----:B------:R-:W3:Y:S01]  /*3fb0*/  LDSM.16.M88.4 R112, [R112+0x1000] ;  /* 0x001000007070783b */ /* 0x000ee20000000200 */
[C---:B------:R-:W-:Y:S07]  /*3fc0*/  HMMA.16816.F32.BF16 R16, R64.reuse, R18, RZ ;  /* 0x000000124010723c */ /* 0x040fee00000418ff */
[----:B------:R-:W3:Y:S01]  /*3fd0*/  LDSM.16.M88.4 R116, [R121+0x400] ;  /* 0x000400007974783b */ /* 0x000ee20000000200 */
        /* <DEDUP_REMOVED lines=11> */
[----:B------:R-:W-:Y:S01]  /*4090*/  VIADD R100, R0, 0x1 ;  /* 0x0000000100647836 */ /* 0x000fe20000000000 */
[C---:B------:R-:W-:Y:S04]  /*40a0*/  LOP3.LUT R0, R243.reuse, UR32, R0, 0x96, !PT ;  /* 0x00000020f3007c12 */ /* 0x040fe8000f8e9600 */
[----:B------:R-:W-:Y:S01]  /*40b0*/  LOP3.LUT R100, R243, UR32, R100, 0x96, !PT ;  /* 0x00000020f3647c12 */ /* 0x000fe2000f8e9664 */
[----:B------:R-:W-:Y:S04]  /*40c0*/  HMMA.16816.F32.BF16 R64, R64, R102, RZ ;  /* 0x000000664040723c */ /* 0x000fe800000418ff */
[----:B------:R-:W-:Y:S02]  /*40d0*/  IMAD.WIDE.U32 R100, R100, -0x326172a9, RZ ;  /* 0xcd9e8d5764647825 */ /* 0x000fe400078e00ff */
[-C--:B--2---:R-:W-:Y:S05]  /*40e0*/  HMMA.16816.F32.BF16 R4, R104, R108.reuse, R4 ;  /* 0x0000006c6804723c */ /* 0x084fea0000041804 */
[--C-:B------:R-:W-:Y:S01]  /*40f0*/  LOP3.LUT R144, R101, UR24, R136.reuse, 0x96, !PT ;  /* 0x0000001865907c12 */ /* 0x100fe2000f8e9688 */
[----:B------:R-:W-:Y:S01]  /*4100*/  IMAD.WIDE.U32 R102, R0, -0x326172a9, RZ ;  /* 0xcd9e8d5700667825 */ /* 0x000fe200078e00ff */
[C---:B---3--:R-:W-:Y:S04]  /*4110*/  HMMA.16816.F32.BF16 R8, R112.reuse, R108, R8 ;  /* 0x0000006c7008723c */ /* 0x048fe80000041808 */
[C---:B------:R-:W-:Y:S01]  /*4120*/  LOP3.LUT R146, R103.reuse, UR24, R136, 0x96, !PT ;  /* 0x0000001867927c12 */ /* 0x040fe2000f8e9688 */
[----:B------:R-:W-:Y:S01]  /*4130*/  IMAD.U32 R0, RZ, RZ, UR29 ;  /* 0x0000001dff007e24 */ /* 0x000fe2000f8e00ff */
[C---:B------:R-:W-:Y:S01]  /*4140*/  LOP3.LUT R136, R142.reuse, R141, RZ, 0x3c, !PT ;  /* 0x0000008d8e887212 */ /* 0x040fe200078e3cff */
[-C--:B------:R-:W-:Y:S01]  /*4150*/  HMMA.16816.F32.BF16 R12, R112, R110.reuse, R12 ;  /* 0x0000006e700c723c */ /* 0x080fe2000004180c */
[----:B------:R-:W-:Y:S03]  /*4160*/  IMAD.U32 R109, RZ, RZ, UR26 ;  /* 0x0000001aff6d7e24 */ /* 0x000fe6000f8e00ff */
[----:B------:R-:W-:Y:S01]  /*4170*/  LOP3.LUT R142, R142, R139, RZ, 0x3c, !PT ;  /* 0x0000008b8e8e7212 */ /* 0x000fe200078e3cff */
[----:B------:R-:W-:Y:S01]  /*4180*/  IMAD.WIDE.U32 R136, R136, -0x326172a9, RZ ;  /* 0xcd9e8d5788887825 */ /* 0x000fe200078e00ff */
[--C-:B------:R-:W-:Y:S01]  /*4190*/  LOP3.LUT R108, R103, UR24, R134.reuse, 0x96, !PT ;  /* 0x00000018676c7c12 */ /* 0x100fe2000f8e9686 */
[C---:B------:R-:W-:Y:S04]  /*41a0*/  HMMA.16816.F32.BF16 R16, R104.reuse, R110, R16 ;  /* 0x0000006e6810723c */ /* 0x040fe80000041810 */
[----:B------:R-:W-:Y:S01]  /*41b0*/  LOP3.LUT R134, R101, UR24, R134, 0x96, !PT ;  /* 0x0000001865867c12 */ /* 0x000fe2000f8e9686 */
[----:B------:R-:W-:Y:S01]  /*41c0*/  IMAD.WIDE.U32 R142, R142, -0x326172a9, RZ ;  /* 0xcd9e8d578e8e7825 */ /* 0x000fe200078e00ff */
[--C-:B------:R-:W-:Y:S01]  /*41d0*/  LOP3.LUT R139, R137, UR23, R102.reuse, 0x96, !PT ;  /* 0x00000017898b7c12 */ /* 0x100fe2000f8e9666 */
[-C--:B------:R-:W-:Y:S04]  /*41e0*/  HMMA.16816.F32.BF16 R20, R104, R116.reuse, R20 ;  /* 0x000000746814723c */ /* 0x080fe80000041814 */
[----:B------:R-:W-:Y:S01]  /*41f0*/  LOP3.LUT R153, R143, UR23, R102, 0x96, !PT ;  /* 0x000000178f997c12 */ /* 0x000fe2000f8e9666 */
[----:B------:R-:W-:Y:S01]  /*4200*/  IMAD.WIDE.U32 R150, R108, -0x2daee0ad, RZ ;  /* 0xd2511f536c967825 */ /* 0x000fe200078e00ff */
[--C-:B------:R-:W-:Y:S01]  /*4210*/  LOP3.LUT R141, R137, UR23, R100.reuse, 0x96, !PT ;  /* 0x00000017898d7c12 */ /* 0x100fe2000f8e9664 */
[C---:B------:R-:W-:Y:S04]  /*4220*/  HMMA.16816.F32.BF16 R24, R112.reuse, R116, R24 ;  /* 0x000000747018723c */ /* 0x040fe80000041818 */
[----:B------:R-:W-:Y:S01]  /*4230*/  LOP3.LUT R154, R143, UR23, R100, 0x96, !PT ;  /* 0x000000178f9a7c12 */ /* 0x000fe2000f8e9664 */
[----:B------:R-:W-:Y:S01]  /*4240*/  IMAD.WIDE.U32 R148, R134, -0x2daee0ad, RZ ;  /* 0xd2511f5386947825 */ /* 0x000fe200078e00ff */
[----:B------:R-:W-:Y:S01]  /*4250*/  @!P5 IADD3 R0, -R0, 0x1, R241 ;  /* 0x000000010000d810 */ /* 0x000fe20007ffe1f1 */
[----:B------:R-:W1:Y:S01]  /*4260*/  LDSM.16.M88.4 R100, [R121+0x800] ;  /* 0x000800007964783b */ /* 0x000e620000000200 */
[-C--:B------:R-:W-:Y:S03]  /*4270*/  HMMA.16816.F32.BF16 R28, R112, R118.reuse, R28 ;  /* 0x00000076701c723c */ /* 0x080fe6000004181c */
[----:B------:R-:W-:Y:S01]  /*4280*/  @!P5 IADD3 R109, R109, UR9, R0 ;  /* 0x000000096d6ddc10 */ /* 0x000fe2000fffe000 */
[----:B------:R-:W-:Y:S02]  /*4290*/  @!P5 IMAD.SHL.U32 R0, R145, 0x2, RZ ;  /* 0x000000029100d824 */ /* 0x000fe400078e00ff */
[----:B------:R-:W-:Y:S01]  /*42a0*/  FADD.FTZ R134, R224, R6 ;  /* 0x00000006e0867221 */ /* 0x000fe20000010000 */
[C---:B------:R-:W-:Y:S04]  /*42b0*/  HMMA.16816.F32.BF16 R32, R104.reuse, R118, R32 ;  /* 0x000000766820723c */ /* 0x040fe80000041820 */
[----:B------:R-:W-:Y:S01]  /*42c0*/  @!P5 LOP3.LUT R0, R0, 0x6, RZ, 0xc0, !PT ;  /* 0x000000060000d812 */ /* 0x000fe200078ec0ff */
[----:B------:R-:W-:Y:S01]  /*42d0*/  IMAD.WIDE.U32 R144, R144, -0x2daee0ad, RZ ;  /* 0xd2511f5390907825 */ /* 0x000fe200078e00ff */
[C---:B------:R-:W-:Y:S02]  /*42e0*/  @!P5 VIMNMX R111, R109.reuse, UR9, PT ;  /* 0x000000096d6fdc48 */ /* 0x040fe4000bfe0100 */
[C---:B------:R-:W-:Y:S03]  /*42f0*/  @!P5 VIADDMNMX R110, R109.reuse, R157, UR9, PT ;  /* 0x000000096d6ede46 */ /* 0x040fe6000b80019d */
[----:B------:R-:W-:Y:S01]  /*4300*/  @!P5 IMAD R0, R250, 0x40, R0 ;  /* 0x00000040fa00d824 */ /* 0x000fe200078e0200 */
[C---:B------:R-:W-:Y:S01]  /*4310*/  @!P5 VIADDMNMX R108, R109.reuse, R156, UR9, PT ;  /* 0x000000096d6cde46 */ /* 0x040fe2000b80019c */
[----:B------:R-:W-:Y:S01]  /*4320*/  FMUL.FTZ R6, R248, 1.4426950216293334961 ;  /* 0x3fb8aa3bf8067820 */ /* 0x000fe20000410000 */
[----:B------:R-:W-:Y:S01]  /*4330*/  @!P5 VIADDMNMX R109, R109, R155, UR9, PT ;  /* 0x000000096d6dde46 */ /* 0x000fe2000b80019b */
[----:B------:R-:W-:Y:S01]  /*4340*/  @!P5 VIADD R0, R0, UR25 ;  /* 0x000000190000dc36 */ /* 0x000fe20008000000 */
[----:B------:R-:W-:Y:S01]  /*4350*/  LOP3.LUT R152, R145, UR22, R140, 0x96, !PT ;  /* 0x0000001691987c12 */ /* 0x000fe2000f8e968c */
[----:B------:R-:W-:Y:S01]  /*4360*/  IMAD.WIDE.U32 R146, R146, -0x2daee0ad, RZ ;  /* 0xd2511f5392927825 */ /* 0x000fe200078e00ff */
[----:B------:R-:W-:Y:S02]  /*4370*/  FSEL R6, R6, RZ, P2 ;  /* 0x000000ff06067208 */ /* 0x000fe40001000000 */
[----:B------:R-:W-:Y:S01]  /*4380*/  @!P5 ISETP.GE.AND P4, PT, R0, R111, PT ;  /* 0x0000006f0000d20c */ /* 0x000fe20003f86270 */
[----:B------:R-:W-:Y:S01]  /*4390*/  FADD.FTZ R116, R224, R8 ;  /* 0x00000008e0747221 */ /* 0x000fe20000010000 */
[C---:B------:R-:W-:Y:S01]  /*43a0*/  @!P5 ISETP.GE.AND P1, PT, R0.reuse, R110, PT ;  /* 0x0000006e0000d20c */ /* 0x040fe20003f26270 */
[----:B------:R-:W-:Y:S01]  /*43b0*/  FMUL.FTZ R8, R247, 1.4426950216293334961 ;  /* 0x3fb8aa3bf7087820 */ /* 0x000fe20000410000 */
[-C--:B------:R-:W-:Y:S01]  /*43c0*/  @!P5 ISETP.GE.AND P3, PT, R0, R108.reuse, PT ;  /* 0x0000006c0000d20c */ /* 0x080fe20003f66270 */
[----:B------:R-:W-:Y:S01]  /*43d0*/  FFMA.FTZ R32, R230, UR5, R32 ;  /* 0x00000005e6207c23 */ /* 0x000fe20008010020 */
[----:B------:R-:W-:Y:S01]  /*43e0*/  @!P5 ISETP.GE.AND P0, PT, R0, R109, PT ;  /* 0x0000006d0000d20c */ /* 0x000fe20003f06270 */
[C---:B------:R-:W-:Y:S01]  /*43f0*/  FMUL.FTZ R0, R246.reuse, 1.4426950216293334961 ;  /* 0x3fb8aa3bf6007820 */ /* 0x040fe20000410000 */
[----:B------:R-:W-:Y:S01]  /*4400*/  FSETP.NEU.FTZ.AND P2, PT, R246, -INF , PT ;  /* 0xff800000f600780b */ /* 0x000fe20003f5d000 */
[----:B------:R-:W-:Y:S01]  /*4410*/  FFMA.FTZ R33, R231, UR5, R33 ;  /* 0x00000005e7217c23 */ /* 0x000fe20008010021 */
[----:B------:R-:W-:Y:S01]  /*4420*/  FSEL R8, R8, RZ, P6 ;  /* 0x000000ff08087208 */ /* 0x000fe20003000000 */
[----:B------:R-:W-:Y:S01]  /*4430*/  FFMA.FTZ R34, R230, UR5, R34 ;  /* 0x00000005e6227c23 */ /* 0x000fe20008010022 */
[----:B------:R-:W-:Y:S01]  /*4440*/  FSEL R0, R0, RZ, P2 ;  /* 0x000000ff00007208 */ /* 0x000fe20001000000 */
[-C--:B-1----:R-:W-:Y:S03]  /*4450*/  HMMA.16816.F32.BF16 R36, R104, R100.reuse, R36 ;  /* 0x000000646824723c */ /* 0x082fe60000041824 */
[----:B------:R-:W-:Y:S01]  /*4460*/  @!P5 ISETP.GE.AND P2, PT, R215, R111, PT ;  /* 0x0000006fd700d20c */ /* 0x000fe20003f46270 */
[----:B------:R-:W-:Y:S01]  /*4470*/  FFMA.FTZ R5, R225, UR5, R5 ;  /* 0x00000005e1057c23 */ /* 0x000fe20008010005 */
[----:B------:R-:W-:Y:S01]  /*4480*/  @!P5 FSEL R134, R134, -INF , !P1 ;  /* 0xff8000008686d808 */ /* 0x000fe20004800000 */
[C---:B------:R-:W-:Y:S04]  /*4490*/  HMMA.16816.F32.BF16 R40, R112.reuse, R100, R40 ;  /* 0x000000647028723c */ /* 0x040fe80000041828 */
[----:B------:R-:W-:Y:S01]  /*44a0*/  FSETP.NEU.FTZ.AND P6, PT, R245, -INF , PT ;  /* 0xff800000f500780b */ /* 0x000fe20003fdd000 */
[----:B------:R-:W-:Y:S01]  /*44b0*/  FFMA.FTZ R35, R231, UR5, R35 ;  /* 0x00000005e7237c23 */ /* 0x000fe20008010023 */
[----:B------:R-:W-:Y:S01]  /*44c0*/  @!P5 FSEL R5, R5, -INF , !P2 ;  /* 0xff8000000505d808 */ /* 0x000fe20005000000 */
[-C--:B------:R-:W-:Y:S03]  /*44d0*/  HMMA.16816.F32.BF16 R44, R112, R102.reuse, R44 ;  /* 0x00000066702c723c */ /* 0x080fe6000004182c */
[-C--:B------:R-:W-:Y:S01]  /*44e0*/  @!P5 ISETP.GE.AND P2, PT, R215, R109.reuse, PT ;  /* 0x0000006dd700d20c */ /* 0x080fe20003f46270 */
[----:B------:R-:W-:Y:S01]  /*44f0*/  FFMA.FTZ R5, R5, UR6, -R8 ;  /* 0x0000000605057c23 */ /* 0x000fe20008010808 */
[----:B------:R-:W-:Y:S01]  /*4500*/  @!P5 FSEL R116, R116, -INF , !P3 ;  /* 0xff8000007474d808 */ /* 0x000fe20005800000 */
[C---:B------:R-:W-:Y:S01]  /*4510*/  HMMA.16816.F32.BF16 R48, R104.reuse, R102, R48 ;  /* 0x000000666830723c */ /* 0x040fe20000041830 */
[----:B------:R-:W1:Y:S01]  /*4520*/  LDSM.16.M88.4 R100, [R121+0xc00] ;  /* 0x000c00007964783b */ /* 0x000e620000000200 */
[----:B------:R2:W-:Y:S02]  /*4530*/  MUFU.EX2 R177, R5 ;  /* 0x0000000500b17308 */ /* 0x0005e40000000800 */
[-C--:B------:R-:W-:Y:S01]  /*4540*/  @!P5 ISETP.GE.AND P3, PT, R214, R109.reuse, PT ;  /* 0x0000006dd600d20c */ /* 0x080fe20003f66270 */
[----:B------:R-:W-:Y:S01]  /*4550*/  FADD.FTZ R117, R224, R4 ;  /* 0x00000004e0757221 */ /* 0x000fe20000010000 */
[-C--:B------:R-:W-:Y:S01]  /*4560*/  @!P5 ISETP.GE.AND P1, PT, R214, R108.reuse, PT ;  /* 0x0000006cd600d20c */ /* 0x080fe20003f26270 */
[----:B------:R-:W-:Y:S01]  /*4570*/  FMUL.FTZ R4, R245, 1.4426950216293334961 ;  /* 0x3fb8aa3bf5047820 */ /* 0x000fe20000410000 */
[----:B------:R-:W-:Y:S03]  /*4580*/  LOP3.LUT R143, R147, UR22, R140, 0x96, !PT ;  /* 0x00000016938f7c12 */ /* 0x000fe6000f8e968c */
[----:B------:R-:W-:Y:S01]  /*4590*/  @!P5 FSEL R117, R117, -INF , !P4 ;  /* 0xff8000007575d808 */ /* 0x000fe20006000000 */
[----:B------:R-:W-:Y:S01]  /*45a0*/  FFMA.FTZ R9, R225, UR5, R9 ;  /* 0x00000005e1097c23 */ /* 0x000fe20008010009 */
[----:B------:R-:W-:Y:S01]  /*45b0*/  @!P5 ISETP.GE.AND P4, PT, R215, R108, PT ;  /* 0x0000006cd700d20c */ /* 0x000fe20003f86270 */
[----:B------:R-:W-:Y:S01]  /*45c0*/  IMAD.WIDE.U32 R140, R141, -0x2daee0ad, RZ ;  /* 0xd2511f538d8c7825 */ /* 0x000fe200078e00ff */
[----:B------:R-:W-:Y:S02]  /*45d0*/  FSEL R4, R4, RZ, P6 ;  /* 0x000000ff04047208 */ /* 0x000fe40003000000 */
[----:B------:R-:W-:Y:S01]  /*45e0*/  @!P5 FSEL R9, R9, -INF , !P4 ;  /* 0xff8000000909d808 */ /* 0x000fe20006000000 */
[----:B------:R-:W-:Y:S01]  /*45f0*/  FFMA.FTZ R14, R226, UR5, R14 ;  /* 0x00000005e20e7c23 */ /* 0x000fe2000801000e */
[----:B------:R-:W-:Y:S01]  /*4600*/  @!P5 ISETP.GE.AND P4, PT, R213, R109, PT ;  /* 0x0000006dd500d20c */ /* 0x000fe20003f86270 */
[----:B------:R-:W-:Y:S01]  /*4610*/  FFMA.FTZ R15, R227, UR5, R15 ;  /* 0x00000005e30f7c23 */ /* 0x000fe2000801000f */
[-C--:B------:R-:W-:Y:S01]  /*4620*/  @!P5 ISETP.GE.AND P6, PT, R215, R110.reuse, PT ;  /* 0x0000006ed700d20c */ /* 0x080fe20003fc6270 */
[----:B--2---:R-:W-:Y:S01]  /*4630*/  FFMA.FTZ R5, R134, UR6, -R6 ;  /* 0x0000000686057c23 */ /* 0x004fe20008010806 */
[----:B------:R-:W-:Y:S01]  /*4640*/  @!P5 FSEL R14, R14, -INF , !P3 ;  /* 0xff8000000e0ed808 */ /* 0x000fe20005800000 */
[----:B------:R-:W-:Y:S01]  /*4650*/  FFMA.FTZ R117, R117, UR6, -R8 ;  /* 0x0000000675757c23 */ /* 0x000fe20008010808 */
[----:B------:R-:W-:Y:S01]  /*4660*/  @!P5 FSEL R15, R15, -INF , !P4 ;  /* 0xff8000000f0fd808 */ /* 0x000fe20006000000 */
[----:B------:R-:W-:Y:S01]  /*4670*/  FFMA.FTZ R20, R228, UR5, R20 ;  /* 0x00000005e4147c23 */ /* 0x000fe20008010014 */
[-C--:B------:R-:W-:Y:S01]  /*4680*/  @!P5 ISETP.GE.AND P3, PT, R212, R111.reuse, PT ;  /* 0x0000006fd400d20c */ /* 0x080fe20003f66270 */
[----:B------:R-:W-:Y:S01]  /*4690*/  FFMA.FTZ R21, R229, UR5, R21 ;  /* 0x00000005e5157c23 */ /* 0x000fe20008010015 */
[----:B------:R-:W-:Y:S01]  /*46a0*/  @!P5 ISETP.GE.AND P4, PT, R211, R111, PT ;  /* 0x0000006fd300d20c */ /* 0x000fe20003f86270 */
[----:B------:R2:W-:Y:S01]  /*46b0*/  MUFU.EX2 R183, R5 ;  /* 0x0000000500b77308 */ /* 0x0005e20000000800 */
[----:B------:R-:W-:Y:S01]  /*46c0*/  @!P5 FSEL R20, R20, -INF , !P3 ;  /* 0xff8000001414d808 */ /* 0x000fe20005800000 */
[----:B------:R-:W-:Y:S01]  /*46d0*/  FFMA.FTZ R9, R9, UR6, -R4 ;  /* 0x0000000609097c23 */ /* 0x000fe20008010804 */
[----:B------:R-:W-:Y:S01]  /*46e0*/  @!P5 FSEL R21, R21, -INF , !P4 ;  /* 0xff8000001515d808 */ /* 0x000fe20006000000 */
[----:B------:R-:W-:Y:S01]  /*46f0*/  FFMA.FTZ R26, R228, UR5, R26 ;  /* 0x00000005e41a7c23 */ /* 0x000fe2000801001a */
[-C--:B------:R-:W-:Y:S01]  /*4700*/  @!P5 ISETP.GE.AND P3, PT, R212, R109.reuse, PT ;  /* 0x0000006dd400d20c */ /* 0x080fe20003f66270 */
[----:B------:R-:W-:Y:S01]  /*4710*/  FFMA.FTZ R27, R229, UR5, R27 ;  /* 0x00000005e51b7c23 */ /* 0x000fe2000801001b */
[----:B------:R-:W-:Y:S01]  /*4720*/  @!P5 ISETP.GE.AND P4, PT, R211, R109, PT ;  /* 0x0000006dd300d20c */ /* 0x000fe20003f86270 */
[--C-:B------:R-:W-:Y:S01]  /*4730*/  FFMA.FTZ R14, R14, UR6, -R0.reuse ;  /* 0x000000060e0e7c23 */ /* 0x100fe20008010800 */
[----:B------:R-:W-:Y:S01]  /*4740*/  @!P5 FSEL R26, R26, -INF , !P3 ;  /* 0xff8000001a1ad808 */ /* 0x000fe20005800000 */
[----:B------:R-:W-:Y:S01]  /*4750*/  FFMA.FTZ R15, R15, UR6, -R0 ;  /* 0x000000060f0f7c23 */ /* 0x000fe20008010800 */
[----:B------:R-:W-:Y:S01]  /*4760*/  @!P5 FSEL R27, R27, -INF , !P4 ;  /* 0xff8000001b1bd808 */ /* 0x000fe20006000000 */
[-C--:B-1----:R-:W-:Y:S01]  /*4770*/  HMMA.16816.F32.BF16 R52, R104, R100.reuse, R52 ;  /* 0x000000646834723c */ /* 0x082fe20000041834 */
[----:B------:R-:W-:Y:S02]  /*4780*/  MUFU.EX2 R179, R117 ;  /* 0x0000007500b37308 */ /* 0x000fe40000000800 */
[-C--:B------:R-:W-:Y:S01]  /*4790*/  @!P5 ISETP.GE.AND P3, PT, R210, R111.reuse, PT ;  /* 0x0000006fd200d20c */ /* 0x080fe20003f66270 */
[----:B------:R-:W-:Y:S01]  /*47a0*/  FFMA.FTZ R20, R20, UR6, -R8 ;  /* 0x0000000614147c23 */ /* 0x000fe20008010808 */
[-C--:B------:R-:W-:Y:S01]  /*47b0*/  @!P5 ISETP.GE.AND P4, PT, R209, R111.reuse, PT ;  /* 0x0000006fd100d20c */ /* 0x080fe20003f86270 */
[----:B------:R-:W-:Y:S01]  /*47c0*/  FFMA.FTZ R7, R225, UR5, R7 ;  /* 0x00000005e1077c23 */ /* 0x000fe20008010007 */
[----:B------:R-:W-:Y:S01]  /*47d0*/  @!P5 FSEL R32, R32, -INF , !P3 ;  /* 0xff8000002020d808 */ /* 0x000fe20005800000 */
[----:B--2---:R-:W-:Y:S01]  /*47e0*/  FFMA.FTZ R5, R116, UR6, -R4 ;  /* 0x0000000674057c23 */ /* 0x004fe20008010804 */
[-C--:B------:R-:W-:Y:S01]  /*47f0*/  @!P5 ISETP.GE.AND P3, PT, R208, R110.reuse, PT ;  /* 0x0000006ed000d20c */ /* 0x080fe20003f66270 */
[C---:B------:R-:W-:Y:S01]  /*4800*/  HMMA.16816.F32.BF16 R56, R112.reuse, R100, R56 ;  /* 0x000000647038723c */ /* 0x040fe20000041838 */
[----:B------:R-:W-:Y:S03]  /*4810*/  MUFU.EX2 R187, R9 ;  /* 0x0000000900bb7308 */ /* 0x000fe60000000800 */
[----:B------:R-:W-:Y:S01]  /*4820*/  @!P5 FSEL R33, R33, -INF , !P4 ;  /* 0xff8000002121d808 */ /* 0x000fe20006000000 */
[----:B------:R-:W-:Y:S01]  /*4830*/  FADD.FTZ R10, R224, R10 ;  /* 0x0000000ae00a7221 */ /* 0x000fe20000010000 */
[----:B------:R-:W-:Y:S01]  /*4840*/  @!P5 FSEL R7, R7, -INF , !P6 ;  /* 0xff8000000707d808 */ /* 0x000fe20007000000 */
[----:B------:R-:W-:Y:S01]  /*4850*/  FFMA.FTZ R11, R225, UR5, R11 ;  /* 0x00000005e10b7c23 */ /* 0x000fe2000801000b */
[----:B------:R-:W-:Y:S01]  /*4860*/  @!P5 ISETP.GE.AND P4, PT, R201, R110, PT ;  /* 0x0000006ec900d20c */ /* 0x000fe20003f86270 */
[-C--:B------:R-:W-:Y:S02]  /*4870*/  HMMA.16816.F32.BF16 R60, R112, R102.reuse, R60 ;  /* 0x00000066703c723c */ /* 0x080fe4000004183c */
[----:B------:R1:W-:Y:S01]  /*4880*/  MUFU.EX2 R186, R5 ;  /* 0x0000000500ba7308 */ /* 0x0003e20000000800 */
[-C--:B------:R-:W-:Y:S01]  /*4890*/  @!P5 ISETP.GE.AND P6, PT, R213, R108.reuse, PT ;  /* 0x0000006cd500d20c */ /* 0x080fe20003fc6270 */
[----:B------:R-:W-:Y:S01]  /*48a0*/  FFMA.FTZ R38, R232, UR5, R38 ;  /* 0x00000005e8267c23 */ /* 0x000fe20008010026 */
[----:B------:R-:W-:Y:S01]  /*48b0*/  @!P5 FSEL R10, R10, -INF , !P0 ;  /* 0xff8000000a0ad808 */ /* 0x000fe20004000000 */
[----:B------:R-:W-:Y:S01]  /*48c0*/  FFMA.FTZ R39, R233, UR5, R39 ;  /* 0x00000005e9277c23 */ /* 0x000fe20008010027 */
[----:B------:R-:W-:Y:S01]  /*48d0*/  @!P5 FSEL R11, R11, -INF , !P2 ;  /* 0xff8000000b0bd808 */ /* 0x000fe20005000000 */
[----:B------:R-:W-:Y:S01]  /*48e0*/  FFMA.FTZ R12, R226, UR5, R12 ;  /* 0x00000005e20c7c23 */ /* 0x000fe2000801000c */
[-C--:B------:R-:W-:Y:S01]  /*48f0*/  @!P5 ISETP.GE.AND P0, PT, R214, R111.reuse, PT ;  /* 0x0000006fd600d20c */ /* 0x080fe20003f06270 */
[----:B------:R-:W-:Y:S02]  /*4900*/  HMMA.16816.F32.BF16 R64, R104, R102, R64 ;  /* 0x000000666840723c */ /* 0x000fe40000041840 */
[----:B------:R-:W-:Y:S02]  /*4910*/  MUFU.EX2 R189, R14 ;  /* 0x0000000e00bd7308 */ /* 0x000fe40000000800 */
[----:B------:R-:W-:Y:S01]  /*4920*/  @!P5 FSEL R38, R38, -INF , !P3 ;  /* 0xff8000002626d808 */ /* 0x000fe20005800000 */
[----:B------:R-:W-:Y:S01]  /*4930*/  FFMA.FTZ R13, R227, UR5, R13 ;  /* 0x00000005e30d7c23 */ /* 0x000fe2000801000d */
[----:B------:R-:W-:Y:S01]  /*4940*/  @!P5 FSEL R39, R39, -INF , !P4 ;  /* 0xff8000002727d808 */ /* 0x000fe20006000000 */
[----:B------:R-:W-:Y:S01]  /*4950*/  FFMA.FTZ R16, R226, UR5, R16 ;  /* 0x00000005e2107c23 */ /* 0x000fe20008010010 */
[----:B------:R-:W-:Y:S04]  /*4960*/  @!P5 ISETP.GE.AND P2, PT, R213, R111, PT ;  /* 0x0000006fd500d20c */ /* 0x000fe80003f46270 */
[----:B------:R-:W-:Y:S01]  /*4970*/  MUFU.EX2 R188, R15 ;  /* 0x0000000f00bc7308 */ /* 0x000fe20000000800 */
[-C--:B------:R-:W-:Y:S01]  /*4980*/  @!P5 ISETP.GE.AND P3, PT, R219, R108.reuse, PT ;  /* 0x0000006cdb00d20c */ /* 0x080fe20003f66270 */
[----:B------:R-:W-:Y:S01]  /*4990*/  FFMA.FTZ R17, R227, UR5, R17 ;  /* 0x00000005e3117c23 */ /* 0x000fe20008010011 */
[----:B------:R-:W-:Y:S01]  /*49a0*/  @!P5 FSEL R12, R12, -INF , !P1 ;  /* 0xff8000000c0cd808 */ /* 0x000fe20004800000 */
[----:B------:R-:W-:Y:S01]  /*49b0*/  FFMA.FTZ R44, R234, UR5, R44 ;  /* 0x00000005ea2c7c23 */ /* 0x000fe2000801002c */
[----:B------:R-:W-:Y:S01]  /*49c0*/  @!P5 FSEL R13, R13, -INF , !P6 ;  /* 0xff8000000d0dd808 */ /* 0x000fe20007000000 */
[----:B------:R-:W-:Y:S01]  /*49d0*/  FFMA.FTZ R45, R235, UR5, R45 ;  /* 0x00000005eb2d7c23 */ /* 0x000fe2000801002d */
[----:B------:R-:W-:Y:S01]  /*49e0*/  @!P5 ISETP.GE.AND P4, PT, R218, R108, PT ;  /* 0x0000006cda00d20c */ /* 0x000fe20003f86270 */
[----:B------:R-:W-:Y:S01]  /*49f0*/  FFMA.FTZ R18, R226, UR5, R18 ;  /* 0x00000005e2127c23 */ /* 0x000fe20008010012 */
[-C--:B------:R-:W-:Y:S01]  /*4a00*/  @!P5 ISETP.GE.AND P1, PT, R214, R110.reuse, PT ;  /* 0x0000006ed600d20c */ /* 0x080fe20003f26270 */
[----:B------:R-:W-:Y:S01]  /*4a10*/  FFMA.FTZ R19, R227, UR5, R19 ;  /* 0x00000005e3137c23 */ /* 0x000fe20008010013 */
[-C--:B------:R-:W-:Y:S01]  /*4a20*/  @!P5 ISETP.GE.AND P6, PT, R213, R110.reuse, PT ;  /* 0x0000006ed500d20c */ /* 0x080fe20003fc6270 */
[--C-:B------:R-:W-:Y:S01]  /*4a30*/  FFMA.FTZ R32, R32, UR6, -R8.reuse ;  /* 0x0000000620207c23 */ /* 0x100fe20008010808 */
[----:B------:R-:W-:Y:S01]  /*4a40*/  @!P5 FSEL R16, R16, -INF , !P0 ;  /* 0xff8000001010d808 */ /* 0x000fe20004000000 */
[----:B------:R-:W-:Y:S01]  /*4a50*/  FFMA.FTZ R33, R33, UR6, -R8 ;  /* 0x0000000621217c23 */ /* 0x000fe20008010808 */
[----:B------:R-:W-:Y:S01]  /*4a60*/  @!P5 FSEL R17, R17, -INF , !P2 ;  /* 0xff8000001111d808 */ /* 0x000fe20005000000 */
[----:B------:R-:W-:Y:S01]  /*4a70*/  FFMA.FTZ R11, R11, UR6, -R0 ;  /* 0x000000060b0b7c23 */ /* 0x000fe20008010800 */
[----:B------:R-:W-:Y:S01]  /*4a80*/  @!P5 FSEL R44, R44, -INF , !P3 ;  /* 0xff8000002c2cd808 */ /* 0x000fe20005800000 */
[----:B------:R-:W-:Y:S01]  /*4a90*/  FFMA.FTZ R12, R12, UR6, -R4 ;  /* 0x000000060c0c7c23 */ /* 0x000fe20008010804 */
[----:B------:R-:W-:Y:S01]  /*4aa0*/  @!P5 FSEL R45, R45, -INF , !P4 ;  /* 0xff8000002d2dd808 */ /* 0x000fe20006000000 */
[----:B------:R-:W-:Y:S01]  /*4ab0*/  FFMA.FTZ R22, R228, UR5, R22 ;  /* 0x00000005e4167c23 */ /* 0x000fe20008010016 */
[-C--:B------:R-:W-:Y:S01]  /*4ac0*/  @!P5 ISETP.GE.AND P0, PT, R212, R110.reuse, PT ;  /* 0x0000006ed400d20c */ /* 0x080fe20003f06270 */
[----:B------:R-:W-:Y:S01]  /*4ad0*/  FFMA.FTZ R23, R229, UR5, R23 ;  /* 0x00000005e5177c23 */ /* 0x000fe20008010017 */
[----:B------:R-:W-:Y:S01]  /*4ae0*/  @!P5 ISETP.GE.AND P2, PT, R211, R110, PT ;  /* 0x0000006ed300d20c */ /* 0x000fe20003f46270 */
[----:B------:R-:W-:Y:S01]  /*4af0*/  FFMA.FTZ R46, R234, UR5, R46 ;  /* 0x00000005ea2e7c23 */ /* 0x000fe2000801002e */
[----:B------:R-:W-:Y:S01]  /*4b00*/  @!P5 FSEL R18, R18, -INF , !P1 ;  /* 0xff8000001212d808 */ /* 0x000fe20004800000 */
[----:B------:R-:W-:Y:S01]  /*4b10*/  FFMA.FTZ R47, R235, UR5, R47 ;  /* 0x00000005eb2f7c23 */ /* 0x000fe2000801002f */
[----:B------:R-:W-:Y:S01]  /*4b20*/  @!P5 FSEL R19, R19, -INF , !P6 ;  /* 0xff8000001313d808 */ /* 0x000fe20007000000 */
[----:B------:R-:W-:Y:S01]  /*4b30*/  FFMA.FTZ R13, R13, UR6, -R4 ;  /* 0x000000060d0d7c23 */ /* 0x000fe20008010804 */
[-C--:B------:R-:W-:Y:S01]  /*4b40*/  @!P5 ISETP.GE.AND P3, PT, R219, R109.reuse, PT ;  /* 0x0000006ddb00d20c */ /* 0x080fe20003f66270 */
[----:B------:R-:W-:Y:S01]  /*4b50*/  FFMA.FTZ R7, R7, UR6, -R6 ;  /* 0x0000000607077c23 */ /* 0x000fe20008010806 */
[----:B------:R-:W-:Y:S01]  /*4b60*/  @!P5 ISETP.GE.AND P4, PT, R218, R109, PT ;  /* 0x0000006dda00d20c */ /* 0x000fe20003f86270 */
[----:B------:R-:W-:Y:S01]  /*4b70*/  FFMA.FTZ R24, R228, UR5, R24 ;  /* 0x00000005e4187c23 */ /* 0x000fe20008010018 */
[-C--:B------:R-:W-:Y:S01]  /*4b80*/  @!P5 ISETP.GE.AND P1, PT, R212, R108.reuse, PT ;  /* 0x0000006cd400d20c */ /* 0x080fe20003f26270 */
[----:B------:R-:W-:Y:S01]  /*4b90*/  FFMA.FTZ R25, R229, UR5, R25 ;  /* 0x00000005e5197c23 */ /* 0x000fe20008010019 */
[-C--:B------:R-:W-:Y:S01]  /*4ba0*/  @!P5 ISETP.GE.AND P6, PT, R211, R108.reuse, PT ;  /* 0x0000006cd300d20c */ /* 0x080fe20003fc6270 */
[----:B-1----:R-:W-:Y:S01]  /*4bb0*/  FFMA.FTZ R5, R10, UR6, -R0 ;  /* 0x000000060a057c23 */ /* 0x002fe20008010800 */
[----:B------:R-:W-:Y:S01]  /*4bc0*/  @!P5 FSEL R22, R22, -INF , !P0 ;  /* 0xff8000001616d808 */ /* 0x000fe20004000000 */
[----:B------:R-:W-:Y:S01]  /*4bd0*/  FFMA.FTZ R61, R239, UR5, R61 ;  /* 0x00000005ef3d7c23 */ /* 0x000fe2000801003d */
[----:B------:R-:W-:Y:S01]  /*4be0*/  @!P5 FSEL R23, R23, -INF , !P2 ;  /* 0xff8000001717d808 */ /* 0x000fe20005000000 */
[----:B------:R-:W-:Y:S01]  /*4bf0*/  IMAD.WIDE.U32 R100, R143, -0x326172a9, RZ ;  /* 0xcd9e8d578f647825 */ /* 0x000fe200078e00ff */
[----:B------:R-:W-:Y:S01]  /*4c00*/  @!P5 FSEL R46, R46, -INF , !P3 ;  /* 0xff8000002e2ed808 */ /* 0x000fe20005800000 */
[----:B------:R1:W-:Y:S01]  /*4c10*/  MUFU.EX2 R190, R11 ;  /* 0x0000000b00be7308 */ /* 0x0003e20000000800 */
        /* <DEDUP_REMOVED lines=9> */
[--C-:B------:R-:W-:Y:S01]  /*4cb0*/  FFMA.FTZ R16, R16, UR6, -R8.reuse ;  /* 0x0000000610107c23 */ /* 0x100fe20008010808 */
[-C--:B------:R-:W-:Y:S01]  /*4cc0*/  @!P5 ISETP.GE.AND P3, PT, R219, R111.reuse, PT ;  /* 0x0000006fdb00d20c */ /* 0x080fe20003f66270 */
[----:B------:R-:W-:Y:S01]  /*4cd0*/  FFMA.FTZ R17, R17, UR6, -R8 ;  /* 0x0000000611117c23 */ /* 0x000fe20008010808 */
[----:B------:R-:W-:Y:S01]  /*4ce0*/  @!P5 ISETP.GE.AND P4, PT, R218, R111, PT ;  /* 0x0000006fda00d20c */ /* 0x000fe20003f86270 */
[----:B------:R-:W-:Y:S01]  /*4cf0*/  FFMA.FTZ R30, R230, UR5, R30 ;  /* 0x00000005e61e7c23 */ /* 0x000fe2000801001e */
[-C--:B------:R-:W-:Y:S01]  /*4d00*/  @!P5 ISETP.GE.AND P1, PT, R210, R109.reuse, PT ;  /* 0x0000006dd200d20c */ /* 0x080fe20003f26270 */
[----:B------:R-:W-:Y:S01]  /*4d10*/  FFMA.FTZ R31, R231, UR5, R31 ;  /* 0x00000005e71f7c23 */ /* 0x000fe2000801001f */
[----:B------:R-:W-:Y:S01]  /*4d20*/  @!P5 ISETP.GE.AND P6, PT, R209, R109, PT ;  /* 0x0000006dd100d20c */ /* 0x000fe20003fc6270 */
[----:B------:R-:W-:Y:S01]  /*4d30*/  IMAD.WIDE.U32 R114, R154, -0x2daee0ad, RZ ;  /* 0xd2511f539a727825 */ /* 0x000fe200078e00ff */
[----:B------:R-:W-:Y:S01]  /*4d40*/  @!P5 FSEL R28, R28, -INF , !P0 ;  /* 0xff8000001c1cd808 */ /* 0x000fe20004000000 */
[----:B------:R-:W-:Y:S01]  /*4d50*/  MUFU.EX2 R185, R12 ;  /* 0x0000000c00b97308 */ /* 0x000fe20000000800 */
        /* <DEDUP_REMOVED lines=14> */
[-C--:B------:R-:W-:Y:S01]  /*4e40*/  @!P5 ISETP.GE.AND P3, PT, R219, R110.reuse, PT ;  /* 0x0000006edb00d20c */ /* 0x080fe20003f66270 */
[----:B------:R-:W-:Y:S01]  /*4e50*/  FFMA.FTZ R65, R239, UR5, R65 ;  /* 0x00000005ef417c23 */ /* 0x000fe20008010041 */
[----:B------:R-:W-:Y:S01]  /*4e60*/  @!P5 ISETP.GE.AND P4, PT, R218, R110, PT ;  /* 0x0000006eda00d20c */ /* 0x000fe20003f86270 */
[----:B------:R-:W-:Y:S01]  /*4e70*/  FFMA.FTZ R36, R232, UR5, R36 ;  /* 0x00000005e8247c23 */ /* 0x000fe20008010024 */
[-C--:B------:R-:W-:Y:S01]  /*4e80*/  @!P5 ISETP.GE.AND P1, PT, R208, R111.reuse, PT ;  /* 0x0000006fd000d20c */ /* 0x080fe20003f26270 */
[----:B------:R-:W-:Y:S01]  /*4e90*/  FFMA.FTZ R37, R233, UR5, R37 ;  /* 0x00000005e9257c23 */ /* 0x000fe20008010025 */
[-C--:B------:R-:W-:Y:S01]  /*4ea0*/  @!P5 ISETP.GE.AND P6, PT, R201, R111.reuse, PT ;  /* 0x0000006fc900d20c */ /* 0x080fe20003fc6270 */
[C---:B------:R-:W-:Y:S01]  /*4eb0*/  FFMA.FTZ R63, R239.reuse, UR5, R63 ;  /* 0x00000005ef3f7c23 */ /* 0x040fe2000801003f */
[----:B------:R-:W-:Y:S01]  /*4ec0*/  @!P5 FSEL R34, R34, -INF , !P0 ;  /* 0xff8000002222d808 */ /* 0x000fe20004000000 */
[----:B------:R-:W-:Y:S01]  /*4ed0*/  FFMA.FTZ R67, R239, UR5, R67 ;  /* 0x00000005ef437c23 */ /* 0x000fe20008010043 */
[----:B------:R-:W-:Y:S01]  /*4ee0*/  @!P5 FSEL R35, R35, -INF , !P2 ;  /* 0xff8000002323d808 */ /* 0x000fe20005000000 */
[----:B------:R-:W-:Y:S01]  /*4ef0*/  FFMA.FTZ R24, R24, UR6, -R4 ;  /* 0x0000000618187c23 */ /* 0x000fe20008010804 */
[----:B------:R-:W-:Y:S01]  /*4f00*/  @!P5 FSEL R50, R50, -INF , !P3 ;  /* 0xff8000003232d808 */ /* 0x000fe20005800000 */
[----:B------:R-:W-:Y:S01]  /*4f10*/  FFMA.FTZ R34, R34, UR6, -R6 ;  /* 0x0000000622227c23 */ /* 0x000fe20008010806 */
[----:B------:R-:W-:Y:S01]  /*4f20*/  @!P5 FSEL R51, R51, -INF , !P4 ;  /* 0xff8000003333d808 */ /* 0x000fe20006000000 */
[----:B------:R2:W-:Y:S01]  /*4f30*/  MUFU.EX2 R184, R13 ;  /* 0x0000000d00b87308 */ /* 0x0005e20000000800 */
[-C--:B------:R-:W-:Y:S01]  /*4f40*/  @!P5 ISETP.GE.AND P0, PT, R208, R108.reuse, PT ;  /* 0x0000006cd000d20c */ /* 0x080fe20003f06270 */
[----:B------:R-:W-:Y:S01]  /*4f50*/  FFMA.FTZ R40, R232, UR5, R40 ;  /* 0x00000005e8287c23 */ /* 0x000fe20008010028 */
[-C--:B------:R-:W-:Y:S01]  /*4f60*/  @!P5 ISETP.GE.AND P2, PT, R201, R108.reuse, PT ;  /* 0x0000006cc900d20c */ /* 0x080fe20003f46270 */
[----:B------:R-:W-:Y:S01]  /*4f70*/  FFMA.FTZ R41, R233, UR5, R41 ;  /* 0x00000005e9297c23 */ /* 0x000fe20008010029 */
[----:B------:R-:W-:Y:S01]  /*4f80*/  @!P5 FSEL R36, R36, -INF , !P1 ;  /* 0xff8000002424d808 */ /* 0x000fe20004800000 */
[----:B------:R-:W-:Y:S01]  /*4f90*/  FFMA.FTZ R52, R236, UR5, R52 ;  /* 0x00000005ec347c23 */ /* 0x000fe20008010034 */
[----:B------:R-:W-:Y:S01]  /*4fa0*/  @!P5 FSEL R37, R37, -INF , !P6 ;  /* 0xff8000002525d808 */ /* 0x000fe20007000000 */
[----:B------:R-:W-:Y:S01]  /*4fb0*/  FFMA.FTZ R53, R237, UR5, R53 ;  /* 0x00000005ed357c23 */ /* 0x000fe20008010035 */
[-C--:B------:R-:W-:Y:S01]  /*4fc0*/  @!P5 ISETP.GE.AND P3, PT, R221, R111.reuse, PT ;  /* 0x0000006fdd00d20c */ /* 0x080fe20003f66270 */
[----:B------:R-:W-:Y:S01]  /*4fd0*/  MUFU.EX2 R154, R34 ;  /* 0x00000022009a7308 */ /* 0x000fe20000000800 */
[----:B------:R-:W-:Y:S01]  /*4fe0*/  @!P5 ISETP.GE.AND P4, PT, R220, R111, PT ;  /* 0x0000006fdc00d20c */ /* 0x000fe20003f86270 */
[----:B------:R-:W-:Y:S01]  /*4ff0*/  FFMA.FTZ R42, R232, UR5, R42 ;  /* 0x00000005e82a7c23 */ /* 0x000fe2000801002a */
[-C--:B------:R-:W-:Y:S01]  /*5000*/  @!P5 ISETP.GE.AND P1, PT, R208, R109.reuse, PT ;  /* 0x0000006dd000d20c */ /* 0x080fe20003f26270 */
[----:B------:R-:W-:Y:S01]  /*5010*/  FFMA.FTZ R43, R233, UR5, R43 ;  /* 0x00000005e92b7c23 */ /* 0x000fe2000801002b */
[-C--:B------:R-:W-:Y:S01]  /*5020*/  @!P5 ISETP.GE.AND P6, PT, R201, R109.reuse, PT ;  /* 0x0000006dc900d20c */ /* 0x080fe20003fc6270 */
[----:B------:R-:W-:Y:S01]  /*5030*/  FFMA.FTZ R35, R35, UR6, -R6 ;  /* 0x0000000623237c23 */ /* 0x000fe20008010806 */
[----:B------:R-:W-:Y:S01]  /*5040*/  LOP3.LUT R145, R151, UR22, R138, 0x96, !PT ;  /* 0x0000001697917c12 */ /* 0x000fe2000f8e968a */
[----:B------:R-:W-:Y:S01]  /*5050*/  FFMA.FTZ R50, R50, UR6, -R6 ;  /* 0x0000000632327c23 */ /* 0x000fe20008010806 */
[----:B------:R-:W-:Y:S01]  /*5060*/  LOP3.LUT R147, R149, UR22, R138, 0x96, !PT ;  /* 0x0000001695937c12 */ /* 0x000fe2000f8e968a */
[----:B------:R-:W-:Y:S01]  /*5070*/  IMAD.WIDE.U32 R138, R139, -0x2daee0ad, RZ ;  /* 0xd2511f538b8a7825 */ /* 0x000fe200078e00ff */
[----:B------:R-:W-:Y:S01]  /*5080*/  @!P5 FSEL R40, R40, -INF , !P0 ;  /* 0xff8000002828d808 */ /* 0x000fe20004000000 */
[----:B------:R-:W-:Y:S01]  /*5090*/  MUFU.EX2 R143, R50 ;  /* 0x00000032008f7308 */ /* 0x000fe20000000800 */
[----:B------:R-:W-:Y:S01]  /*50a0*/  @!P5 FSEL R41, R41, -INF , !P2 ;  /* 0xff8000002929d808 */ /* 0x000fe20005000000 */
[----:B------:R-:W-:Y:S01]  /*50b0*/  FFMA.FTZ R51, R51, UR6, -R6 ;  /* 0x0000000633337c23 */ /* 0x000fe20008010806 */
[----:B------:R-:W-:Y:S01]  /*50c0*/  @!P5 FSEL R52, R52, -INF , !P3 ;  /* 0xff8000003434d808 */ /* 0x000fe20005800000 */
[----:B-1----:R-:W-:Y:S01]  /*50d0*/  IMAD.WIDE.U32 R10, R145, -0x326172a9, RZ ;  /* 0xcd9e8d57910a7825 */ /* 0x002fe200078e00ff */
[----:B------:R-:W-:Y:S02]  /*50e0*/  @!P5 FSEL R53, R53, -INF , !P4 ;  /* 0xff8000003535d808 */ /* 0x000fe40006000000 */
[-C--:B------:R-:W-:Y:S03]  /*50f0*/  @!P5 ISETP.GE.AND P0, PT, R221, R108.reuse, PT ;  /* 0x0000006cdd00d20c */ /* 0x080fe60003f06270 */
[----:B------:R1:W-:Y:S01]  /*5100*/  MUFU.EX2 R182, R7 ;  /* 0x0000000700b67308 */ /* 0x0003e20000000800 */
[----:B------:R-:W-:Y:S01]  /*5110*/  @!P5 ISETP.GE.AND P2, PT, R220, R108, PT ;  /* 0x0000006cdc00d20c */ /* 0x000fe20003f46270 */
[----:B------:R-:W-:Y:S01]  /*5120*/  FFMA.FTZ R54, R236, UR5, R54 ;  /* 0x00000005ec367c23 */ /* 0x000fe20008010036 */
[----:B------:R-:W-:Y:S01]  /*5130*/  @!P5 FSEL R42, R42, -INF , !P1 ;  /* 0xff8000002a2ad808 */ /* 0x000fe20004800000 */
[----:B------:R-:W-:Y:S01]  /*5140*/  FFMA.FTZ R55, R237, UR5, R55 ;  /* 0x00000005ed377c23 */ /* 0x000fe20008010037 */
[----:B------:R-:W-:Y:S01]  /*5150*/  @!P5 FSEL R43, R43, -INF , !P6 ;  /* 0xff8000002b2bd808 */ /* 0x000fe20007000000 */
[----:B------:R-:W-:Y:S01]  /*5160*/  FFMA.FTZ R56, R236, UR5, R56 ;  /* 0x00000005ec387c23 */ /* 0x000fe20008010038 */
[-C--:B------:R-:W-:Y:S01]  /*5170*/  @!P5 ISETP.GE.AND P3, PT, R221, R110.reuse, PT ;  /* 0x0000006edd00d20c */ /* 0x080fe20003f66270 */
[----:B------:R-:W-:Y:S01]  /*5180*/  FFMA.FTZ R57, R237, UR5, R57 ;  /* 0x00000005ed397c23 */ /* 0x000fe20008010039 */
[----:B------:R-:W-:Y:S01]  /*5190*/  @!P5 ISETP.GE.AND P4, PT, R220, R110, PT ;  /* 0x0000006edc00d20c */ /* 0x000fe20003f86270 */
[----:B------:R3:W-:Y:S01]  /*51a0*/  MUFU.EX2 R191, R5 ;  /* 0x0000000500bf7308 */ /* 0x0007e20000000800 */
[-C--:B------:R-:W-:Y:S01]  /*51b0*/  @!P5 ISETP.GE.AND P1, PT, R223, R108.reuse, PT ;  /* 0x0000006cdf00d20c */ /* 0x080fe20003f26270 */
[----:B------:R-:W-:Y:S01]  /*51c0*/  FFMA.FTZ R60, R238, UR5, R60 ;  /* 0x00000005ee3c7c23 */ /* 0x000fe2000801003c */
[----:B------:R-:W-:Y:S01]  /*51d0*/  @!P5 ISETP.GE.AND P6, PT, R222, R108, PT ;  /* 0x0000006cde00d20c */ /* 0x000fe20003fc6270 */
[----:B--2---:R-:W-:Y:S01]  /*51e0*/  IMAD.WIDE.U32 R12, R152, -0x326172a9, RZ ;  /* 0xcd9e8d57980c7825 */ /* 0x004fe200078e00ff */
[----:B------:R-:W-:Y:S02]  /*51f0*/  LOP3.LUT R135, R139, UR20, R146, 0x96, !PT ;  /* 0x000000148b877c12 */ /* 0x000fe4000f8e9692 */
        /* <DEDUP_REMOVED lines=8> */
[----:B------:R-:W-:Y:S01]  /*5280*/  MUFU.EX2 R152, R35 ;  /* 0x0000002300987308 */ /* 0x000fe20000000800 */
[-C--:B------:R-:W-:Y:S01]  /*5290*/  @!P5 ISETP.GE.AND P4, PT, R220, R109.reuse, PT ;  /* 0x0000006ddc00d20c */ /* 0x080fe20003f86270 */
[----:B------:R-:W-:Y:S01]  /*52a0*/  FFMA.FTZ R27, R27, UR6, -R0 ;  /* 0x000000061b1b7c23 */ /* 0x000fe20008010800 */
[-C--:B------:R-:W-:Y:S01]  /*52b0*/  @!P5 ISETP.GE.AND P0, PT, R223, R109.reuse, PT ;  /* 0x0000006ddf00d20c */ /* 0x080fe20003f06270 */
[--C-:B------:R-:W-:Y:S01]  /*52c0*/  FFMA.FTZ R28, R28, UR6, -R4.reuse ;  /* 0x000000061c1c7c23 */ /* 0x100fe20008010804 */
[----:B------:R-:W-:Y:S01]  /*52d0*/  @!P5 ISETP.GE.AND P2, PT, R222, R109, PT ;  /* 0x0000006dde00d20c */ /* 0x000fe20003f46270 */
[--C-:B------:R-:W-:Y:S01]  /*52e0*/  FFMA.FTZ R25, R25, UR6, -R4.reuse ;  /* 0x0000000619197c23 */ /* 0x100fe20008010804 */
[----:B------:R-:W-:Y:S01]  /*52f0*/  @!P5 FSEL R60, R60, -INF , !P1 ;  /* 0xff8000003c3cd808 */ /* 0x000fe20004800000 */
[----:B------:R-:W-:Y:S01]  /*5300*/  FFMA.FTZ R29, R29, UR6, -R4 ;  /* 0x000000061d1d7c23 */ /* 0x000fe20008010804 */
[----:B------:R-:W-:Y:S01]  /*5310*/  @!P5 FSEL R61, R61, -INF , !P6 ;  /* 0xff8000003d3dd808 */ /* 0x000fe20007000000 */
[----:B------:R-:W-:Y:S01]  /*5320*/  FFMA.FTZ R58, R236, UR5, R58 ;  /* 0x00000005ec3a7c23 */ /* 0x000fe2000801003a */
[-C--:B------:R-:W-:Y:S01]  /*5330*/  @!P5 ISETP.GE.AND P1, PT, R223, R110.reuse, PT ;  /* 0x0000006edf00d20c */ /* 0x080fe20003f26270 */
[----:B------:R-:W-:Y:S01]  /*5340*/  FFMA.FTZ R59, R237, UR5, R59 ;  /* 0x00000005ed3b7c23 */ /* 0x000fe2000801003b */
[----:B------:R-:W-:Y:S01]  /*5350*/  @!P5 ISETP.GE.AND P6, PT, R222, R110, PT ;  /* 0x0000006ede00d20c */ /* 0x000fe20003fc6270 */
[----:B------:R-:W-:Y:S01]  /*5360*/  IMAD.WIDE.U32 R108, R153, -0x2daee0ad, RZ ;  /* 0xd2511f53996c7825 */ /* 0x000fe200078e00ff */
[----:B------:R-:W-:Y:S01]  /*5370*/  LOP3.LUT R110, R101, UR21, R136, 0x96, !PT ;  /* 0x00000015656e7c12 */ /* 0x000fe2000f8e9688 */
[----:B------:R-:W2:Y:S01]  /*5380*/  MUFU.EX2 R167, R16 ;  /* 0x0000001000a77308 */ /* 0x000ea20000000800 */
[----:B------:R-:W-:Y:S01]  /*5390*/  LOP3.LUT R118, R11, UR21, R142, 0x96, !PT ;  /* 0x000000150b767c12 */ /* 0x000fe2000f8e968e */
[----:B------:R-:W-:Y:S01]  /*53a0*/  FFMA.FTZ R60, R60, UR6, -R4 ;  /* 0x000000063c3c7c23 */ /* 0x000fe20008010804 */
[----:B------:R-:W-:Y:S01]  /*53b0*/  @!P5 FSEL R58, R58, -INF , !P3 ;  /* 0xff8000003a3ad808 */ /* 0x000fe20005800000 */
[--C-:B------:R-:W-:Y:S01]  /*53c0*/  FFMA.FTZ R30, R30, UR6, -R0.reuse ;  /* 0x000000061e1e7c23 */ /* 0x100fe20008010800 */
[----:B------:R-:W-:Y:S01]  /*53d0*/  @!P5 FSEL R59, R59, -INF , !P4 ;  /* 0xff8000003b3bd808 */ /* 0x000fe20006000000 */
[----:B------:R-:W-:Y:S01]  /*53e0*/  FFMA.FTZ R31, R31, UR6, -R0 ;  /* 0x000000061f1f7c23 */ /* 0x000fe20008010800 */
[-C--:B------:R-:W-:Y:S03]  /*53f0*/  @!P5 ISETP.GE.AND P3, PT, R223, R111.reuse, PT ;  /* 0x0000006fdf00d20c */ /* 0x080fe60003f66270 */
[----:B------:R4:W-:Y:S01]  /*5400*/  MUFU.EX2 R162, R17 ;  /* 0x0000001100a27308 */ /* 0x0009e20000000800 */
[----:B------:R-:W-:Y:S01]  /*5410*/  @!P5 ISETP.GE.AND P4, PT, R222, R111, PT ;  /* 0x0000006fde00d20c */ /* 0x000fe20003f86270 */
[----:B------:R-:W-:Y:S01]  /*5420*/  IMAD.WIDE.U32 R110, R110, -0x2daee0ad, RZ ;  /* 0xd2511f536e6e7825 */ /* 0x000fe200078e00ff */
[----:B------:R-:W-:Y:S02]  /*5430*/  LOP3.LUT R116, R109, UR20, R150, 0x96, !PT ;  /* 0x000000146d747c12 */ /* 0x000fe4000f8e9696 */
[----:B------:R-:W-:Y:S01]  /*5440*/  LOP3.LUT R137, R141, UR20, R144, 0x96, !PT ;  /* 0x000000148d897c12 */ /* 0x000fe2000f8e9690 */
[----:B------:R-:W-:Y:S01]  /*5450*/  FFMA.FTZ R36, R36, UR6, -R8 ;  /* 0x0000000624247c23 */ /* 0x000fe20008010808 */
[----:B------:R-:W-:Y:S01]  /*5460*/  LOP3.LUT R139, R135, UR19, R100, 0x96, !PT ;  /* 0x00000013878b7c12 */ /* 0x000fe2000f8e9664 */
[----:B------:R-:W-:Y:S01]  /*5470*/  IMAD.WIDE.U32 R112, R147, -0x326172a9, RZ ;  /* 0xcd9e8d5793707825 */ /* 0x000fe200078e00ff */
[----:B-1----:R-:W-:Y:S01]  /*5480*/  LOP3.LUT R7, R13, UR21, R136, 0x96, !PT ;  /* 0x000000150d077c12 */ /* 0x002fe2000f8e9688 */
[----:B------:R-:W-:Y:S01]  /*5490*/  MUFU.EX2 R135, R48 ;  /* 0x0000003000877308 */ /* 0x000fe20000000800 */
[----:B---3--:R-:W-:Y:S01]  /*54a0*/  LOP3.LUT R5, R111, UR18, R138, 0x96, !PT ;  /* 0x000000126f057c12 */ /* 0x008fe2000f8e968a */
[----:B------:R-:W-:Y:S01]  /*54b0*/  IMAD.WIDE.U32 R118, R118, -0x2daee0ad, RZ ;  /* 0xd2511f5376767825 */ /* 0x000fe200078e00ff */
[----:B------:R-:W-:Y:S02]  /*54c0*/  LOP3.LUT R9, R115, UR20, R148, 0x96, !PT ;  /* 0x0000001473097c12 */ /* 0x000fe4000f8e9694 */
[----:B------:R-:W-:Y:S01]  /*54d0*/  LOP3.LUT R101, R113, UR21, R142, 0x96, !PT ;  /* 0x0000001571657c12 */ /* 0x000fe2000f8e968e */
[----:B------:R-:W-:Y:S01]  /*54e0*/  IMAD.WIDE.U32 R116, R116, -0x326172a9, RZ ;  /* 0xcd9e8d5774747825 */ /* 0x000fe200078e00ff */
[----:B------:R-:W-:Y:S03]  /*54f0*/  LOP3.LUT R111, R119, UR18, R108, 0x96, !PT ;  /* 0x00000012776f7c12 */ /* 0x000fe6000f8e966c */
[----:B------:R1:W-:Y:S01]  /*5500*/  MUFU.EX2 R175, R18 ;  /* 0x0000001200af7308 */ /* 0x0003e20000000800 */
[----:B------:R-:W-:Y:S01]  /*5510*/  @!P5 FSEL R65, R65, -INF , !P4 ;  /* 0xff8000004141d808 */ /* 0x000fe20006000000 */
[----:B------:R-:W-:Y:S01]  /*5520*/  IMAD.WIDE.U32 R136, R137, -0x326172a9, RZ ;  /* 0xcd9e8d5789887825 */ /* 0x000fe200078e00ff */
[----:B------:R-:W-:Y:S02]  /*5530*/  LOP3.LUT R108, R117, UR19, R10, 0x96, !PT ;  /* 0x00000013756c7c12 */ /* 0x000fe4000f8e960a */
[----:B------:R-:W-:Y:S01]  /*5540*/  @!P5 FSEL R63, R63, -INF , !P2 ;  /* 0xff8000003f3fd808 */ /* 0x000fe20005000000 */
[----:B------:R-:W-:Y:S01]  /*5550*/  IMAD.WIDE.U32 R138, R139, -0x2daee0ad, RZ ;  /* 0xd2511f538b8a7825 */ /* 0x000fe200078e00ff */
[----:B------:R-:W-:Y:S03]  /*5560*/  LOP3.LUT R13, R137, UR19, R12, 0x96, !PT ;  /* 0x00000013890d7c12 */ /* 0x000fe6000f8e960c */
[----:B------:R-:W-:Y:S01]  /*5570*/  MUFU.EX2 R142, R51 ;  /* 0x00000033008e7308 */ /* 0x000fe20000000800 */
[----:B------:R-:W-:Y:S01]  /*5580*/  @!P5 FSEL R67, R67, -INF , !P6 ;  /* 0xff8000004343d808 */ /* 0x000fe20007000000 */
[----:B------:R-:W-:Y:S01]  /*5590*/  IMAD.WIDE.U32 R10, R7, -0x2daee0ad, RZ ;  /* 0xd2511f53070a7825 */ /* 0x000fe200078e00ff */
[----:B------:R-:W-:Y:S03]  /*55a0*/  LOP3.LUT R12, R139, UR16, R110, 0x96, !PT ;  /* 0x000000108b0c7c12 */ /* 0x000fe6000f8e966e */
[----:B------:R-:W-:Y:S01]  /*55b0*/  FFMA.FTZ R37, R37, UR6, -R8 ;  /* 0x0000000625257c23 */ /* 0x000fe20008010808 */
[----:B------:R-:W-:Y:S01]  /*55c0*/  IMAD.WIDE.U32 R14, R9, -0x326172a9, RZ ;  /* 0xcd9e8d57090e7825 */ /* 0x000fe200078e00ff */
[----:B------:R-:W-:Y:S02]  /*55d0*/  LOP3.LUT R7, R11, UR18, R140, 0x96, !PT ;  /* 0x000000120b077c12 */ /* 0x000fe4000f8e968c */
[----:B------:R-:W-:Y:S01]  /*55e0*/  MUFU.EX2 R144, R33 ;  /* 0x0000002100907308 */ /* 0x000fe20000000800 */
[----:B------:R-:W-:Y:S01]  /*55f0*/  FFMA.FTZ R38, R38, UR6, -R6 ;  /* 0x0000000626267c23 */ /* 0x000fe20008010806 */
[----:B------:R-:W-:Y:S01]  /*5600*/  IMAD.WIDE.U32 R110, R111, -0x326172a9, RZ ;  /* 0xcd9e8d576f6e7825 */ /* 0x000fe200078e00ff */
[----:B------:R-:W-:Y:S03]  /*5610*/  LOP3.LUT R113, R15, UR19, R112, 0x96, !PT ;  /* 0x000000130f717c12 */ /* 0x000fe6000f8e9670 */
[----:B------:R-:W-:Y:S01]  /*5620*/  FFMA.FTZ R41, R41, UR6, -R4 ;  /* 0x0000000629297c23 */ /* 0x000fe20008010804 */
[----:B------:R-:W-:Y:S01]  /*5630*/  IMAD.WIDE.U32 R100, R101, -0x2daee0ad, RZ ;  /* 0xd2511f5365647825 */ /* 0x000fe200078e00ff */
[----:B------:R-:W-:Y:S02]  /*5640*/  LOP3.LUT R11, R111, UR17, R116, 0x96, !PT ;  /* 0x000000116f0b7c12 */ /* 0x000fe4000f8e9674 */
[----:B------:R-:W-:Y:S01]  /*5650*/  MUFU.EX2 R161, R20 ;  /* 0x0000001400a17308 */ /* 0x000fe20000000800 */
[----:B------:R-:W-:Y:S01]  /*5660*/  FFMA.FTZ R42, R42, UR6, -R0 ;  /* 0x000000062a2a7c23 */ /* 0x000fe20008010800 */
[----:B----4-:R-:W-:Y:S01]  /*5670*/  IMAD.WIDE.U32 R16, R5, -0x326172a9, RZ ;  /* 0xcd9e8d5705107825 */ /* 0x010fe200078e00ff */
        /* <DEDUP_REMOVED lines=8> */
[----:B------:R-:W-:Y:S01]  /*5700*/  FFMA.FTZ R62, R238, UR5, R62 ;  /* 0x00000005ee3e7c23 */ /* 0x000fe2000801003e */
[----:B------:R-:W-:Y:S01]  /*5710*/  IMAD.WIDE.U32 R12, R12, -0x326172a9, RZ ;  /* 0xcd9e8d570c0c7825 */ /* 0x000fe200078e00ff */
[----:B------:R-:W-:Y:S02]  /*5720*/  LOP3.LUT R118, R109, UR16, R118, 0x96, !PT ;  /* 0x000000106d767c12 */ /* 0x000fe4000f8e9676 */
[----:B------:R-:W3:Y:S01]  /*5730*/  MUFU.EX2 R172, R5 ;  /* 0x0000000500ac7308 */ /* 0x000ee20000000800 */
[----:B------:R-:W-:Y:S01]  /*5740*/  FFMA.FTZ R40, R40, UR6, -R4 ;  /* 0x0000000628287c23 */ /* 0x000fe20008010804 */
[----:B------:R-:W-:Y:S01]  /*5750*/  @!P5 FSEL R62, R62, -INF , !P0 ;  /* 0xff8000003e3ed808 */ /* 0x000fe20004000000 */
[----:B------:R-:W-:Y:S01]  /*5760*/  IMAD.WIDE.U32 R114, R113, -0x2daee0ad, RZ ;  /* 0xd2511f5371727825 */ /* 0x000fe200078e00ff */
[C---:B------:R-:W-:Y:S02]  /*5770*/  LOP3.LUT R9, R12.reuse, 0xff, RZ, 0xc0, !PT ;  /* 0x000000ff0c097812 */ /* 0x040fe400078ec0ff */
[----:B------:R-:W-:Y:S01]  /*5780*/  LOP3.LUT R109, R12, 0xffff, RZ, 0xc0, !PT ;  /* 0x0000ffff0c6d7812 */ /* 0x000fe200078ec0ff */
[----:B-1----:R-:W-:Y:S01]  /*5790*/  IMAD.WIDE.U32 R18, R7, -0x326172a9, RZ ;  /* 0xcd9e8d5707127825 */ /* 0x002fe200078e00ff */
[----:B------:R-:W-:Y:S02]  /*57a0*/  LOP3.LUT R7, R13, UR15, R16, 0x96, !PT ;  /* 0x0000000f0d077c12 */ /* 0x000fe4000f8e9610 */
[----:B------:R1:W-:Y:S01]  /*57b0*/  MUFU.EX2 R166, R23 ;  /* 0x0000001700a67308 */ /* 0x0003e20000000800 */
[----:B------:R-:W-:Y:S01]  /*57c0*/  LOP3.LUT R115, R115, UR16, R100, 0x96, !PT ;  /* 0x0000001073737c12 */ /* 0x000fe2000f8e9664 */
[----:B------:R-:W-:Y:S01]  /*57d0*/  IMAD.WIDE.U32 R10, R11, -0x2daee0ad, RZ ;  /* 0xd2511f530b0a7825 */ /* 0x000fe200078e00ff */
[----:B------:R-:W-:Y:S02]  /*57e0*/  LOP3.LUT R136, R19, UR17, R136, 0x96, !PT ;  /* 0x0000001113887c12 */ /* 0x000fe4000f8e9688 */
[----:B------:R-:W-:Y:S01]  /*57f0*/  SHF.R.U32.HI R19, RZ, 0x18, R12 ;  /* 0x00000018ff137819 */ /* 0x000fe2000001160c */
[----:B------:R-:W-:Y:S01]  /*5800*/  IMAD.WIDE.U32 R112, R112, -0x326172a9, RZ ;  /* 0xcd9e8d5770707825 */ /* 0x000fe200078e00ff */
[----:B------:R-:W-:Y:S03]  /*5810*/  LOP3.LUT R17, R11, UR14, R108, 0x96, !PT ;  /* 0x0000000e0b117c12 */ /* 0x000fe6000f8e966c */
[----:B------:R-:W-:Y:S01]  /*5820*/  MUFU.EX2 R134, R49 ;  /* 0x0000003100867308 */ /* 0x000fe20000000800 */
[----:B------:R-:W-:Y:S01]  /*5830*/  SHF.R.U32.HI R111, RZ, 0x10, R12 ;  /* 0x00000010ff6f7819 */ /* 0x000fe2000001160c */
[----:B------:R-:W-:Y:S01]  /*5840*/  FFMA.FTZ R62, R62, UR6, -R0 ;  /* 0x000000063e3e7c23 */ /* 0x000fe20008010800 */
[----:B------:R-:W-:Y:S01]  /*5850*/  LOP3.LUT R117, R113, UR17, R14, 0x96, !PT ;  /* 0x0000001171757c12 */ /* 0x000fe2000f8e960e */
[----:B------:R-:W-:Y:S01]  /*5860*/  FFMA.FTZ R64, R238, UR5, R64 ;  /* 0x00000005ee407c23 */ /* 0x000fe20008010040 */
[C---:B------:R-:W-:Y:S01]  /*5870*/  LOP3.LUT R113, R10.reuse, 0xffff, RZ, 0xc0, !PT ;  /* 0x0000ffff0a717812 */ /* 0x040fe200078ec0ff */
[----:B------:R-:W-:Y:S01]  /*5880*/  IMAD.WIDE.U32 R14, R15, -0x2daee0ad, RZ ;  /* 0xd2511f530f0e7825 */ /* 0x000fe200078e00ff */
[----:B------:R-:W-:Y:S03]  /*5890*/  LOP3.LUT R100, R10, 0xff, RZ, 0xc0, !PT ;  /* 0x000000ff0a647812 */ /* 0x000fe600078ec0ff */
[----:B------:R-:W-:Y:S01]  /*58a0*/  MUFU.EX2 R150, R62 ;  /* 0x0000003e00967308 */ /* 0x000fe20000000800 */
[--C-:B------:R-:W-:Y:S01]  /*58b0*/  SHF.R.U32.HI R108, RZ, 0x18, R10.reuse ;  /* 0x00000018ff6c7819 */ /* 0x100fe2000001160a */
[----:B------:R-:W-:Y:S01]  /*58c0*/  IMAD.WIDE.U32 R12, R101, -0x326172a9, RZ ;  /* 0xcd9e8d57650c7825 */ /* 0x000fe200078e00ff */
[----:B------:R-:W-:Y:S02]  /*58d0*/  SHF.R.U32.HI R116, RZ, 0x10, R10 ;  /* 0x00000010ff747819 */ /* 0x000fe4000001160a */
[----:B------:R-:W-:Y:S01]  /*58e0*/  ISETP.LE.U32.AND P0, PT, R9, UR7, PT ;  /* 0x0000000709007c0c */ /* 0x000fe2000bf03070 */
[----:B------:R-:W-:Y:S01]  /*58f0*/  IMAD.WIDE.U32 R10, R118, -0x326172a9, RZ ;  /* 0xcd9e8d57760a7825 */ /* 0x000fe200078e00ff */
[----:B-1----:R-:W-:Y:S03]  /*5900*/  LOP3.LUT R23, R12, 0xff, RZ, 0xc0, !PT ;  /* 0x000000ff0c177812 */ /* 0x002fe600078ec0ff */
[----:B------:R-:W1:Y:S01]  /*5910*/  MUFU.EX2 R173, R24 ;  /* 0x0000001800ad7308 */ /* 0x000e620000000800 */
[----:B------:R-:W-:Y:S01]  /*5920*/  LOP3.LUT R9, R7, 0xff, RZ, 0xc0, !PT ;  /* 0x000000ff07097812 */ /* 0x000fe200078ec0ff */
[--C-:B------:R-:W-:Y:S01]  /*5930*/  FFMA.FTZ R46, R46, UR6, -R0.reuse ;  /* 0x000000062e2e7c23 */ /* 0x100fe20008010800 */
[----:B------:R-:W-:Y:S01]  /*5940*/  @!P5 FSEL R64, R64, -INF , !P3 ;  /* 0xff8000004040d808 */ /* 0x000fe20005800000 */
[--C-:B------:R-:W-:Y:S01]  /*5950*/  FFMA.FTZ R43, R43, UR6, -R0.reuse ;  /* 0x000000062b2b7c23 */ /* 0x100fe20008010800 */
[----:B------:R-:W-:Y:S01]  /*5960*/  LOP3.LUT R20, R14, 0xff, RZ, 0xc0, !PT ;  /* 0x000000ff0e147812 */ /* 0x000fe200078ec0ff */
[----:B------:R-:W-:Y:S01]  /*5970*/  FFMA.FTZ R47, R47, UR6, -R0 ;  /* 0x000000062f2f7c23 */ /* 0x000fe20008010800 */
[----:B------:R-:W-:Y:S01]  /*5980*/  SHF.R.U32.HI R21, RZ, 0x18, R14 ;  /* 0x00000018ff157819 */ /* 0x000fe2000001160e */
[----:B------:R-:W-:Y:S01]  /*5990*/  FFMA.FTZ R64, R64, UR6, -R8 ;  /* 0x0000000640407c23 */ /* 0x000fe20008010808 */
[----:B------:R-:W-:Y:S01]  /*59a0*/  LOP3.LUT R102, R14, 0xffff, RZ, 0xc0, !PT ;  /* 0x0000ffff0e667812 */ /* 0x000fe200078ec0ff */
[----:B--2---:R-:W-:Y:S01]  /*59b0*/  @!P0 FADD.FTZ R167, -R167, -RZ ;  /* 0x800000ffa7a78221 */ /* 0x004fe20000010100 */
[----:B------:R-:W-:Y:S01]  /*59c0*/  SHF.R.U32.HI R103, RZ, 0x10, R14 ;  /* 0x00000010ff677819 */ /* 0x000fe2000001160e */
[----:B------:R-:W-:Y:S01]  /*59d0*/  FFMA.FTZ R26, R26, UR6, -R0 ;  /* 0x000000061a1a7c23 */ /* 0x000fe20008010800 */
[----:B------:R-:W-:Y:S01]  /*59e0*/  ISETP.LE.U32.AND P3, PT, R9, UR7, PT ;  /* 0x0000000709007c0c */ /* 0x000fe2000bf63070 */
[----:B------:R-:W-:Y:S01]  /*59f0*/  FFMA.FTZ R52, R52, UR6, -R8 ;  /* 0x0000000634347c23 */ /* 0x000fe20008010808 */
[----:B------:R-:W-:Y:S01]  /*5a00*/  LOP3.LUT R16, R15, UR14, R138, 0x96, !PT ;  /* 0x0000000e0f107c12 */ /* 0x000fe2000f8e968a */
[----:B------:R-:W-:Y:S01]  /*5a10*/  FFMA.FTZ R53, R53, UR6, -R8 ;  /* 0x0000000635357c23 */ /* 0x000fe20008010808 */
[----:B------:R-:W-:Y:S01]  /*5a20*/  LOP3.LUT R14, R13, UR15, R18, 0x96, !PT ;  /* 0x0000000f0d0e7c12 */ /* 0x000fe2000f8e9612 */
[----:B------:R-:W-:Y:S01]  /*5a30*/  FFMA.FTZ R8, R65, UR6, -R8 ;  /* 0x0000000641087c23 */ /* 0x000fe20008010808 */
[--C-:B------:R-:W-:Y:S01]  /*5a40*/  SHF.R.U32.HI R101, RZ, 0x18, R12.reuse ;  /* 0x00000018ff657819 */ /* 0x100fe2000001160c */
[----:B------:R-:W-:Y:S01]  /*5a50*/  MUFU.EX2 R119, R52 ;  /* 0x0000003400777308 */ /* 0x000fe20000000800 */
[----:B------:R-:W-:Y:S01]  /*5a60*/  SHF.R.U32.HI R104, RZ, 0x10, R12 ;  /* 0x00000010ff687819 */ /* 0x000fe2000001160c */
[----:B------:R-:W-:Y:S01]  /*5a70*/  FFMA.FTZ R55, R55, UR6, -R6 ;  /* 0x0000000637377c23 */ /* 0x000fe20008010806 */
[----:B------:R-:W-:Y:S01]  /*5a80*/  LOP3.LUT R105, R12, 0xffff, RZ, 0xc0, !PT ;  /* 0x0000ffff0c697812 */ /* 0x000fe200078ec0ff */
[----:B------:R-:W-:Y:S01]  /*5a90*/  FFMA.FTZ R57, R57, UR6, -R4 ;  /* 0x0000000639397c23 */ /* 0x000fe20008010804 */
[----:B------:R-:W-:Y:S01]  /*5aa0*/  LOP3.LUT R5, R11, UR15, R110, 0x96, !PT ;  /* 0x0000000f0b057c12 */ /* 0x000fe2000f8e966e */
[----:B------:R-:W-:Y:S01]  /*5ab0*/  @!P3 FADD.FTZ R179, -R179, -RZ ;  /* 0x800000ffb3b3b221 */ /* 0x000fe20000010100 */
[--C-:B------:R-:W-:Y:S03]  /*5ac0*/  SHF.R.U32.HI R9, RZ, 0x18, R7.reuse ;  /* 0x00000018ff097819 */ /* 0x100fe60000011607 */
[----:B------:R-:W-:Y:S01]  /*5ad0*/  MUFU.EX2 R118, R53 ;  /* 0x0000003500767308 */ /* 0x000fe20000000800 */
[----:B------:R-:W-:Y:S01]  /*5ae0*/  LOP3.LUT R11, R10, 0xffff, RZ, 0xc0, !PT ;  /* 0x0000ffff0a0b7812 */ /* 0x000fe200078ec0ff */
[----:B------:R-:W-:Y:S01]  /*5af0*/  FFMA.FTZ R58, R58, UR6, -R0 ;  /* 0x000000063a3a7c23 */ /* 0x000fe20008010800 */
[----:B------:R-:W-:Y:S01]  /*5b00*/  LOP3.LUT R15, R10, 0xff, RZ, 0xc0, !PT ;  /* 0x000000ff0a0f7812 */ /* 0x000fe200078ec0ff */
[----:B------:R-:W-:Y:S01]  /*5b10*/  FFMA.FTZ R44, R44, UR6, -R4 ;  /* 0x000000062c2c7c23 */ /* 0x000fe20008010804 */
[----:B------:R-:W-:Y:S01]  /*5b20*/  SHF.R.U32.HI R13, RZ, 0x10, R10 ;  /* 0x00000010ff0d7819 */ /* 0x000fe2000001160a */
[----:B------:R-:W-:Y:S01]  /*5b30*/  FFMA.FTZ R45, R45, UR6, -R4 ;  /* 0x000000062d2d7c23 */ /* 0x000fe20008010804 */
[----:B------:R-:W-:Y:S03]  /*5b40*/  SHF.R.U32.HI R12, RZ, 0x18, R10 ;  /* 0x00000018ff0c7819 */ /* 0x000fe6000001160a */
[----:B------:R-:W-:Y:S01]  /*5b50*/  MUFU.EX2 R147, R57 ;  /* 0x0000003900937308 */ /* 0x000fe20000000800 */
[----:B------:R-:W-:Y:S01]  /*5b60*/  LOP3.LUT R10, R7, 0xffff, RZ, 0xc0, !PT ;  /* 0x0000ffff070a7812 */ /* 0x000fe200078ec0ff */
[--C-:B------:R-:W-:Y:S01]  /*5b70*/  FFMA.FTZ R56, R56, UR6, -R4.reuse ;  /* 0x0000000638387c23 */ /* 0x100fe20008010804 */
[----:B------:R-:W-:Y:S01]  /*5b80*/  ISETP.LE.U32.AND P4, PT, R9, UR7, PT ;  /* 0x0000000709007c0c */ /* 0x000fe2000bf83070 */
[----:B------:R-:W-:Y:S01]  /*5b90*/  FFMA.FTZ R4, R61, UR6, -R4 ;  /* 0x000000063d047c23 */ /* 0x000fe20008010804 */
[----:B------:R-:W-:Y:S01]  /*5ba0*/  SHF.R.U32.HI R9, RZ, 0x10, R7 ;  /* 0x00000010ff097819 */ /* 0x000fe20000011607 */
[----:B------:R-:W-:Y:S01]  /*5bb0*/  FFMA.FTZ R54, R54, UR6, -R6 ;  /* 0x0000000636367c23 */ /* 0x000fe20008010806 */
[----:B------:R-:W-:Y:S01]  /*5bc0*/  SHF.R.U32.HI R7, RZ, 0x8, R10 ;  /* 0x00000008ff077819 */ /* 0x000fe2000001160a */
[----:B------:R-:W-:Y:S01]  /*5bd0*/  FFMA.FTZ R66, R238, UR5, R66 ;  /* 0x00000005ee427c23 */ /* 0x000fe20008010042 */
[----:B------:R-:W-:Y:S01]  /*5be0*/  LOP3.LUT R9, R9, 0xff, RZ, 0xc0, !PT ;  /* 0x000000ff09097812 */ /* 0x000fe200078ec0ff */
[----:B------:R-:W-:Y:S01]  /*5bf0*/  MUFU.EX2 R156, R58 ;  /* 0x0000003a009c7308 */ /* 0x000fe20000000800 */
[----:B------:R-:W-:Y:S01]  /*5c00*/  LOP3.LUT R7, R7, 0xffff, RZ, 0xc0, !PT ;  /* 0x0000ffff07077812 */ /* 0x000fe200078ec0ff */
[--C-:B------:R-:W-:Y:S01]  /*5c10*/  FFMA.FTZ R59, R59, UR6, -R0.reuse ;  /* 0x000000063b3b7c23 */ /* 0x100fe20008010800 */
[----:B------:R-:W-:Y:S01]  /*5c20*/  @!P5 FSEL R66, R66, -INF , !P1 ;  /* 0xff8000004242d808 */ /* 0x000fe20004800000 */
[----:B------:R-:W-:Y:S01]  /*5c30*/  FFMA.FTZ R0, R63, UR6, -R0 ;  /* 0x000000063f007c23 */ /* 0x000fe20008010800 */
[----:B------:R-:W-:Y:S01]  /*5c40*/  ISETP.LE.U32.AND P5, PT, R7, UR7, PT ;  /* 0x0000000707007c0c */ /* 0x000fe2000bfa3070 */
[----:B------:R-:W-:Y:S01]  /*5c50*/  @!P4 FADD.FTZ R182, -R182, -RZ ;  /* 0x800000ffb6b6c221 */ /* 0x000fe20000010100 */
[----:B------:R-:W-:Y:S01]  /*5c60*/  LOP3.LUT R7, R5, 0xffff, RZ, 0xc0, !PT ;  /* 0x0000ffff05077812 */ /* 0x000fe200078ec0ff */
[--C-:B------:R-:W-:Y:S01]  /*5c70*/  FFMA.FTZ R66, R66, UR6, -R6.reuse ;  /* 0x0000000642427c23 */ /* 0x100fe20008010806 */
[----:B------:R-:W-:Y:S01]  /*5c80*/  ISETP.LE.U32.AND P1, PT, R9, UR7, PT ;  /* 0x0000000709007c0c */ /* 0x000fe2000bf23070 */
[----:B------:R-:W-:Y:S01]  /*5c90*/  FFMA.FTZ R6, R67, UR6, -R6 ;  /* 0x0000000643067c23 */ /* 0x000fe20008010806 */
[----:B------:R-:W-:Y:S01]  /*5ca0*/  SHF.R.U32.HI R7, RZ, 0x8, R7 ;  /* 0x00000008ff077819 */ /* 0x000fe20000011607 */
[----:B------:R-:W-:Y:S01]  /*5cb0*/  MUFU.EX2 R146, R0 ;  /* 0x0000000000927308 */ /* 0x000fe20000000800 */
[----:B------:R-:W-:Y:S02]  /*5cc0*/  LOP3.LUT R10, R5, 0xff, RZ, 0xc0, !PT ;  /* 0x000000ff050a7812 */ /* 0x000fe400078ec0ff */
[----:B------:R-:W-:Y:S02]  /*5cd0*/  LOP3.LUT R7, R7, 0xffff, RZ, 0xc0, !PT ;  /* 0x0000ffff07077812 */ /* 0x000fe400078ec0ff */
[--C-:B------:R-:W-:Y:S01]  /*5ce0*/  SHF.R.U32.HI R9, RZ, 0x10, R5.reuse ;  /* 0x00000010ff097819 */ /* 0x100fe20000011605 */
[----:B------:R-:W-:Y:S01]  /*5cf0*/  @!P5 FADD.FTZ R177, -R177, -RZ ;  /* 0x800000ffb1b1d221 */ /* 0x000fe20000010100 */
[----:B------:R-:W-:Y:S03]  /*5d00*/  ISETP.LE.U32.AND P5, PT, R7, UR7, PT ;  /* 0x0000000707007c0c */ /* 0x000fe6000bfa3070 */
[----:B------:R-:W-:Y:S01]  /*5d10*/  MUFU.EX2 R138, R4 ;  /* 0x00000004008a7308 */ /* 0x000fe20000000800 */
[----:B------:R-:W-:Y:S01]  /*5d20*/  ISETP.LE.U32.AND P6, PT, R10, UR7, PT ;  /* 0x000000070a007c0c */ /* 0x000fe2000bfc3070 */
[----:B------:R-:W-:Y:S01]  /*5d30*/  @!P1 FADD.FTZ R183, -R183, -RZ ;  /* 0x800000ffb7b79221 */ /* 0x000fe20000010100 */
[----:B------:R-:W-:Y:S02]  /*5d40*/  SHF.R.U32.HI R7, RZ, 0x18, R5 ;  /* 0x00000018ff077819 */ /* 0x000fe40000011605 */
[----:B------:R-:W-:Y:S02]  /*5d50*/  LOP3.LUT R9, R9, 0xff, RZ, 0xc0, !PT ;  /* 0x000000ff09097812 */ /* 0x000fe400078ec0ff */
[----:B------:R-:W-:Y:S03]  /*5d60*/  ISETP.LE.U32.AND P1, PT, R7, UR7, PT ;  /* 0x0000000707007c0c */ /* 0x000fe6000bf23070 */
[----:B------:R-:W-:Y:S01]  /*5d70*/  MUFU.EX2 R137, R54 ;  /* 0x0000003600897308 */ /* 0x000fe20000000800 */
[----:B------:R-:W-:Y:S02]  /*5d80*/  ISETP.LE.U32.AND P3, PT, R9, UR7, PT ;  /* 0x0000000709007c0c */ /* 0x000fe4000bf63070 */
[----:B------:R-:W-:Y:S01]  /*5d90*/  SHF.R.U32.HI R5, RZ, 0x8, R11 ;  /* 0x00000008ff057819 */ /* 0x000fe2000001160b */
[----:B------:R-:W-:Y:S01]  /*5da0*/  @!P5 FADD.FTZ R187, -R187, -RZ ;  /* 0x800000ffbbbbd221 */ /* 0x000fe20000010100 */
[----:B------:R-:W-:Y:S01]  /*5db0*/  LOP3.LUT R7, R111, 0xff, RZ, 0xc0, !PT ;  /* 0x000000ff6f077812 */ /* 0x000fe200078ec0ff */
[----:B------:R-:W-:Y:S01]  /*5dc0*/  @!P6 FADD.FTZ R186, -R186, -RZ ;  /* 0x800000ffbabae221 */ /* 0x000fe20000010100 */
[----:B------:R-:W-:Y:S01]  /*5dd0*/  LOP3.LUT R5, R5, 0xffff, RZ, 0xc0, !PT ;  /* 0x0000ffff05057812 */ /* 0x000fe200078ec0ff */
[----:B------:R-:W-:Y:S01]  /*5de0*/  IMAD.WIDE.U32 R10, R115, -0x326172a9, RZ ;  /* 0xcd9e8d57730a7825 */ /* 0x000fe200078e00ff */
[----:B------:R-:W-:Y:S01]  /*5df0*/  ISETP.LE.U32.AND P2, PT, R19, UR7, PT ;  /* 0x0000000713007c0c */ /* 0x000fe2000bf43070 */
[----:B------:R-:W-:Y:S01]  /*5e00*/  MUFU.EX2 R115, R66 ;  /* 0x0000004200737308 */ /* 0x000fe20000000800 */
[----:B------:R-:W-:Y:S01]  /*5e10*/  ISETP.LE.U32.AND P6, PT, R5, UR7, PT ;  /* 0x0000000705007c0c */ /* 0x000fe2000bfc3070 */
[----:B------:R-:W-:Y:S01]  /*5e20*/  @!P1 FADD.FTZ R190, -R190, -RZ ;  /* 0x800000ffbebe9221 */ /* 0x000fe20000010100 */
[----:B------:R-:W-:Y:S01]  /*5e30*/  LOP3.LUT R5, R13, 0xff, RZ, 0xc0, !PT ;  /* 0x000000ff0d057812 */ /* 0x000fe200078ec0ff */
[----:B------:R-:W-:Y:S01]  /*5e40*/  @!P3 FADD.FTZ R191, -R191, -RZ ;  /* 0x800000ffbfbfb221 */ /* 0x000fe20000010100 */
[----:B------:R-:W-:Y:S01]  /*5e50*/  ISETP.LE.U32.AND P1, PT, R12, UR7, PT ;  /* 0x000000070c007c0c */ /* 0x000fe2000bf23070 */
[----:B------:R-:W-:Y:S01]  /*5e60*/  IMAD.WIDE.U32 R12, R136, -0x2daee0ad, RZ ;  /* 0xd2511f53880c7825 */ /* 0x000fe200078e00ff */
[----:B------:R-:W-:Y:S03]  /*5e70*/  ISETP.LE.U32.AND P3, PT, R5, UR7, PT ;  /* 0x0000000705007c0c */ /* 0x000fe6000bf63070 */
[----:B------:R-:W-:Y:S01]  /*5e80*/  MUFU.EX2 R136, R55 ;  /* 0x0000003700887308 */ /* 0x000fe20000000800 */
[----:B------:R-:W-:Y:S02]  /*5e90*/  SHF.R.U32.HI R5, RZ, 0x8, R109 ;  /* 0x00000008ff057819 */ /* 0x000fe4000001166d */
[----:B------:R-:W-:Y:S01]  /*5ea0*/  ISETP.LE.U32.AND P4, PT, R15, UR7, PT ;  /* 0x000000070f007c0c */ /* 0x000fe2000bf83070 */
[----:B---3--:R-:W-:Y:S01]  /*5eb0*/  @!P2 FADD.FTZ R172, -R172, -RZ ;  /* 0x800000ffacaca221 */ /* 0x008fe20000010100 */
[----:B------:R-:W-:Y:S01]  /*5ec0*/  SHF.R.U32.HI R15, RZ, 0x8, R113 ;  /* 0x00000008ff0f7819 */ /* 0x000fe20000011671 */
[----:B------:R-:W-:Y:S01]  /*5ed0*/  IMAD.U32 R113, RZ, RZ, UR27 ;  /* 0x0000001bff717e24 */ /* 0x000fe2000f8e00ff */
[----:B------:R-:W-:Y:S03]  /*5ee0*/  LOP3.LUT R5, R5, 0xffff, RZ, 0xc0, !PT ;  /* 0x0000ffff05057812 */ /* 0x000fe600078ec0ff */
[----:B------:R-:W2:Y:S01]  /*5ef0*/  MUFU.EX2 R165, R22 ;  /* 0x0000001600a57308 */ /* 0x000ea20000000800 */
[----:B------:R-:W-:Y:S01]  /*5f00*/  ISETP.LE.U32.AND P5, PT, R100, UR7, PT ;  /* 0x0000000764007c0c */ /* 0x000fe2000bfa3070 */
[----:B------:R-:W-:Y:S01]  /*5f10*/  @!P1 FADD.FTZ R188, -R188, -RZ ;  /* 0x800000ffbcbc9221 */ /* 0x000fe20000010100 */
[----:B------:R-:W-:Y:S01]  /*5f20*/  ISETP.LE.U32.AND P1, PT, R7, UR7, PT ;  /* 0x0000000707007c0c */ /* 0x000fe2000bf23070 */
[----:B------:R-:W-:Y:S01]  /*5f30*/  @!P3 FADD.FTZ R189, -R189, -RZ ;  /* 0x800000ffbdbdb221 */ /* 0x000fe20000010100 */
[----:B------:R-:W-:Y:S01]  /*5f40*/  ISETP.LE.U32.AND P3, PT, R5, UR7, PT ;  /* 0x0000000705007c0c */ /* 0x000fe2000bf63070 */
[----:B------:R-:W-:Y:S01]  /*5f50*/  @!P6 FADD.FTZ R184, -R184, -RZ ;  /* 0x800000ffb8b8e221 */ /* 0x000fe20000010100 */
[C---:B------:R-:W-:Y:S01]  /*5f60*/  LOP3.LUT R5, R16.reuse, 0xffff, RZ, 0xc0, !PT ;  /* 0x0000ffff10057812 */ /* 0x040fe200078ec0ff */
[----:B------:R-:W-:Y:S01]  /*5f70*/  @!P4 FADD.FTZ R185, -R185, -RZ ;  /* 0x800000ffb9b9c221 */ /* 0x000fe20000010100 */
[----:B------:R-:W-:Y:S01]  /*5f80*/  LOP3.LUT R7, R16, 0xff, RZ, 0xc0, !PT ;  /* 0x000000ff10077812 */ /* 0x000fe200078ec0ff */
[----:B------:R-:W-:Y:S01]  /*5f90*/  MUFU.EX2 R148, R56 ;  /* 0x0000003800947308 */ /* 0x000fe20000000800 */
[----:B------:R-:W-:Y:S02]  /*5fa0*/  SHF.R.U32.HI R5, RZ, 0x8, R5 ;  /* 0x00000008ff057819 */ /* 0x000fe40000011605 */
[----:B------:R-:W-:Y:S02]  /*5fb0*/  LOP3.LUT R15, R15, 0xffff, RZ, 0xc0, !PT ;  /* 0x0000ffff0f0f7812 */ /* 0x000fe400078ec0ff */
[----:B------:R-:W-:Y:S01]  /*5fc0*/  LOP3.LUT R5, R5, 0xffff, RZ, 0xc0, !PT ;  /* 0x0000ffff05057812 */ /* 0x000fe200078ec0ff */
[----:B------:R-:W-:Y:S01]  /*5fd0*/  @!P1 FADD.FTZ R175, -R175, -RZ ;  /* 0x800000ffafaf9221 */ /* 0x000fe20000010100 */
[----:B------:R-:W-:Y:S01]  /*5fe0*/  ISETP.LE.U32.AND P6, PT, R20, UR7, PT ;  /* 0x0000000714007c0c */ /* 0x000fe2000bfc3070 */
[----:B------:R-:W-:Y:S01]  /*5ff0*/  @!P3 FADD.FTZ R162, -R162, -RZ ;  /* 0x800000ffa2a2b221 */ /* 0x000fe20000010100 */
[----:B------:R-:W-:Y:S01]  /*6000*/  ISETP.LE.U32.AND P1, PT, R5, UR7, PT ;  /* 0x0000000705007c0c */ /* 0x000fe2000bf23070 */
[----:B------:R-:W-:Y:S01]  /*6010*/  MUFU.EX2 R153, R59 ;  /* 0x0000003b00997308 */ /* 0x000fe20000000800 */
[----:B------:R-:W-:Y:S02]  /*6020*/  ISETP.LE.U32.AND P3, PT, R7, UR7, PT ;  /* 0x0000000707007c0c */ /* 0x000fe4000bf63070 */
[----:B------:R-:W-:Y:S02]  /*6030*/  LOP3.LUT R7, R17, 0xff, RZ, 0xc0, !PT ;  /* 0x000000ff11077812 */ /* 0x000fe400078ec0ff */
[--C-:B------:R-:W-:Y:S02]  /*6040*/  SHF.R.U32.HI R5, RZ, 0x10, R16.reuse ;  /* 0x00000010ff057819 */ /* 0x100fe40000011610 */
[----:B------:R-:W-:Y:S03]  /*6050*/  SHF.R.U32.HI R16, RZ, 0x18, R16 ;  /* 0x00000018ff107819 */ /* 0x000fe60000011610 */
[----:B------:R-:W3:Y:S01]  /*6060*/  MUFU.EX2 R180, R27 ;  /* 0x0000001b00b47308 */ /* 0x000ee20000000800 */
[----:B------:R-:W-:Y:S01]  /*6070*/  LOP3.LUT R5, R5, 0xff, RZ, 0xc0, !PT ;  /* 0x000000ff05057812 */ /* 0x000fe200078ec0ff */
[----:B------:R-:W-:Y:S01]  /*6080*/  @!P6 FADD.FTZ R145, -R145, -RZ ;  /* 0x800000ff9191e221 */ /* 0x000fe20000010100 */
[----:B------:R-:W-:Y:S01]  /*6090*/  LOP3.LUT R9, R11, UR15, R112, 0x96, !PT ;  /* 0x0000000f0b097c12 */ /* 0x000fe2000f8e9670 */
[----:B------:R-:W-:Y:S01]  /*60a0*/  @!P1 FADD.FTZ R160, -R160, -RZ ;  /* 0x800000ffa0a09221 */ /* 0x000fe20000010100 */
[----:B------:R-:W-:Y:S01]  /*60b0*/  ISETP.LE.U32.AND P1, PT, R7, UR7, PT ;  /* 0x0000000707007c0c */ /* 0x000fe2000bf23070 */
[----:B------:R-:W-:Y:S01]  /*60c0*/  @!P3 FADD.FTZ R161, -R161, -RZ ;  /* 0x800000ffa1a1b221 */ /* 0x000fe20000010100 */
[----:B------:R-:W-:Y:S01]  /*60d0*/  ISETP.LE.U32.AND P2, PT, R5, UR7, PT ;  /* 0x0000000705007c0c */ /* 0x000fe2000bf43070 */
[----:B------:R-:W-:Y:S01]  /*60e0*/  IMAD.U32 R112, RZ, RZ, UR28 ;  /* 0x0000001cff707e24 */ /* 0x000fe2000f8e00ff */
[----:B------:R-:W-:Y:S01]  /*60f0*/  LOP3.LUT R5, R17, 0xffff, RZ, 0xc0, !PT ;  /* 0x0000ffff11057812 */ /* 0x000fe200078ec0ff */
[----:B------:R-:W-:Y:S01]  /*6100*/  MUFU.EX2 R174, R25 ;  /* 0x0000001900ae7308 */ /* 0x000fe20000000800 */
[--C-:B------:R-:W-:Y:S02]  /*6110*/  SHF.R.U32.HI R7, RZ, 0x10, R17.reuse ;  /* 0x00000010ff077819 */ /* 0x100fe40000011611 */
[----:B------:R-:W-:Y:S02]  /*6120*/  SHF.R.U32.HI R17, RZ, 0x18, R17 ;  /* 0x00000018ff117819 */ /* 0x000fe40000011611 */
[----:B------:R-:W-:Y:S02]  /*6130*/  SHF.R.U32.HI R5, RZ, 0x8, R5 ;  /* 0x00000008ff057819 */ /* 0x000fe40000011605 */
[----:B------:R-:W-:Y:S01]  /*6140*/  ISETP.LE.U32.AND P3, PT, R16, UR7, PT ;  /* 0x0000000710007c0c */ /* 0x000fe2000bf63070 */
[----:B-1----:R-:W-:Y:S01]  /*6150*/  @!P1 FADD.FTZ R173, -R173, -RZ ;  /* 0x800000ffadad9221 */ /* 0x002fe20000010100 */
[----:B------:R-:W-:Y:S01]  /*6160*/  ISETP.LE.U32.AND P1, PT, R17, UR7, PT ;  /* 0x0000000711007c0c */ /* 0x000fe2000bf23070 */
[----:B------:R-:W1:Y:S01]  /*6170*/  MUFU.EX2 R171, R28 ;  /* 0x0000001c00ab7308 */ /* 0x000e620000000800 */
[----:B------:R-:W-:Y:S01]  /*6180*/  LOP3.LUT R5, R5, 0xffff, RZ, 0xc0, !PT ;  /* 0x0000ffff05057812 */ /* 0x000fe200078ec0ff */
[----:B--2---:R-:W-:Y:S01]  /*6190*/  @!P2 FADD.FTZ R165, -R165, -RZ ;  /* 0x800000ffa5a5a221 */ /* 0x004fe20000010100 */
[C---:B------:R-:W-:Y:S02]  /*61a0*/  LOP3.LUT R18, R10.reuse, 0xff, RZ, 0xc0, !PT ;  /* 0x000000ff0a127812 */ /* 0x040fe400078ec0ff */
[----:B------:R-:W-:Y:S02]  /*61b0*/  ISETP.LE.U32.AND P2, PT, R5, UR7, PT ;  /* 0x0000000705007c0c */ /* 0x000fe4000bf43070 */
[----:B------:R-:W-:Y:S03]  /*61c0*/  LOP3.LUT R19, R10, 0xffff, RZ, 0xc0, !PT ;  /* 0x0000ffff0a137812 */ /* 0x000fe600078ec0ff */
[----:B------:R-:W2:Y:S01]  /*61d0*/  MUFU.EX2 R170, R29 ;  /* 0x0000001d00aa7308 */ /* 0x000ea20000000800 */
[--C-:B------:R-:W-:Y:S01]  /*61e0*/  SHF.R.U32.HI R22, RZ, 0x18, R10.reuse ;  /* 0x00000018ff167819 */ /* 0x100fe2000001160a */
[----:B------:R-:W-:Y:S01]  /*61f0*/  @!P3 FADD.FTZ R166, -R166, -RZ ;  /* 0x800000ffa6a6b221 */ /* 0x000fe20000010100 */
[----:B------:R-:W-:Y:S01]  /*6200*/  SHF.R.U32.HI R20, RZ, 0x10, R10 ;  /* 0x00000010ff147819 */ /* 0x000fe2000001160a */
[----:B---3--:R-:W-:Y:S01]  /*6210*/  @!P1 FADD.FTZ R180, -R180, -RZ ;  /* 0x800000ffb4b49221 */ /* 0x008fe20000010100 */
[----:B------:R-:W-:Y:S01]  /*6220*/  ISETP.LE.U32.AND P1, PT, R15, UR7, PT ;  /* 0x000000070f007c0c */ /* 0x000fe2000bf23070 */
[----:B------:R-:W-:Y:S01]  /*6230*/  IMAD.WIDE.U32 R10, R117, -0x2daee0ad, RZ ;  /* 0xd2511f53750a7825 */ /* 0x000fe200078e00ff */
[----:B------:R-:W-:Y:S03]  /*6240*/  LOP3.LUT R15, R116, 0xff, RZ, 0xc0, !PT ;  /* 0x000000ff740f7812 */ /* 0x000fe600078ec0ff */
[----:B------:R-:W3:Y:S01]  /*6250*/  MUFU.EX2 R178, R30 ;  /* 0x0000001e00b27308 */ /* 0x000ee20000000800 */
[----:B------:R-:W-:Y:S01]  /*6260*/  ISETP.LE.U32.AND P0, PT, R21, UR7, PT ;  /* 0x0000000715007c0c */ /* 0x000fe2000bf03070 */
[----:B-1----:R-:W-:Y:S01]  /*6270*/  @!P5 FADD.FTZ R171, -R171, -RZ ;  /* 0x800000ffababd221 */ /* 0x002fe20000010100 */
[----:B------:R-:W-:Y:S01]  /*6280*/  ISETP.LE.U32.AND P5, PT, R15, UR7, PT ;  /* 0x000000070f007c0c */ /* 0x000fe2000bfa3070 */
[----:B------:R-:W-:Y:S01]  /*6290*/  @!P2 FADD.FTZ R174, -R174, -RZ ;  /* 0x800000ffaeaea221 */ /* 0x000fe20000010100 */
[----:B------:R-:W-:Y:S02]  /*62a0*/  LOP3.LUT R5, R7, 0xff, RZ, 0xc0, !PT ;  /* 0x000000ff07057812 */ /* 0x000fe400078ec0ff */
[----:B------:R-:W-:Y:S03]  /*62b0*/  LOP3.LUT R24, R10, 0xffff, RZ, 0xc0, !PT ;  /* 0x0000ffff0a187812 */ /* 0x000fe600078ec0ff */
[----:B------:R-:W1:Y:S01]  /*62c0*/  MUFU.EX2 R176, R31 ;  /* 0x0000001f00b07308 */ /* 0x000e620000000800 */
[----:B------:R-:W-:Y:S01]  /*62d0*/  ISETP.LE.U32.AND P4, PT, R108, UR7, PT ;  /* 0x000000076c007c0c */ /* 0x000fe2000bf83070 */
[----:B--2---:R-:W-:Y:S01]  /*62e0*/  @!P1 FADD.FTZ R170, -R170, -RZ ;  /* 0x800000ffaaaa9221 */ /* 0x004fe20000010100 */
[----:B------:R-:W-:Y:S02]  /*62f0*/  ISETP.LE.U32.AND P2, PT, R23, UR7, PT ;  /* 0x0000000717007c0c */ /* 0x000fe4000bf43070 */
[----:B------:R-:W-:Y:S01]  /*6300*/  LOP3.LUT R16, R12, 0xff, RZ, 0xc0, !PT ;  /* 0x000000ff0c107812 */ /* 0x000fe200078ec0ff */
[----:B------:R-:W-:Y:S01]  /*6310*/  @!P0 FADD.FTZ R152, -R152, -RZ ;  /* 0x800000ff98988221 */ /* 0x000fe20000010100 */
[----:B------:R-:W-:Y:S03]  /*6320*/  LOP3.LUT R15, R10, 0xff, RZ, 0xc0, !PT ;  /* 0x000000ff0a0f7812 */ /* 0x000fe600078ec0ff */
[----:B------:R-:W-:Y:S01]  /*6330*/  MUFU.EX2 R117, R64 ;  /* 0x0000004000757308 */ /* 0x000fe20000000800 */
[----:B------:R-:W-:Y:S01]  /*6340*/  SHF.R.U32.HI R17, RZ, 0x18, R12 ;  /* 0x00000018ff117819 */ /* 0x000fe2000001160c */
[----:B---3--:R-:W-:Y:S01]  /*6350*/  @!P5 FADD.FTZ R178, -R178, -RZ ;  /* 0x800000ffb2b2d221 */ /* 0x008fe20000010100 */
[----:B------:R-:W-:Y:S02]  /*6360*/  SHF.R.U32.HI R23, RZ, 0x18, R10 ;  /* 0x00000018ff177819 */ /* 0x000fe4000001160a */
[----:B------:R-:W-:Y:S02]  /*6370*/  LOP3.LUT R21, R12, 0xffff, RZ, 0xc0, !PT ;  /* 0x0000ffff0c157812 */ /* 0x000fe400078ec0ff */
[----:B------:R-:W-:Y:S01]  /*6380*/  SHF.R.U32.HI R25, RZ, 0x10, R12 ;  /* 0x00000010ff197819 */ /* 0x000fe2000001160c */
[----:B------:R-:W-:Y:S01]  /*6390*/  @!P2 FADD.FTZ R135, -R135, -RZ ;  /* 0x800000ff8787a221 */ /* 0x000fe20000010100 */
[----:B------:R-:W-:Y:S01]  /*63a0*/  SHF.R.U32.HI R12, RZ, 0x8, R102 ;  /* 0x00000008ff0c7819 */ /* 0x000fe20000011666 */
[----:B-1----:R-:W-:Y:S01]  /*63b0*/  @!P4 FADD.FTZ R176, -R176, -RZ ;  /* 0x800000ffb0b0c221 */ /* 0x002fe20000010100 */
[----:B------:R-:W-:Y:S01]  /*63c0*/  ISETP.LE.U32.AND P3, PT, R5, UR7, PT ;  /* 0x0000000705007c0c */ /* 0x000fe2000bf63070 */
[----:B------:R-:W-:Y:S01]  /*63d0*/  MUFU.EX2 R158, R41 ;  /* 0x00000029009e7308 */ /* 0x000fe20000000800 */
[----:B------:R-:W-:Y:S02]  /*63e0*/  LOP3.LUT R5, R11, UR14, R114, 0x96, !PT ;  /* 0x0000000e0b057c12 */ /* 0x000fe4000f8e9672 */
[----:B------:R-:W-:Y:S02]  /*63f0*/  LOP3.LUT R11, R12, 0xffff, RZ, 0xc0, !PT ;  /* 0x0000ffff0c0b7812 */ /* 0x000fe400078ec0ff */
[C---:B------:R-:W-:Y:S02]  /*6400*/  LOP3.LUT R12, R14.reuse, 0xffff, RZ, 0xc0, !PT ;  /* 0x0000ffff0e0c7812 */ /* 0x040fe400078ec0ff */
[----:B------:R-:W-:Y:S03]  /*6410*/  LOP3.LUT R7, R13, UR14, R140, 0x96, !PT ;  /* 0x0000000e0d077c12 */ /* 0x000fe6000f8e968c */
[----:B------:R-:W-:Y:S01]  /*6420*/  MUFU.EX2 R114, R6 ;  /* 0x0000000600727308 */ /* 0x000fe20000000800 */
[----:B------:R-:W-:Y:S02]  /*6430*/  SHF.R.U32.HI R13, RZ, 0x10, R10 ;  /* 0x00000010ff0d7819 */ /* 0x000fe4000001160a */
[----:B------:R-:W-:Y:S02]  /*6440*/  ISETP.LE.U32.AND P1, PT, R11, UR7, PT ;  /* 0x000000070b007c0c */ /* 0x000fe4000bf23070 */
[----:B------:R-:W-:Y:S02]  /*6450*/  LOP3.LUT R10, R14, 0xff, RZ, 0xc0, !PT ;  /* 0x000000ff0e0a7812 */ /* 0x000fe400078ec0ff */
[----:B------:R-:W-:Y:S03]  /*6460*/  LOP3.LUT R11, R103, 0xff, RZ, 0xc0, !PT ;  /* 0x000000ff670b7812 */ /* 0x000fe600078ec0ff */
[----:B------:R-:W-:Y:S01]  /*6470*/  MUFU.EX2 R140, R60 ;  /* 0x0000003c008c7308 */ /* 0x000fe20000000800 */
[----:B------:R-:W-:Y:S02]  /*6480*/  ISETP.LE.U32.AND P4, PT, R10, UR7, PT ;  /* 0x000000070a007c0c */ /* 0x000fe4000bf83070 */
[----:B------:R-:W-:Y:S02]  /*6490*/  ISETP.LE.U32.AND P5, PT, R11, UR7, PT ;  /* 0x000000070b007c0c */ /* 0x000fe4000bfa3070 */
[--C-:B------:R-:W-:Y:S02]  /*64a0*/  SHF.R.U32.HI R10, RZ, 0x18, R14.reuse ;  /* 0x00000018ff0a7819 */ /* 0x100fe4000001160e */
[----:B------:R-:W-:Y:S01]  /*64b0*/  SHF.R.U32.HI R11, RZ, 0x10, R14 ;  /* 0x00000010ff0b7819 */ /* 0x000fe2000001160e */
[----:B------:R-:W-:Y:S01]  /*64c0*/  @!P1 FADD.FTZ R144, -R144, -RZ ;  /* 0x800000ff90909221 */ /* 0x000fe20000010100 */
[----:B------:R-:W-:Y:S01]  /*64d0*/  ISETP.LE.U32.AND P6, PT, R10, UR7, PT ;  /* 0x000000070a007c0c */ /* 0x000fe2000bfc3070 */
[----:B------:R-:W-:Y:S01]  /*64e0*/  MUFU.EX2 R169, R42 ;  /* 0x0000002a00a97308 */ /* 0x000fe20000000800 */
[----:B------:R-:W-:Y:S02]  /*64f0*/  SHF.R.U32.HI R10, RZ, 0x8, R12 ;  /* 0x00000008ff0a7819 */ /* 0x000fe4000001160c */
[----:B------:R-:W-:Y:S02]  /*6500*/  LOP3.LUT R11, R11, 0xff, RZ, 0xc0, !PT ;  /* 0x000000ff0b0b7812 */ /* 0x000fe400078ec0ff */
[----:B------:R-:W-:Y:S01]  /*6510*/  LOP3.LUT R10, R10, 0xffff, RZ, 0xc0, !PT ;  /* 0x0000ffff0a0a7812 */ /* 0x000fe200078ec0ff */
[----:B------:R-:W-:Y:S01]  /*6520*/  @!P5 FADD.FTZ R154, -R154, -RZ ;  /* 0x800000ff9a9ad221 */ /* 0x000fe20000010100 */
[----:B------:R-:W-:Y:S03]  /*6530*/  ISETP.LE.U32.AND P0, PT, R11, UR7, PT ;  /* 0x000000070b007c0c */ /* 0x000fe6000bf03070 */
[----:B------:R-:W1:Y:S01]  /*6540*/  MUFU.EX2 R141, R36 ;  /* 0x00000024008d7308 */ /* 0x000e620000000800 */
[----:B------:R-:W-:Y:S02]  /*6550*/  ISETP.LE.U32.AND P5, PT, R10, UR7, PT ;  /* 0x000000070a007c0c */ /* 0x000fe4000bfa3070 */
[C---:B------:R-:W-:Y:S02]  /*6560*/  LOP3.LUT R10, R9.reuse, 0xffff, RZ, 0xc0, !PT ;  /* 0x0000ffff090a7812 */ /* 0x040fe400078ec0ff */
[----:B------:R-:W-:Y:S02]  /*6570*/  LOP3.LUT R11, R9, 0xff, RZ, 0xc0, !PT ;  /* 0x000000ff090b7812 */ /* 0x000fe400078ec0ff */
[----:B------:R-:W-:Y:S03]  /*6580*/  SHF.R.U32.HI R10, RZ, 0x8, R10 ;  /* 0x00000008ff0a7819 */ /* 0x000fe6000001160a */
[----:B------:R-:W2:Y:S01]  /*6590*/  MUFU.EX2 R139, R37 ;  /* 0x00000025008b7308 */ /* 0x000ea20000000800 */
[--C-:B------:R-:W-:Y:S02]  /*65a0*/  SHF.R.U32.HI R12, RZ, 0x10, R9.reuse ;  /* 0x00000010ff0c7819 */ /* 0x100fe40000011609 */
[----:B------:R-:W-:Y:S02]  /*65b0*/  LOP3.LUT R10, R10, 0xffff, RZ, 0xc0, !PT ;  /* 0x0000ffff0a0a7812 */ /* 0x000fe400078ec0ff */
[----:B------:R-:W-:Y:S02]  /*65c0*/  ISETP.LE.U32.AND P1, PT, R18, UR7, PT ;  /* 0x0000000712007c0c */ /* 0x000fe4000bf23070 */
[----:B------:R-:W-:Y:S03]  /*65d0*/  F2FP.RELU.BF16.F32.PACK_AB R4, R152, R154 ;  /* 0x0000009a9804723e */ /* 0x000fe600000018ff */
[----:B------:R-:W3:Y:S01]  /*65e0*/  MUFU.EX2 R151, R38 ;  /* 0x0000002600977308 */ /* 0x000ee20000000800 */
[----:B-1----:R-:W-:Y:S01]  /*65f0*/  @!P4 FADD.FTZ R141, -R141, -RZ ;  /* 0x800000ff8d8dc221 */ /* 0x002fe20000010100 */
[----:B------:R-:W-:Y:S02]  /*6600*/  ISETP.LE.U32.AND P4, PT, R11, UR7, PT ;  /* 0x000000070b007c0c */ /* 0x000fe4000bf83070 */
[----:B------:R-:W-:Y:S06]  /*6610*/  LOP3.LUT R11, R12, 0xff, RZ, 0xc0, !PT ;  /* 0x000000ff0c0b7812 */ /* 0x000fec00078ec0ff */
[----:B------:R-:W1:Y:S01]  /*6620*/  MUFU.EX2 R149, R39 ;  /* 0x0000002700957308 */ /* 0x000e620000000800 */
[----:B--2---:R-:W-:Y:S01]  /*6630*/  @!P5 FADD.FTZ R139, -R139, -RZ ;  /* 0x800000ff8b8bd221 */ /* 0x004fe20000010100 */
[----:B------:R-:W-:Y:S02]  /*6640*/  ISETP.LE.U32.AND P5, PT, R10, UR7, PT ;  /* 0x000000070a007c0c */ /* 0x000fe4000bfa3070 */
[----:B------:R-:W-:Y:S02]  /*6650*/  SHF.R.U32.HI R10, RZ, 0x18, R9 ;  /* 0x00000018ff0a7819 */ /* 0x000fe40000011609 */
[----:B------:R-:W-:Y:S04]  /*6660*/  SHF.R.U32.HI R9, RZ, 0x8, R19 ;  /* 0x00000008ff097819 */ /* 0x000fe80000011613 */
[----:B------:R-:W2:Y:S01]  /*6670*/  MUFU.EX2 R159, R40 ;  /* 0x00000028009f7308 */ /* 0x000ea20000000800 */
[----:B---3--:R-:W-:Y:S01]  /*6680*/  @!P0 FADD.FTZ R151, -R151, -RZ ;  /* 0x800000ff97978221 */ /* 0x008fe20000010100 */
[----:B------:R-:W-:Y:S02]  /*6690*/  ISETP.LE.U32.AND P0, PT, R11, UR7, PT ;  /* 0x000000070b007c0c */ /* 0x000fe4000bf03070 */
[----:B------:R-:W-:Y:S01]  /*66a0*/  LOP3.LUT R9, R9, 0xffff, RZ, 0xc0, !PT ;  /* 0x0000ffff09097812 */ /* 0x000fe200078ec0ff */
[----:B------:R-:W-:Y:S03]  /*66b0*/  @!P5 FADD.FTZ R158, -R158, -RZ ;  /* 0x800000ff9e9ed221 */ /* 0x000fe60000010100 */
[----:B------:R-:W-:Y:S01]  /*66c0*/  ISETP.LE.U32.AND P5, PT, R9, UR7, PT ;  /* 0x0000000709007c0c */ /* 0x000fe2000bfa3070 */
[----:B-1----:R-:W-:Y:S01]  /*66d0*/  @!P6 FADD.FTZ R149, -R149, -RZ ;  /* 0x800000ff9595e221 */ /* 0x002fe20000010100 */
[----:B------:R-:W-:Y:S01]  /*66e0*/  LOP3.LUT R9, R20, 0xff, RZ, 0xc0, !PT ;  /* 0x000000ff14097812 */ /* 0x000fe200078ec0ff */
[----:B------:R-:W1:Y:S01]  /*66f0*/  MUFU.EX2 R164, R46 ;  /* 0x0000002e00a47308 */ /* 0x000e620000000800 */
[----:B------:R-:W-:Y:S02]  /*6700*/  ISETP.LE.U32.AND P6, PT, R10, UR7, PT ;  /* 0x000000070a007c0c */ /* 0x000fe4000bfc3070 */
[----:B------:R-:W-:Y:S01]  /*6710*/  LOP3.LUT R10, R104, 0xff, RZ, 0xc0, !PT ;  /* 0x000000ff680a7812 */ /* 0x000fe200078ec0ff */
[----:B------:R-:W-:Y:S01]  /*6720*/  @!P0 FADD.FTZ R169, -R169, -RZ ;  /* 0x800000ffa9a98221 */ /* 0x000fe20000010100 */
[----:B------:R-:W-:Y:S01]  /*6730*/  ISETP.LE.U32.AND P0, PT, R9, UR7, PT ;  /* 0x0000000709007c0c */ /* 0x000fe2000bf03070 */
[----:B--2---:R-:W-:Y:S01]  /*6740*/  @!P4 FADD.FTZ R159, -R159, -RZ ;  /* 0x800000ff9f9fc221 */ /* 0x004fe20000010100 */
[----:B------:R-:W-:Y:S03]  /*6750*/  SHF.R.U32.HI R9, RZ, 0x8, R105 ;  /* 0x00000008ff097819 */ /* 0x000fe60000011669 */
[----:B------:R-:W2:Y:S01]  /*6760*/  MUFU.EX2 R168, R43 ;  /* 0x0000002b00a87308 */ /* 0x000ea20000000800 */
[----:B------:R-:W-:Y:S02]  /*6770*/  ISETP.LE.U32.AND P4, PT, R22, UR7, PT ;  /* 0x0000000716007c0c */ /* 0x000fe4000bf83070 */
[----:B------:R-:W-:Y:S07]  /*6780*/  LOP3.LUT R9, R9, 0xffff, RZ, 0xc0, !PT ;  /* 0x0000ffff09097812 */ /* 0x000fee00078ec0ff */
[----:B------:R-:W3:Y:S01]  /*6790*/  MUFU.EX2 R163, R47 ;  /* 0x0000002f00a37308 */ /* 0x000ee20000000800 */
[----:B-1----:R-:W-:Y:S01]  /*67a0*/  @!P0 FADD.FTZ R164, -R164, -RZ ;  /* 0x800000ffa4a48221 */ /* 0x002fe20000010100 */
[----:B------:R-:W-:Y:S02]  /*67b0*/  ISETP.LE.U32.AND P0, PT, R9, UR7, PT ;  /* 0x0000000709007c0c */ /* 0x000fe4000bf03070 */
[--C-:B------:R-:W-:Y:S06]  /*67c0*/  SHF.R.U32.HI R9, RZ, 0x18, R7.reuse ;  /* 0x00000018ff097819 */ /* 0x100fec0000011607 */
[----:B------:R-:W1:Y:S01]  /*67d0*/  MUFU.EX2 R181, R26 ;  /* 0x0000001a00b57308 */ /* 0x000e620000000800 */
[----:B--2---:R-:W-:Y:S01]  /*67e0*/  @!P6 FADD.FTZ R168, -R168, -RZ ;  /* 0x800000ffa8a8e221 */ /* 0x004fe20000010100 */
[----:B------:R-:W-:Y:S02]  /*67f0*/  ISETP.LE.U32.AND P6, PT, R10, UR7, PT ;  /* 0x000000070a007c0c */ /* 0x000fe4000bfc3070 */
[----:B------:R-:W-:Y:S02]  /*6800*/  LOP3.LUT R10, R7, 0xff, RZ, 0xc0, !PT ;  /* 0x000000ff070a7812 */ /* 0x000fe400078ec0ff */
[----:B------:R-:W-:Y:S02]  /*6810*/  ISETP.LE.U32.AND P2, PT, R9, UR7, PT ;  /* 0x0000000709007c0c */ /* 0x000fe4000bf43070 */
[----:B------:R-:W-:Y:S01]  /*6820*/  LOP3.LUT R9, R5, 0xff, RZ, 0xc0, !PT ;  /* 0x000000ff05097812 */ /* 0x000fe200078ec0ff */
[----:B---3--:R-:W-:Y:S01]  /*6830*/  @!P4 FADD.FTZ R163, -R163, -RZ ;  /* 0x800000ffa3a3c221 */ /* 0x008fe20000010100 */
[----:B------:R-:W-:Y:S01]  /*6840*/  ISETP.LE.U32.AND P4, PT, R10, UR7, PT ;  /* 0x000000070a007c0c */ /* 0x000fe2000bf83070 */
[----:B------:R-:W-:Y:S01]  /*6850*/  @!P0 FADD.FTZ R134, -R134, -RZ ;  /* 0x800000ff86868221 */ /* 0x000fe20000010100 */
[----:B------:R-:W-:Y:S01]  /*6860*/  LOP3.LUT R10, R7, 0xffff, RZ, 0xc0, !PT ;  /* 0x0000ffff070a7812 */ /* 0x000fe200078ec0ff */
[----:B------:R-:W2:Y:S01]  /*6870*/  MUFU.EX2 R155, R44 ;  /* 0x0000002c009b7308 */ /* 0x000ea20000000800 */
[----:B------:R-:W-:Y:S01]  /*6880*/  ISETP.LE.U32.AND P0, PT, R9, UR7, PT ;  /* 0x0000000709007c0c */ /* 0x000fe2000bf03070 */
[----:B------:R-:W-:Y:S01]  /*6890*/  @!P6 FADD.FTZ R143, -R143, -RZ ;  /* 0x800000ff8f8fe221 */ /* 0x000fe20000010100 */
[----:B------:R-:W-:Y:S01]  /*68a0*/  SHF.R.U32.HI R10, RZ, 0x8, R10 ;  /* 0x00000008ff0a7819 */ /* 0x000fe2000001160a */
[----:B-1----:R-:W-:Y:S01]  /*68b0*/  @!P3 FADD.FTZ R181, -R181, -RZ ;  /* 0x800000ffb5b5b221 */ /* 0x002fe20000010100 */
[----:B------:R-:W-:Y:S01]  /*68c0*/  ISETP.LE.U32.AND P3, PT, R101, UR7, PT ;  /* 0x0000000765007c0c */ /* 0x000fe2000bf63070 */
[----:B------:R-:W-:Y:S01]  /*68d0*/  @!P2 FADD.FTZ R136, -R136, -RZ ;  /* 0x800000ff8888a221 */ /* 0x000fe20000010100 */
[----:B------:R-:W-:Y:S03]  /*68e0*/  SHF.R.U32.HI R9, RZ, 0x10, R7 ;  /* 0x00000010ff097819 */ /* 0x000fe60000011607 */
[----:B------:R-:W-:Y:S01]  /*68f0*/  MUFU.EX2 R116, R8 ;  /* 0x0000000800747308 */ /* 0x000fe20000000800 */
[----:B------:R-:W-:Y:S01]  /*6900*/  LOP3.LUT R7, R10, 0xffff, RZ, 0xc0, !PT ;  /* 0x0000ffff0a077812 */ /* 0x000fe200078ec0ff */
[----:B------:R-:W-:Y:S01]  /*6910*/  @!P4 FADD.FTZ R119, -R119, -RZ ;  /* 0x800000ff7777c221 */ /* 0x000fe20000010100 */
[----:B------:R-:W-:Y:S02]  /*6920*/  LOP3.LUT R10, R5, 0xffff, RZ, 0xc0, !PT ;  /* 0x0000ffff050a7812 */ /* 0x000fe400078ec0ff */
[----:B------:R-:W-:Y:S01]  /*6930*/  ISETP.LE.U32.AND P6, PT, R7, UR7, PT ;  /* 0x0000000707007c0c */ /* 0x000fe2000bfc3070 */
[----:B------:R-:W-:Y:S01]  /*6940*/  @!P0 FADD.FTZ R148, -R148, -RZ ;  /* 0x800000ff94948221 */ /* 0x000fe20000010100 */
[----:B------:R-:W-:Y:S03]  /*6950*/  SHF.R.U32.HI R7, RZ, 0x8, R10 ;  /* 0x00000008ff077819 */ /* 0x000fe6000001160a */
[----:B------:R-:W1:Y:S01]  /*6960*/  MUFU.EX2 R157, R45 ;  /* 0x0000002d009d7308 */ /* 0x000e620000000800 */
[----:B------:R-:W-:Y:S01]  /*6970*/  LOP3.LUT R9, R9, 0xff, RZ, 0xc0, !PT ;  /* 0x000000ff09097812 */ /* 0x000fe200078ec0ff */
[----:B------:R-:W-:Y:S01]  /*6980*/  @!P3 FADD.FTZ R142, -R142, -RZ ;  /* 0x800000ff8e8eb221 */ /* 0x000fe20000010100 */
[----:B------:R-:W-:Y:S01]  /*6990*/  LOP3.LUT R7, R7, 0xffff, RZ, 0xc0, !PT ;  /* 0x0000ffff07077812 */ /* 0x000fe200078ec0ff */
[----:B--2---:R-:W-:Y:S01]  /*69a0*/  @!P1 FADD.FTZ R155, -R155, -RZ ;  /* 0x800000ff9b9b9221 */ /* 0x004fe20000010100 */
[----:B------:R-:W-:Y:S02]  /*69b0*/  ISETP.LE.U32.AND P3, PT, R9, UR7, PT ;  /* 0x0000000709007c0c */ /* 0x000fe4000bf63070 */
[----:B------:R-:W-:Y:S02]  /*69c0*/  SHF.R.U32.HI R9, RZ, 0x10, R5 ;  /* 0x00000010ff097819 */ /* 0x000fe40000011605 */
[----:B------:R-:W-:Y:S01]  /*69d0*/  ISETP.LE.U32.AND P4, PT, R7, UR7, PT ;  /* 0x0000000707007c0c */ /* 0x000fe2000bf83070 */
[----:B------:R-:W-:Y:S01]  /*69e0*/  @!P6 FADD.FTZ R118, -R118, -RZ ;  /* 0x800000ff7676e221 */ /* 0x000fe20000010100 */
[----:B------:R-:W-:Y:S02]  /*69f0*/  LOP3.LUT R7, R9, 0xff, RZ, 0xc0, !PT ;  /* 0x000000ff09077812 */ /* 0x000fe400078ec0ff */
[----:B------:R-:W-:Y:S02]  /*6a00*/  SHF.R.U32.HI R9, RZ, 0x8, R21 ;  /* 0x00000008ff097819 */ /* 0x000fe40000011615 */
[----:B------:R-:W-:Y:S02]  /*6a10*/  ISETP.LE.U32.AND P6, PT, R7, UR7, PT ;  /* 0x0000000707007c0c */ /* 0x000fe4000bfc3070 */
[----:B------:R-:W-:Y:S01]  /*6a20*/  LOP3.LUT R7, R9, 0xffff, RZ, 0xc0, !PT ;  /* 0x0000ffff09077812 */ /* 0x000fe200078ec0ff */
[----:B-1----:R-:W-:Y:S01]  /*6a30*/  @!P5 FADD.FTZ R157, -R157, -RZ ;  /* 0x800000ff9d9dd221 */ /* 0x002fe20000010100 */
[----:B------:R-:W-:Y:S01]  /*6a40*/  SHF.R.U32.HI R5, RZ, 0x18, R5 ;  /* 0x00000018ff057819 */ /* 0x000fe20000011605 */
[----:B------:R-:W-:Y:S01]  /*6a50*/  @!P3 FADD.FTZ R137, -R137, -RZ ;  /* 0x800000ff8989b221 */ /* 0x000fe20000010100 */
        /* <DEDUP_REMOVED lines=13> */
[----:B------:R-:W-:Y:S01]  /*6b30*/  LOP3.LUT R8, R13, 0xff, RZ, 0xc0, !PT ;  /* 0x000000ff0d087812 */ /* 0x000fe200078ec0ff */
[----:B------:R-:W-:Y:S01]  /*6b40*/  @!P4 FADD.FTZ R153, -R153, -RZ ;  /* 0x800000ff9999c221 */ /* 0x000fe20000010100 */
[----:B------:R-:W-:Y:S01]  /*6b50*/  ISETP.LE.U32.AND P2, PT, R7, UR7, PT ;  /* 0x0000000707007c0c */ /* 0x000fe2000bf43070 */
[----:B------:R-:W-:Y:S01]  /*6b60*/  @!P6 FADD.FTZ R115, -R115, -RZ ;  /* 0x800000ff7373e221 */ /* 0x000fe20000010100 */
[----:B------:R-:W-:Y:S02]  /*6b70*/  F2FP.RELU.BF16.F32.PACK_AB R7, R162, R167 ;  /* 0x000000a7a207723e */ /* 0x000fe400000018ff */
[----:B------:R-:W-:Y:S02]  /*6b80*/  ISETP.LE.U32.AND P5, PT, R17, UR7, PT ;  /* 0x0000000711007c0c */ /* 0x000fe4000bfa3070 */
[----:B------:R-:W-:Y:S01]  /*6b90*/  ISETP.LE.U32.AND P0, PT, R23, UR7, PT ;  /* 0x0000000717007c0c */ /* 0x000fe2000bf03070 */
[----:B------:R-:W-:Y:S01]  /*6ba0*/  @!P1 FADD.FTZ R117, -R117, -RZ ;  /* 0x800000ff75759221 */ /* 0x000fe20000010100 */
[----:B------:R-:W-:Y:S02]  /*6bb0*/  ISETP.LE.U32.AND P1, PT, R8, UR7, PT ;  /* 0x0000000708007c0c */ /* 0x000fe4000bf23070 */
[----:B------:R-:W-:Y:S02]  /*6bc0*/  F2FP.RELU.BF16.F32.PACK_AB R8, R182, R183 ;  /* 0x000000b7b608723e */ /* 0x000fe400000018ff */
[----:B------:R-:W-:Y:S01]  /*6bd0*/  F2FP.RELU.BF16.F32.PACK_AB R0, R116, R117 ;  /* 0x000000757400723e */ /* 0x000fe200000018ff */
[----:B------:R-:W-:Y:S01]  /*6be0*/  @!P2 FADD.FTZ R138, -R138, -RZ ;  /* 0x800000ff8a8aa221 */ /* 0x000fe20000010100 */
[----:B------:R-:W-:Y:S01]  /*6bf0*/  ISETP.LE.U32.AND P3, PT, R15, UR7, PT ;  /* 0x000000070f007c0c */ /* 0x000fe2000bf63070 */
[----:B------:R2:W-:Y:S01]  /*6c00*/  STS [R198+0x12400], R8 ;  /* 0x01240008c6007388 */ /* 0x0005e20000000800 */
[----:B------:R-:W-:Y:S01]  /*6c10*/  FSETP.GE.FTZ.AND P2, PT, R162, RZ, PT ;  /* 0x000000ffa200720b */ /* 0x000fe20003f56000 */
[----:B------:R-:W-:Y:S01]  /*6c20*/  @!P5 FADD.FTZ R114, -R114, -RZ ;  /* 0x800000ff7272d221 */ /* 0x000fe20000010100 */
[----:B------:R-:W-:Y:S01]  /*6c30*/  FSETP.GE.FTZ.AND P4, PT, R177, RZ, PT ;  /* 0x000000ffb100720b */ /* 0x000fe20003f96000 */
[----:B------:R3:W-:Y:S01]  /*6c40*/  STS [R199+0x12000], R7 ;  /* 0x01200007c7007388 */ /* 0x0007e20000000800 */
[----:B------:R-:W-:Y:S01]  /*6c50*/  @!P0 FADD.FTZ R146, -R146, -RZ ;  /* 0x800000ff92928221 */ /* 0x000fe20000010100 */
[----:B------:R-:W-:Y:S01]  /*6c60*/  @!P1 FADD.FTZ R150, -R150, -RZ ;  /* 0x800000ff96969221 */ /* 0x000fe20000010100 */
[----:B-1----:R-:W-:Y:S02]  /*6c70*/  F2FP.RELU.BF16.F32.PACK_AB R5, R172, R175 ;  /* 0x000000afac05723e */ /* 0x002fe400000018ff */
[----:B------:R-:W-:Y:S02]  /*6c80*/  LEA R112, P0, R241, R112, 0x2 ;  /* 0x00000070f1707211 */ /* 0x000fe400078010ff */
[----:B------:R-:W-:Y:S01]  /*6c90*/  FSETP.GE.FTZ.AND P1, PT, R161, RZ, PT ;  /* 0x000000ffa100720b */ /* 0x000fe20003f36000 */
[----:B------:R1:W-:Y:S01]  /*6ca0*/  STS [R199+0x12400], R5 ;  /* 0x01240005c7007388 */ /* 0x0003e20000000800 */
[----:B------:R-:W-:Y:S01]  /*6cb0*/  @!P3 FADD.FTZ R140, -R140, -RZ ;  /* 0x800000ff8c8cb221 */ /* 0x000fe20000010100 */
[----:B------:R-:W-:Y:S02]  /*6cc0*/  LEA.HI.X.SX32 R113, R241, R113, 0x2, P0 ;  /* 0x00000071f1717211 */ /* 0x000fe400000f16ff */
[----:B------:R-:W-:Y:S02]  /*6cd0*/  FSETP.GE.FTZ.AND P0, PT, R179, RZ, PT ;  /* 0x000000ffb300720b */ /* 0x000fe40003f16000 */
[----:B------:R-:W-:Y:S02]  /*6ce0*/  FSETP.GE.FTZ.AND P3, PT, R167, RZ, PT ;  /* 0x000000ffa700720b */ /* 0x000fe40003f76000 */
[----:B--2---:R-:W-:Y:S02]  /*6cf0*/  F2FP.RELU.BF16.F32.PACK_AB R8, R187, R186 ;  /* 0x000000babb08723e */ /* 0x004fe400000018ff */
[----:B---3--:R-:W-:Y:S03]  /*6d00*/  F2FP.RELU.BF16.F32.PACK_AB R7, R188, R189 ;  /* 0x000000bdbc07723e */ /* 0x008fe600000018ff */
[----:B------:R2:W-:Y:S01]  /*6d10*/  STS [R198+0x14000], R8 ;  /* 0x01400008c6007388 */ /* 0x0005e20000000800 */
[----:B-1----:R-:W-:Y:S05]  /*6d20*/  F2FP.RELU.BF16.F32.PACK_AB R5, R190, R191 ;  /* 0x000000bfbe05723e */ /* 0x002fea00000018ff */
[----:B------:R1:W-:Y:S04]  /*6d30*/  STS [R198+0x14400], R5 ;  /* 0x01440005c6007388 */ /* 0x0003e80000000800 */
[----:B------:R3:W-:Y:S01]  /*6d40*/  STS [R199+0x14400], R7 ;  /* 0x01440007c7007388 */ /* 0x0007e20000000800 */
[----:B--2---:R-:W-:Y:S05]  /*6d50*/  F2FP.RELU.BF16.F32.PACK_AB R8, R184, R185 ;  /* 0x000000b9b808723e */ /* 0x004fea00000018ff */
[----:B------:R2:W-:Y:S01]  /*6d60*/  STS [R199+0x14000], R8 ;  /* 0x01400008c7007388 */ /* 0x0005e20000000800 */
[----:B-1----:R-:W-:Y:S02]  /*6d70*/  F2FP.RELU.BF16.F32.PACK_AB R5, R160, R161 ;  /* 0x000000a1a005723e */ /* 0x002fe400000018ff */
[----:B---3--:R-:W-:Y:S03]  /*6d80*/  F2FP.RELU.BF16.F32.PACK_AB R7, R166, R165 ;  /* 0x000000a5a607723e */ /* 0x008fe600000018ff */
[----:B------:R1:W-:Y:S04]  /*6d90*/  STS [R200+0x12000], R5 ;  /* 0x01200005c8007388 */ /* 0x0003e80000000800 */
[----:B------:R3:W-:Y:S04]  /*6da0*/  STS [R200+0x12400], R7 ;  /* 0x01240007c8007388 */ /* 0x0007e80000000800 */
[----:B------:R4:W-:Y:S01]  /*6db0*/  STS [R197+0x12400], R4 ;  /* 0x01240004c5007388 */ /* 0x0009e20000000800 */
[----:B--2---:R-:W-:Y:S02]  /*6dc0*/  F2FP.RELU.BF16.F32.PACK_AB R8, R149, R151 ;  /* 0x000000979508723e */ /* 0x004fe400000018ff */
[----:B-1----:R-:W-:Y:S02]  /*6dd0*/  F2FP.RELU.BF16.F32.PACK_AB R5, R144, R145 ;  /* 0x000000919005723e */ /* 0x002fe400000018ff */
        /* <DEDUP_REMOVED lines=11> */
[----:B------:R-:W-:Y:S01]  /*6e90*/  STS [R193+0x12400], R8 ;  /* 0x01240008c1007388 */ /* 0x000fe20000000800 */
[----:B-1----:R-:W-:Y:S02]  /*6ea0*/  F2FP.RELU.BF16.F32.PACK_AB R5, R134, R135 ;  /* 0x000000878605723e */ /* 0x002fe400000018ff */
[----:B--2---:R-:W-:Y:S03]  /*6eb0*/  F2FP.RELU.BF16.F32.PACK_AB R7, R158, R159 ;  /* 0x0000009f9e07723e */ /* 0x004fe600000018ff */
[----:B------:R1:W-:Y:S01]  /*6ec0*/  STS [R194+0x12000], R5 ;  /* 0x01200005c2007388 */ /* 0x0003e20000000800 */
[----:B---3--:R-:W-:Y:S05]  /*6ed0*/  F2FP.RELU.BF16.F32.PACK_AB R4, R142, R143 ;  /* 0x0000008f8e04723e */ /* 0x008fea00000018ff */
[----:B------:R2:W-:Y:S04]  /*6ee0*/  STS [R194+0x12400], R4 ;  /* 0x01240004c2007388 */ /* 0x0005e80000000800 */
[----:B------:R3:W-:Y:S04]  /*6ef0*/  STS [R193+0x14000], R7 ;  /* 0x01400007c1007388 */ /* 0x0007e80000000800 */
[----:B------:R4:W-:Y:S01]  /*6f00*/  STS [R193+0x14400], R6 ;  /* 0x01440006c1007388 */ /* 0x0009e20000000800 */
[----:B-1----:R-:W-:Y:S02]  /*6f10*/  F2FP.RELU.BF16.F32.PACK_AB R5, R118, R119 ;  /* 0x000000777605723e */ /* 0x002fe400000018ff */
[----:B--2---:R-:W-:Y:S02]  /*6f20*/  F2FP.RELU.BF16.F32.PACK_AB R4, R136, R137 ;  /* 0x000000898804723e */ /* 0x004fe400000018ff */
[----:B---3--:R-:W-:Y:S02]  /*6f30*/  F2FP.RELU.BF16.F32.PACK_AB R7, R157, R155 ;  /* 0x0000009b9d07723e */ /* 0x008fe400000018ff */
[----:B----4-:R-:W-:Y:S03]  /*6f40*/  F2FP.RELU.BF16.F32.PACK_AB R6, R163, R164 ;  /* 0x000000a4a306723e */ /* 0x010fe600000018ff */
        /* <DEDUP_REMOVED lines=13> */
[----:B------:R-:W-:Y:S04]  /*7020*/  STS [R195+0x14000], R4 ;  /* 0x01400004c3007388 */ /* 0x000fe80000000800 */
[----:B------:R1:W-:Y:S04]  /*7030*/  STS [R195+0x14400], R0 ;  /* 0x01440000c3007388 */ /* 0x0003e80000000800 */
[----:B------:R-:W-:Y:S08]  /*7040*/  LDSM.16.M88.4 R64, [R126+UR4+0x4000] ;  /* 0x004000047e40783b */ /* 0x000ff00008000200 */
[----:B------:R-:W2:Y:S08]  /*7050*/  LDSM.16.M88.4 R16, [R120+UR4+0x8000] ;  /* 0x008000047810783b */ /* 0x000eb00008000200 */
[----:B------:R-:W3:Y:S01]  /*7060*/  LDSM.16.M88.4 R60, [R126+UR4+0x5000] ;  /* 0x005000047e3c783b */ /* 0x000ee20008000200 */
[----:B-1----:R-:W-:Y:S07]  /*7070*/  IMAD.U32 R0, RZ, RZ, UR4 ;  /* 0x00000004ff007e24 */ /* 0x002fee000f8e00ff */
[----:B------:R-:W1:Y:S01]  /*7080*/  LDSM.16.M88.4 R32, [R120+UR4+0x8400] ;  /* 0x008400047820783b */ /* 0x000e620008000200 */
[----:B------:R-:W-:Y:S07]  /*7090*/  IADD3 R0, R126, 0x4000, R0 ;  /* 0x000040007e007810 */ /* 0x000fee0007ffe000 */
[----:B------:R-:W4:Y:S08]  /*70a0*/  LDSM.16.M88.4 R48, [R120+UR4+0x8800] ;  /* 0x008800047830783b */ /* 0x000f300008000200 */
[----:B------:R-:W4:Y:S01]  /*70b0*/  LDSM.16.M88.4 R100, [R120+UR4+0x8c00] ;  /* 0x008c00047864783b */ /* 0x000f220008000200 */
[-C--:B--2---:R-:W-:Y:S07]  /*70c0*/  HMMA.16816.F32.BF16 R4, R64, R16.reuse, RZ ;  /* 0x000000104004723c */ /* 0x084fee00000418ff */
[----:B------:R-:W-:Y:S01]  /*70d0*/  LDSM.16.M88.4 R108, [R121+0x2000] ;  /* 0x00200000796c783b */ /* 0x000fe20000000200 */
[C---:B---3--:R-:W-:Y:S06]  /*70e0*/  HMMA.16816.F32.BF16 R8, R60.reuse, R16, RZ ;  /* 0x000000103c08723c */ /* 0x048fec00000418ff */
[-C--:B------:R-:W-:Y:S06]  /*70f0*/  HMMA.16816.F32.BF16 R12, R60, R18.reuse, RZ ;  /* 0x000000123c0c723c */ /* 0x080fec00000418ff */
[C---:B------:R-:W-:Y:S06]  /*7100*/  HMMA.16816.F32.BF16 R16, R64.reuse, R18, RZ ;  /* 0x000000124010723c */ /* 0x040fec00000418ff */
[-C--:B-1----:R-:W-:Y:S06]  /*7110*/  HMMA.16816.F32.BF16 R20, R64, R32.reuse, RZ ;  /* 0x000000204014723c */ /* 0x082fec00000418ff */
        /* <DEDUP_REMOVED lines=9> */
[-C--:B------:R-:W-:Y:S01]  /*71b0*/  HMMA.16816.F32.BF16 R60, R60, R102.reuse, RZ ;  /* 0x000000663c3c723c */ /* 0x080fe200000418ff */
[----:B------:R-:W-:Y:S02]  /*71c0*/  IMAD.IADD R100, R0, 0x1, R127 ;  /* 0x0000000100647824 */ /* 0x000fe400078e027f */
[----:B------:R1:W5:Y:S03]  /*71d0*/  LDG.E R0, desc[UR10][R112.64+0x120] ;  /* 0x0001200a70007981 */ /* 0x000366000c1e1900 */
[----:B------:R-:W-:Y:S01]  /*71e0*/  HMMA.16816.F32.BF16 R64, R64, R102, RZ ;  /* 0x000000664040723c */ /* 0x000fe200000418ff */
[----:B------:R-:W2:Y:S08]  /*71f0*/  LDSM.16.M88.4 R104, [R100] ;  /* 0x000000006468783b */ /* 0x000eb00000000200 */
[----:B------:R-:W3:Y:S01]  /*7200*/  LDSM.16.M88.4 R100, [R100+0x1000] ;  /* 0x001000006464783b */ /* 0x000ee20000000200 */
[-C--:B--2---:R-:W-:Y:S06]  /*7210*/  HMMA.16816.F32.BF16 R4, R104, R108.reuse, R4 ;  /* 0x0000006c6804723c */ /* 0x084fec0000041804 */
[C---:B---3--:R-:W-:Y:S06]  /*7220*/  HMMA.16816.F32.BF16 R8, R100.reuse, R108, R8 ;  /* 0x0000006c6408723c */ /* 0x048fec0000041808 */
[-C--:B------:R-:W-:Y:S06]  /*7230*/  HMMA.16816.F32.BF16 R12, R100, R110.reuse, R12 ;  /* 0x0000006e640c723c */ /* 0x080fec000004180c */
[C---:B------:R-:W-:Y:S01]  /*7240*/  HMMA.16816.F32.BF16 R16, R104.reuse, R110, R16 ;  /* 0x0000006e6810723c */ /* 0x040fe20000041810 */
[----:B------:R-:W2:Y:S05]  /*7250*/  LDSM.16.M88.4 R108, [R121+0x2400] ;  /* 0x00240000796c783b */ /* 0x000eaa0000000200 */
[-C--:B--2---:R-:W-:Y:S06]  /*7260*/  HMMA.16816.F32.BF16 R20, R104, R108.reuse, R20 ;  /* 0x0000006c6814723c */ /* 0x084fec0000041814 */
[C---:B------:R-:W-:Y:S06]  /*7270*/  HMMA.16816.F32.BF16 R24, R100.reuse, R108, R24 ;  /* 0x0000006c6418723c */ /* 0x040fec0000041818 */
        /* <DEDUP_REMOVED lines=9> */
[C---:B------:R-:W-:Y:S01]  /*7310*/  HMMA.16816.F32.BF16 R56, R100.reuse, R108, R56 ;  /* 0x0000006c6438723c */ /* 0x040fe20000041838 */
[----:B------:R-:W2:Y:S05]  /*7320*/  LDG.E R108, desc[UR10][R112.64] ;  /* 0x0000000a706c7981 */ /* 0x000eaa000c1e1900 */
[-C--:B------:R-:W-:Y:S01]  /*7330*/  HMMA.16816.F32.BF16 R60, R100, R110.reuse, R60 ;  /* 0x0000006e643c723c */ /* 0x080fe2000004183c */
[----:B------:R-:W3:Y:S04]  /*7340*/  LDG.E R101, desc[UR10][R112.64+0x20] ;  /* 0x0000200a70657981 */ /* 0x000ee8000c1e1900 */
[----:B------:R1:W5:Y:S01]  /*7350*/  LDG.E R100, desc[UR10][R112.64+0x100] ;  /* 0x0001000a70647981 */ /* 0x000362000c1e1900 */
[----:B------:R-:W-:Y:S05]  /*7360*/  HMMA.16816.F32.BF16 R64, R104, R110, R64 ;  /* 0x0000006e6840723c */ /* 0x000fea0000041840 */
[C---:B--2---:R-:W-:Y:S01]  /*7370*/  FADD.FTZ R4, -R108.reuse, R4 ;  /* 0x000000046c047221 */ /* 0x044fe20000010100 */
[C---:B------:R-:W-:Y:S01]  /*7380*/  FADD.FTZ R16, -R108.reuse, R16 ;  /* 0x000000106c107221 */ /* 0x040fe20000010100 */
[C---:B------:R-:W-:Y:S01]  /*7390*/  FADD.FTZ R5, -R108.reuse, R5 ;  /* 0x000000056c057221 */ /* 0x040fe20000010100 */
[C---:B------:R-:W-:Y:S03]  /*73a0*/  FADD.FTZ R20, -R108.reuse, R20 ;  /* 0x000000146c147221 */ /* 0x040fe60000010100 */
[----:B------:R-:W-:Y:S01]  /*73b0*/  FADD.FTZ R21, -R108, R21 ;  /* 0x000000156c157221 */ /* 0x000fe20000010100 */
[-C--:B------:R-:W-:Y:S11]  /*73c0*/  FSEL R4, R4, R108.reuse, P0 ;  /* 0x0000006c04047208 */ /* 0x080ff60000000000 */
[----:B------:R-:W-:Y:S01]  /*73d0*/  @!UPT UIADD3 URZ, URZ, URZ, URZ ;  /* 0x0000003f3f3ff290 */ /* 0x000fe2000fffe03f */
[----:B------:R-:W-:Y:S01]  /*73e0*/  FADD.FTZ R64, -R108, R64 ;  /* 0x000000406c407221 */ /* 0x000fe20000010100 */
[-C--:B------:R-:W-:Y:S01]  /*73f0*/  FSEL R16, R16, R108.reuse, P3 ;  /* 0x0000006c10107208 */ /* 0x080fe20001800000 */
[----:B---3--:R-:W-:Y:S01]  /*7400*/  FADD.FTZ R6, -R101, R6 ;  /* 0x0000000665067221 */ /* 0x008fe20000010100 */
[----:B------:R-:W-:Y:S01]  /*7410*/  FSEL R5, R5, R108, P4 ;  /* 0x0000006c05057208 */ /* 0x000fe20002000000 */
[----:B------:R-:W-:Y:S01]  /*7420*/  FMUL.FTZ R102, R179, R4 ;  /* 0x00000004b3667220 */ /* 0x000fe20000410000 */
[----:B------:R-:W-:Y:S01]  /*7430*/  FSETP.GE.FTZ.AND P0, PT, R160, RZ, PT ;  /* 0x000000ffa000720b */ /* 0x000fe20003f16000 */
[----:B------:R-:W-:Y:S01]  /*7440*/  FADD.FTZ R4, -R108, R17 ;  /* 0x000000116c047221 */ /* 0x000fe20000010100 */
[----:B------:R-:W-:Y:S01]  /*7450*/  FSEL R20, R20, R108, P1 ;  /* 0x0000006c14147208 */ /* 0x000fe20000800000 */
[----:B------:R-:W-:Y:S01]  /*7460*/  FMUL.FTZ R17, R167, R16 ;  /* 0x00000010a7117220 */ /* 0x000fe20000410000 */
        /* <DEDUP_REMOVED lines=8> */
[----:B------:R-:W-:Y:S01]  /*74f0*/  FSETP.GE.FTZ.AND P3, PT, R145, RZ, PT ;  /* 0x000000ff9100720b */ /* 0x000fe20003f76000 */
[----:B------:R-:W-:Y:S01]  /*7500*/  FMUL.FTZ R102, R161, R20 ;  /* 0x00000014a1667220 */ /* 0x000fe20000410000 */
[----:B------:R-:W-:Y:S01]  /*7510*/  FSETP.GE.FTZ.AND P2, PT, R144, RZ, PT ;  /* 0x000000ff9000720b */ /* 0x000fe20003f56000 */
[----:B------:R-:W-:Y:S01]  /*7520*/  FADD.FTZ R20, -R108, R32 ;  /* 0x000000206c147221 */ /* 0x000fe20000010100 */
[----:B------:R-:W-:Y:S01]  /*7530*/  F2FP.BF16.F32.PACK_AB R103, R4, R17 ;  /* 0x000000110467723e */ /* 0x000fe200000010ff */
[C---:B------:R-:W-:Y:S01]  /*7540*/  FADD.FTZ R4, -R108.reuse, R37 ;  /* 0x000000256c047221 */ /* 0x040fe20000010100 */
[----:B------:R-:W-:Y:S01]  /*7550*/  FSETP.GE.FTZ.AND P1, PT, R141, RZ, PT ;  /* 0x000000ff8d00720b */ /* 0x000fe20003f36000 */
[----:B------:R-:W-:Y:S01]  /*7560*/  FADD.FTZ R17, -R108, R33 ;  /* 0x000000216c117221 */ /* 0x000fe20000010100 */
[-C--:B------:R-:W-:Y:S01]  /*7570*/  FSEL R20, R20, R108.reuse, P3 ;  /* 0x0000006c14147208 */ /* 0x080fe20001800000 */
[----:B------:R-:W-:Y:S01]  /*7580*/  FADD.FTZ R5, -R108, R36 ;  /* 0x000000246c057221 */ /* 0x000fe20000010100 */
[----:B------:R-:W-:Y:S02]  /*7590*/  FSEL R4, R4, R108, P0 ;  /* 0x0000006c04047208 */ /* 0x000fe40000000000 */
        /* <DEDUP_REMOVED lines=10> */
[----:B------:R-:W-:Y:S01]  /*7640*/  FSEL R4, R4, R108, P1 ;  /* 0x0000006c04047208 */ /* 0x000fe20000800000 */
[----:B------:R-:W-:Y:S01]  /*7650*/  FMUL.FTZ R36, R141, R5 ;  /* 0x000000058d247220 */ /* 0x000fe20000410000 */
[----:B------:R-:W-:Y:S01]  /*7660*/  FSETP.GE.FTZ.AND P4, PT, R135, RZ, PT ;  /* 0x000000ff8700720b */ /* 0x000fe20003f96000 */
[----:B------:R-:W-:Y:S01]  /*7670*/  FADD.FTZ R17, -R108, R49 ;  /* 0x000000316c117221 */ /* 0x000fe20000010100 */
[----:B------:R-:W-:Y:S01]  /*7680*/  FSETP.GE.FTZ.AND P3, PT, R134, RZ, PT ;  /* 0x000000ff8600720b */ /* 0x000fe20003f76000 */
[----:B------:R-:W-:Y:S01]  /*7690*/  FADD.FTZ R5, -R108, R52 ;  /* 0x000000346c057221 */ /* 0x000fe20000010100 */
[----:B------:R-:W-:Y:S01]  /*76a0*/  FSETP.GE.FTZ.AND P2, PT, R119, RZ, PT ;  /* 0x000000ff7700720b */ /* 0x000fe20003f56000 */
[----:B------:R-:W-:Y:S01]  /*76b0*/  FMUL.FTZ R118, R118, R4 ;  /* 0x0000000476767220 */ /* 0x000fe20000410000 */
[----:B------:R-:W-:Y:S02]  /*76c0*/  FSETP.GE.FTZ.AND P1, PT, R117, RZ, PT ;  /* 0x000000ff7500720b */ /* 0x000fe40003f36000 */
[-C--:B------:R-:W-:Y:S02]  /*76d0*/  FSEL R20, R20, R108.reuse, P4 ;  /* 0x0000006c14147208 */ /* 0x080fe40002000000 */
[-C--:B------:R-:W-:Y:S02]  /*76e0*/  FSEL R17, R17, R108.reuse, P3 ;  /* 0x0000006c11117208 */ /* 0x080fe40001800000 */
        /* <DEDUP_REMOVED lines=51> */
.L_x_621:
[----:B------:R-:W-:Y:S01]  /*7a20*/  FSETP.GE.FTZ.AND P1, PT, R165, RZ, PT ;  /* 0x000000ffa500720b */ /* 0x000fe20003f36000 */
[----:B------:R1:W-:Y:S01]  /*7a30*/  STS [R198+0xa000], R16 ;  /* 0x00a00010c6007388 */ /* 0x0003e20000000800 */
[----:B------:R-:W-:Y:S01]  /*7a40*/  FSETP.GE.FTZ.AND P3, PT, R175, RZ, PT ;  /* 0x000000ffaf00720b */ /* 0x000fe20003f76000 */
[----:B------:R-:W-:Y:S01]  /*7a50*/  FADD.FTZ R22, -R101, R22 ;  /* 0x0000001665167221 */ /* 0x000fe20000010100 */
[----:B------:R-:W-:Y:S01]  /*7a60*/  FSETP.GE.FTZ.AND P2, PT, R172, RZ, PT ;  /* 0x000000ffac00720b */ /* 0x000fe20003f56000 */
[----:B------:R-:W-:Y:S01]  /*7a70*/  FMUL.FTZ R6, R183, R6 ;  /* 0x00000006b7067220 */ /* 0x000fe20000410000 */
[----:B------:R-:W-:Y:S01]  /*7a80*/  FSETP.GE.FTZ.AND P6, PT, R143, RZ, PT ;  /* 0x000000ff8f00720b */ /* 0x000fe20003fd6000 */
[----:B---3--:R-:W-:Y:S01]  /*7a90*/  FMUL.FTZ R5, R182, R7 ;  /* 0x00000007b6057220 */ /* 0x008fe20000410000 */
[-C--:B------:R-:W-:Y:S01]  /*7aa0*/  FSEL R22, R22, R101.reuse, P1 ;  /* 0x0000006516167208 */ /* 0x080fe20000800000 */
[C---:B------:R-:W-:Y:S01]  /*7ab0*/  FADD.FTZ R18, -R101.reuse, R18 ;  /* 0x0000001265127221 */ /* 0x040fe20000010100 */
[----:B------:R-:W-:Y:S01]  /*7ac0*/  FSETP.GE.FTZ.AND P1, PT, R154, RZ, PT ;  /* 0x000000ff9a00720b */ /* 0x000fe20003f36000 */
[C---:B------:R-:W-:Y:S01]  /*7ad0*/  FADD.FTZ R19, -R101.reuse, R19 ;  /* 0x0000001365137221 */ /* 0x040fe20000010100 */
[----:B------:R-:W-:Y:S01]  /*7ae0*/  FADD.FTZ R4, -R101, R34 ;  /* 0x0000002265047221 */ /* 0x000fe20000010100 */
[----:B------:R-:W-:Y:S01]  /*7af0*/  F2FP.BF16.F32.PACK_AB R5, R5, R6 ;  /* 0x000000060505723e */ /* 0x000fe200000010ff */
[C---:B------:R-:W-:Y:S01]  /*7b00*/  FADD.FTZ R6, -R101.reuse, R23 ;  /* 0x0000001765067221 */ /* 0x040fe20000010100 */
[-C--:B------:R-:W-:Y:S01]  /*7b10*/  FSEL R18, R18, R101.reuse, P3 ;  /* 0x0000006512127208 */ /* 0x080fe20001800000 */
[----:B------:R-:W-:Y:S01]  /*7b20*/  FADD.FTZ R35, -R101, R35 ;  /* 0x0000002365237221 */ /* 0x000fe20000010100 */
[-C--:B------:R-:W-:Y:S01]  /*7b30*/  FSEL R19, R19, R101.reuse, P2 ;  /* 0x0000006513137208 */ /* 0x080fe20001000000 */
[----:B------:R2:W-:Y:S01]  /*7b40*/  STS [R198+0xa400], R5 ;  /* 0x00a40005c6007388 */ /* 0x0005e20000000800 */
[----:B------:R-:W-:Y:S01]  /*7b50*/  FSETP.GE.FTZ.AND P2, PT, R166, RZ, PT ;  /* 0x000000ffa600720b */ /* 0x000fe20003f56000 */
[----:B------:R-:W-:Y:S01]  /*7b60*/  FMUL.FTZ R20, R175, R18 ;  /* 0x00000012af147220 */ /* 0x000fe20000410000 */
[----:B------:R-:W-:Y:S01]  /*7b70*/  FSETP.GE.FTZ.AND P3, PT, R152, RZ, PT ;  /* 0x000000ff9800720b */ /* 0x000fe20003f76000 */
[----:B------:R-:W-:Y:S01]  /*7b80*/  STS [R199+0xa000], R103 ;  /* 0x00a00067c7007388 */ /* 0x000fe20000000800 */
[----:B------:R-:W-:Y:S01]  /*7b90*/  FSEL R4, R4, R101, P1 ;  /* 0x0000006504047208 */ /* 0x000fe20000800000 */
[----:B------:R-:W-:Y:S01]  /*7ba0*/  FMUL.FTZ R19, R172, R19 ;  /* 0x00000013ac137220 */ /* 0x000fe20000410000 */
[-C--:B------:R-:W-:Y:S01]  /*7bb0*/  FSEL R6, R6, R101.reuse, P2 ;  /* 0x0000006506067208 */ /* 0x080fe20001000000 */
[----:B-1----:R-:W-:Y:S01]  /*7bc0*/  FADD.FTZ R16, -R101, R39 ;  /* 0x0000002765107221 */ /* 0x002fe20000010100 */
[----:B------:R-:W-:Y:S01]  /*7bd0*/  FSETP.GE.FTZ.AND P1, PT, R149, RZ, PT ;  /* 0x000000ff9500720b */ /* 0x000fe20003f36000 */
[----:B------:R-:W-:Y:S01]  /*7be0*/  FMUL.FTZ R7, R154, R4 ;  /* 0x000000049a077220 */ /* 0x000fe20000410000 */
[-C--:B------:R-:W-:Y:S01]  /*7bf0*/  FSEL R35, R35, R101.reuse, P3 ;  /* 0x0000006523237208 */ /* 0x080fe20001800000 */
[----:B------:R-:W-:Y:S01]  /*7c00*/  FMUL.FTZ R22, R165, R22 ;  /* 0x00000016a5167220 */ /* 0x000fe20000410000 */
[----:B------:R-:W-:Y:S01]  /*7c10*/  F2FP.BF16.F32.PACK_AB R4, R19, R20 ;  /* 0x000000141304723e */ /* 0x000fe200000010ff */
[----:B------:R-:W-:Y:S01]  /*7c20*/  FMUL.FTZ R18, R166, R6 ;  /* 0x00000006a6127220 */ /* 0x000fe20000410000 */
[----:B------:R-:W-:Y:S01]  /*7c30*/  FSEL R16, R16, R101, P1 ;  /* 0x0000006510107208 */ /* 0x000fe20000800000 */
[----:B------:R-:W-:Y:S01]  /*7c40*/  FMUL.FTZ R6, R152, R35 ;  /* 0x0000002398067220 */ /* 0x000fe20000410000 */
[----:B------:R-:W-:Y:S01]  /*7c50*/  FSETP.GE.FTZ.AND P1, PT, R114, RZ, PT ;  /* 0x000000ff7200720b */ /* 0x000fe20003f36000 */
[----:B------:R1:W-:Y:S01]  /*7c60*/  STS [R199+0xa400], R4 ;  /* 0x00a40004c7007388 */ /* 0x0003e20000000800 */
[----:B------:R-:W-:Y:S01]  /*7c70*/  FADD.FTZ R17, -R101, R38 ;  /* 0x0000002665117221 */ /* 0x000fe20000010100 */
[----:B------:R-:W-:Y:S01]  /*7c80*/  FSETP.GE.FTZ.AND P2, PT, R151, RZ, PT ;  /* 0x000000ff9700720b */ /* 0x000fe20003f56000 */
[C---:B------:R-:W-:Y:S01]  /*7c90*/  FADD.FTZ R50, -R101.reuse, R50 ;  /* 0x0000003265327221 */ /* 0x040fe20000010100 */
[----:B------:R-:W-:Y:S01]  /*7ca0*/  F2FP.BF16.F32.PACK_AB R23, R18, R22 ;  /* 0x000000161217723e */ /* 0x000fe200000010ff */
[C---:B------:R-:W-:Y:S01]  /*7cb0*/  FADD.FTZ R51, -R101.reuse, R51 ;  /* 0x0000003365337221 */ /* 0x040fe20000010100 */
[----:B------:R-:W-:Y:S01]  /*7cc0*/  F2FP.BF16.F32.PACK_AB R22, R6, R7 ;  /* 0x000000070616723e */ /* 0x000fe200000010ff */
[----:B------:R-:W-:Y:S01]  /*7cd0*/  FADD.FTZ R54, -R101, R54 ;  /* 0x0000003665367221 */ /* 0x000fe20000010100 */
[----:B------:R-:W-:Y:S01]  /*7ce0*/  FSEL R17, R17, R101, P2 ;  /* 0x0000006511117208 */ /* 0x000fe20001000000 */
[C---:B------:R-:W-:Y:S01]  /*7cf0*/  FADD.FTZ R7, -R101.reuse, R55 ;  /* 0x0000003765077221 */ /* 0x040fe20000010100 */
[----:B------:R-:W-:Y:S01]  /*7d00*/  FADD.FTZ R6, -R101, R66 ;  /* 0x0000004265067221 */ /* 0x000fe20000010100 */
[----:B------:R-:W-:Y:S01]  /*7d10*/  FSETP.GE.FTZ.AND P5, PT, R142, RZ, PT ;  /* 0x000000ff8e00720b */ /* 0x000fe20003fb6000 */
[----:B------:R-:W-:Y:S01]  /*7d20*/  FMUL.FTZ R18, R149, R16 ;  /* 0x0000001095127220 */ /* 0x000fe20000410000 */
[----:B------:R-:W-:Y:S01]  /*7d30*/  FSETP.GE.FTZ.AND P2, PT, R115, RZ, PT ;  /* 0x000000ff7300720b */ /* 0x000fe20003f56000 */
[----:B------:R-:W-:Y:S01]  /*7d40*/  FMUL.FTZ R19, R151, R17 ;  /* 0x0000001197137220 */ /* 0x000fe20000410000 */
[----:B------:R-:W-:Y:S01]  /*7d50*/  FSETP.GE.FTZ.AND P4, PT, R137, RZ, PT ;  /* 0x000000ff8900720b */ /* 0x000fe20003f96000 */
[----:B-----5:R-:W-:Y:S01]  /*7d60*/  FADD.FTZ R8, -R100, R8 ;  /* 0x0000000864087221 */ /* 0x020fe20000010100 */
[----:B------:R-:W-:Y:S01]  /*7d70*/  FSETP.GE.FTZ.AND P3, PT, R136, RZ, PT ;  /* 0x000000ff8800720b */ /* 0x000fe20003f76000 */
[----:B------:R-:W-:Y:S01]  /*7d80*/  FADD.FTZ R9, -R100, R9 ;  /* 0x0000000964097221 */ /* 0x000fe20000010100 */
[-C--:B------:R-:W-:Y:S01]  /*7d90*/  FSEL R17, R50, R101.reuse, P6 ;  /* 0x0000006532117208 */ /* 0x080fe20003000000 */
[C---:B------:R-:W-:Y:S01]  /*7da0*/  FADD.FTZ R13, -R100.reuse, R13 ;  /* 0x0000000d640d7221 */ /* 0x040fe20000010100 */
[-C--:B------:R-:W-:Y:S01]  /*7db0*/  FSEL R16, R51, R101.reuse, P5 ;  /* 0x0000006533107208 */ /* 0x080fe20002800000 */
[----:B------:R-:W-:Y:S01]  /*7dc0*/  FADD.FTZ R25, -R100, R25 ;  /* 0x0000001964197221 */ /* 0x000fe20000010100 */
[-C--:B------:R-:W-:Y:S01]  /*7dd0*/  FSEL R54, R54, R101.reuse, P4 ;  /* 0x0000006536367208 */ /* 0x080fe20002000000 */
[C---:B------:R-:W-:Y:S01]  /*7de0*/  FADD.FTZ R12, -R100.reuse, R12 ;  /* 0x0000000c640c7221 */ /* 0x040fe20000010100 */
[-C--:B------:R-:W-:Y:S01]  /*7df0*/  FSEL R7, R7, R101.reuse, P3 ;  /* 0x0000006507077208 */ /* 0x080fe20001800000 */
[----:B------:R-:W-:Y:S01]  /*7e00*/  FADD.FTZ R24, -R100, R24 ;  /* 0x0000001864187221 */ /* 0x000fe20000010100 */
[----:B------:R-:W-:Y:S01]  /*7e10*/  FSEL R6, R6, R101, P2 ;  /* 0x0000006506067208 */ /* 0x000fe20001000000 */
[----:B------:R-:W-:Y:S01]  /*7e20*/  @P1 FADD.FTZ R101, -R101, R67 ;  /* 0x0000004365651221 */ /* 0x000fe20000010100 */
[----:B------:R-:W-:Y:S01]  /*7e30*/  FSETP.GE.FTZ.AND P1, PT, R186, RZ, PT ;  /* 0x000000ffba00720b */ /* 0x000fe20003f36000 */
[----:B------:R-:W-:Y:S01]  /*7e40*/  FMUL.FTZ R54, R137, R54 ;  /* 0x0000003689367220 */ /* 0x000fe20000410000 */
[----:B------:R-:W-:Y:S01]  /*7e50*/  FSETP.GE.FTZ.AND P3, PT, R187, RZ, PT ;  /* 0x000000ffbb00720b */ /* 0x000fe20003f76000 */
[----:B------:R-:W-:Y:S01]  /*7e60*/  FMUL.FTZ R7, R136, R7 ;  /* 0x0000000788077220 */ /* 0x000fe20000410000 */
[----:B------:R-:W-:Y:S01]  /*7e70*/  FSEL R8, R8, R100, P1 ;  /* 0x0000006408087208 */ /* 0x000fe20000800000 */
[----:B------:R-:W-:Y:S01]  /*7e80*/  FMUL.FTZ R115, R115, R6 ;  /* 0x0000000673737220 */ /* 0x000fe20000410000 */
[----:B--2---:R-:W-:Y:S01]  /*7e90*/  FSEL R5, R9, R100, P3 ;  /* 0x0000006409057208 */ /* 0x004fe20001800000 */
[----:B------:R-:W-:Y:S01]  /*7ea0*/  FADD.FTZ R6, -R100, R40 ;  /* 0x0000002864067221 */ /* 0x000fe20000010100 */
[----:B------:R-:W-:Y:S01]  /*7eb0*/  FSETP.GE.FTZ.AND P1, PT, R184, RZ, PT ;  /* 0x000000ffb800720b */ /* 0x000fe20003f36000 */
[----:B------:R-:W-:Y:S01]  /*7ec0*/  FMUL.FTZ R8, R186, R8 ;  /* 0x00000008ba087220 */ /* 0x000fe20000410000 */
[----:B------:R-:W-:Y:S01]  /*7ed0*/  FSETP.GE.FTZ.AND P5, PT, R174, RZ, PT ;  /* 0x000000ffae00720b */ /* 0x000fe20003fb6000 */
        /* <DEDUP_REMOVED lines=14> */
[----:B------:R-:W-:Y:S01]  /*7fc0*/  FMUL.FTZ R7, R174, R7 ;  /* 0x00000007ae077220 */ /* 0x000fe20000410000 */
        /* <DEDUP_REMOVED lines=11> */
[----:B------:R-:W-:Y:S01]  /*8080*/  FADD.FTZ R30, -R0, R30 ;  /* 0x0000001e001e7221 */ /* 0x000fe20000010100 */
[----:B------:R-:W-:Y:S01]  /*8090*/  FSEL R8, R8, R100, P4 ;  /* 0x0000006408087208 */ /* 0x000fe20002000000 */
[----:B------:R-:W-:Y:S01]  /*80a0*/  FMUL.FTZ R9, R159, R6 ;  /* 0x000000069f097220 */ /* 0x000fe20000410000 */
[----:B------:R-:W-:Y:S01]  /*80b0*/  FSEL R5, R5, R100, P1 ;  /* 0x0000006405057208 */ /* 0x000fe20000800000 */
[----:B------:R-:W-:Y:S01]  /*80c0*/  FADD.FTZ R6, -R100, R57 ;  /* 0x0000003964067221 */ /* 0x000fe20000010100 */
[----:B------:R-:W-:Y:S01]  /*80d0*/  FSETP.GE.FTZ.AND P1, PT, R138, RZ, PT ;  /* 0x000000ff8a00720b */ /* 0x000fe20003f36000 */
[----:B------:R-:W-:Y:S01]  /*80e0*/  FADD.FTZ R42, -R0, R42 ;  /* 0x0000002a002a7221 */ /* 0x000fe20000010100 */
[----:B------:R-:W-:Y:S01]  /*80f0*/  F2FP.BF16.F32.PACK_AB R21, R18, R19 ;  /* 0x000000131215723e */ /* 0x000fe200000010ff */
[----:B------:R-:W-:Y:S01]  /*8100*/  FADD.FTZ R27, -R0, R27 ;  /* 0x0000001b001b7221 */ /* 0x000fe20000010100 */
[----:B------:R-:W-:Y:S01]  /*8110*/  F2FP.BF16.F32.PACK_AB R24, R7, R24 ;  /* 0x000000180718723e */ /* 0x000fe200000010ff */
[C---:B------:R-:W-:Y:S01]  /*8120*/  FADD.FTZ R7, -R100.reuse, R56 ;  /* 0x0000003864077221 */ /* 0x040fe20000010100 */
[----:B------:R-:W-:Y:S01]  /*8130*/  F2FP.BF16.F32.PACK_AB R19, R13, R12 ;  /* 0x0000000c0d13723e */ /* 0x000fe200000010ff */
[----:B------:R-:W-:Y:S01]  /*8140*/  FMUL.FTZ R12, R171, R8 ;  /* 0x00000008ab0c7220 */ /* 0x000fe20000410000 */
[-C--:B------:R-:W-:Y:S01]  /*8150*/  FSEL R29, R29, R100.reuse, P3 ;  /* 0x000000641d1d7208 */ /* 0x080fe20001800000 */
[----:B------:R-:W-:Y:S01]  /*8160*/  FADD.FTZ R8, -R100, R45 ;  /* 0x0000002d64087221 */ /* 0x000fe20000010100 */
[----:B------:R-:W-:Y:S01]  /*8170*/  FSETP.GE.FTZ.AND P4, PT, R148, RZ, PT ;  /* 0x000000ff9400720b */ /* 0x000fe20003f96000 */
[C---:B------:R-:W-:Y:S01]  /*8180*/  FADD.FTZ R31, -R0.reuse, R31 ;  /* 0x0000001f001f7221 */ /* 0x040fe20000010100 */
[----:B------:R-:W-:Y:S01]  /*8190*/  FSETP.GE.FTZ.AND P3, PT, R147, RZ, PT ;  /* 0x000000ff9300720b */ /* 0x000fe20003f76000 */
[----:B------:R-:W-:Y:S01]  /*81a0*/  FADD.FTZ R58, -R0, R58 ;  /* 0x0000003a003a7221 */ /* 0x000fe20000010100 */
[----:B------:R-:W-:Y:S01]  /*81b0*/  F2FP.BF16.F32.PACK_AB R20, R16, R17 ;  /* 0x000000111014723e */ /* 0x000fe200000010ff */
        /* <DEDUP_REMOVED lines=8> */
[----:B-1----:R-:W-:Y:S01]  /*8240*/  FADD.FTZ R4, -R0, R62 ;  /* 0x0000003e00047221 */ /* 0x002fe20000010100 */
[----:B------:R-:W-:Y:S01]  /*8250*/  FSETP.GE.FTZ.AND P2, PT, R140, RZ, PT ;  /* 0x000000ff8c00720b */ /* 0x000fe20003f56000 */
[----:B------:R-:W-:Y:S01]  /*8260*/  FMUL.FTZ R7, R148, R7 ;  /* 0x0000000794077220 */ /* 0x000fe20000410000 */
[----:B------:R-:W-:Y:S01]  /*8270*/  FSEL R44, R44, R100, P6 ;  /* 0x000000642c2c7208 */ /* 0x000fe20003000000 */
[----:B------:R-:W-:Y:S01]  /*8280*/  FMUL.FTZ R6, R147, R6 ;  /* 0x0000000693067220 */ /* 0x000fe20000410000 */
[-C--:B------:R-:W-:Y:S01]  /*8290*/  FSEL R8, R8, R100.reuse, P5 ;  /* 0x0000006408087208 */ /* 0x080fe20002800000 */
        /* <DEDUP_REMOVED lines=87> */
[----:B------:R-:W-:Y:S02]  /*8810*/  STS [R194+0xa000], R134 ;  /* 0x00a00086c2007388 */ /* 0x000fe40000000800 */
[----:B------:R-:W-:Y:S02]  /*8820*/  @P1 FADD.FTZ R0, -R0, R63 ;  /* 0x0000003f00001221 */ /* 0x000fe40000010100 */
[----:B------:R-:W-:Y:S02]  /*8830*/  STS [R194+0xa400], R20 ;  /* 0x00a40014c2007388 */ /* 0x000fe40000000800 */
        /* <DEDUP_REMOVED lines=8> */
[----:B------:R1:W-:Y:S04]  /*88c0*/  STS [R196+0xa400], R54 ;  /* 0x00a40036c4007388 */ /* 0x0003e80000000800 */
[----:B------:R-:W-:Y:S04]  /*88d0*/  STS [R195+0xa000], R64 ;  /* 0x00a00040c3007388 */ /* 0x000fe80000000800 */
[----:B------:R-:W-:Y:S04]  /*88e0*/  STS [R195+0xa400], R101 ;  /* 0x00a40065c3007388 */ /* 0x000fe80000000800 */
[----:B------:R-:W-:Y:S04]  /*88f0*/  STS [R196+0xc000], R16 ;  /* 0x00c00010c4007388 */ /* 0x000fe80000000800 */
[----:B------:R2:W-:Y:S04]  /*8900*/  STS [R196+0xc400], R0 ;  /* 0x00c40000c4007388 */ /* 0x0005e80000000800 */
[----:B------:R-:W-:Y:S04]  /*8910*/  STS [R195+0xc000], R100 ;  /* 0x00c00064c3007388 */ /* 0x000fe80000000800 */
[----:B------:R-:W-:Y:S01]  /*8920*/  STS [R195+0xc400], R7 ;  /* 0x00c40007c3007388 */ /* 0x000fe20000000800 */
[----:B-1----:R-:W-:Y:S01]  /*8930*/  IMAD.MOV.U32 R54, RZ, RZ, R217 ;  /* 0x000000ffff367224 */ /* 0x002fe200078e00d9 */
[----:B------:R-:W-:Y:S01]  /*8940*/  BAR.SYNC.DEFER_BLOCKING 0x0 ;  /* 0x0000000000007b1d */ /* 0x000fe20000010000 */
[----:B--2---:R-:W-:Y:S05]  /*8950*/  LEA R0, R128, UR4, 0x1 ;  /* 0x0000000480007c11 */ /* 0x004fea000f8e08ff */
        /* <DEDUP_REMOVED lines=98> */
.L_x_622:
[----:B------:R-:W-:Y:S01]  /*8f80*/  LDSM.16.M88.4 R16, [R123] ;  /* 0x000000007b10783b */ /* 0x000fe20000000200 */
[----:B------:R-:W-:Y:S01]  /*8f90*/  IMAD.MOV.U32 R53, RZ, RZ, 0x4 ;  /* 0x00000004ff357424 */ /* 0x000fe200078e00ff */
        /* <DEDUP_REMOVED lines=56> */
[----:B------:R-:W-:Y:S04]  /*9320*/  MOV R40, UR43 ;  /* 0x0000002b00287c02 */ /* 0x000fe80008000f00 */
        /* <DEDUP_REMOVED lines=19> */
[----:B------:R-:W-:Y:S04]  /*9460*/  IMAD.U32 R22, RZ, RZ, UR47 ;  /* 0x0000002fff167e24 */ /* 0x000fe8000f8e00ff */
        /* <DEDUP_REMOVED lines=12> */
[----:B------:R-:W-:Y:S01]  /*9530*/  IMAD.U32 R25, RZ, RZ, UR44 ;  /* 0x0000002cff197e24 */ /* 0x000fe2000f8e00ff */
[----:B------:R-:W-:Y:S01]  /*9540*/  MOV R53, UR33 ;  /* 0x0000002100357c02 */ /* 0x000fe20008000f00 */
        /* <DEDUP_REMOVED lines=218> */
.L_x_624:
        /* <DEDUP_REMOVED lines=19> */
.L_x_625:
        /* <DEDUP_REMOVED lines=40> */
.L_x_627:
[----:B------:R-:W-:Y:S05]  /*a6a0*/  BSYNC B0 ;  /* 0x0000000000007941 */ /* 0x000fea0003800000 */
.L_x_626:
        /* <DEDUP_REMOVED lines=13> */
.L_x_629:
[----:B------:R-:W-:Y:S05]  /*a780*/  BSYNC B0 ;  /* 0x0000000000007941 */ /* 0x000fea0003800000 */
.L_x_628:
        /* <DEDUP_REMOVED lines=27> */
.L_x_631:
[----:B------:R-:W-:Y:S05]  /*a940*/  BSYNC B0 ;  /* 0x0000000000007941 */ /* 0x000fea0003800000 */
.L_x_630:
        /* <DEDUP_REMOVED lines=13> */
.L_x_604:
[----:B------:R-:W-:Y:S05]  /*aa20*/  BSYNC B1 ;  /* 0x0000000000017941 */ /* 0x000fea0003800000 */
.L_x_590:
        /* <DEDUP_REMOVED lines=11> */
.L_x_632:
[----:B------:R-:W-:Y:S05]  /*aae0*/  EXIT ;  /* 0x000000000000794d */ /* 0x000fea0003800000 */
.L_x_634:
        /* <DEDUP_REMOVED lines=9> */
.L_x_710:


//--------------------- .text._ZN5flash44flash_bwd_dq_dk_dv_loop_seqk_parallel_kernelI23Flash_bwd_kernel_traitsILi32ELi128ELi128ELi8ELi4ELi4ELi4ELb0ELb0EN7cutlass10bfloat16_tE19Flash_kernel_traitsILi32ELi128ELi128ELi8ES3_EELb0ELb1ELb0ELb1ELb0ELb0ELb1EEEvNS_16Flash_bwd_paramsE --------------------------
	.section	.text._ZN5flash44flash_bwd_dq_dk_dv_loop_seqk_parallel_kernelI23Flash_bwd_kernel_traitsILi32ELi128ELi128ELi8ELi4ELi4ELi4ELb0ELb0EN7cutlass10bfloat16_tE19Flash_kernel_traitsILi32ELi128ELi128ELi8ES3_EELb0ELb1ELb0ELb1ELb0ELb0ELb1EEEvNS_16Flash_bwd_paramsE,"ax",@progbits
	.align	128
        .global         _ZN5flash44flash_bwd_dq_dk_dv_loop_seqk_parallel_kernelI23Flash_bwd_kernel_traitsILi32ELi128ELi128ELi8ELi4ELi4ELi4ELb0ELb0EN7cutlass10bfloat16_tE19Flash_kernel_traitsILi32ELi128ELi128ELi8ES3_EELb0ELb1ELb0ELb1ELb0ELb0ELb1EEEvNS_16Flash_bwd_paramsE
        .type           _ZN5flash44flash_bwd_dq_dk_dv_loop_seqk_parallel_kernelI23Flash_bwd_kernel_traitsILi32ELi128ELi128ELi8ELi4ELi4ELi4ELb0ELb0EN7cutlass10bfloat16_tE19Flash_kernel_traitsILi32ELi128ELi128ELi8ES3_EELb0ELb1ELb0ELb1ELb0ELb0ELb1EEEvNS_16Flash_bwd_paramsE,@function
        .size           _ZN5flash44flash_bwd_dq_dk_dv_loop_seqk_parallel_kernelI23Flash_bwd_kernel_traitsILi32ELi128ELi128ELi8ELi4ELi4ELi4ELb0ELb0EN7cutlass10bfloat16_tE19Flash_kernel_traitsILi32ELi128ELi128ELi8ES3_EELb0ELb1ELb0ELb1ELb0ELb0ELb1EEEvNS_16Flash_bwd_paramsE,(.L_x_711 - _ZN5flash44flash_bwd_dq_dk_dv_loop_seqk_parallel_kernelI23Flash_bwd_kernel_traitsILi32ELi128ELi128ELi8ELi4ELi4ELi4ELb0ELb0EN7cutlass10bfloat16_tE19Flash_kernel_traitsILi32ELi128ELi128ELi8ES3_EELb0ELb1ELb0ELb1ELb0ELb0ELb1EEEvNS_16Flash_bwd_paramsE)
        .other          _ZN5flash44flash_bwd_dq_dk_dv_loop_seqk_parallel_kernelI23Flash_bwd_kernel_traitsILi32ELi128ELi128ELi8ELi4ELi4ELi4ELb0ELb0EN7cutlass10bfloat16_tE19Flash_kernel_traitsILi32ELi128ELi128ELi8ES3_EELb0ELb1ELb0ELb1ELb0ELb0ELb1EEEvNS_16Flash_bwd_paramsE,@"STO_CUDA_ENTRY STV_DEFAULT"
_ZN5flash44flash_bwd_dq_dk_dv_loop_seqk_parallel_kernelI23Flash_bwd_kernel_traitsILi32ELi128ELi128ELi8ELi4ELi4ELi4ELb0ELb0EN7cutlass10bfloat16_tE19Flash_kernel_traitsILi32ELi128ELi128ELi8ES3_EELb0ELb1ELb0ELb1ELb0ELb0ELb1EEEvNS_16Flash_bwd_paramsE:
.text._ZN5flash44flash_bwd_dq_dk_dv_loop_seqk_parallel_kernelI23Flash_bwd_kernel_traitsILi32ELi128ELi128ELi8ELi4ELi4ELi4ELb0ELb0EN7cutlass10bfloat16_tE19Flash_kernel_traitsILi32ELi128ELi128ELi8ES3_EELb0ELb1ELb0ELb1ELb0ELb0ELb1EEEvNS_16Flash_bwd_paramsE:
        /* <DEDUP_REMOVED lines=14> */
[----:B------:R-:W3:Y:S01]  /*00e0*/  S2UR UR4, SR_CgaCtaId ;  /* 0x00000000000479c3 */ /* 0x000ee20000008800 */
[----:B------:R-:W-:Y:S01]  /*00f0*/  UMOV UR5, 0x400 ;  /* 0x0000040000057882 */ /* 0x000fe20000000000 */
[----:B------:R-:W-:Y:S01]  /*0100*/  IMAD.MOV.U32 R126, RZ, RZ, 0x20 ;  /* 0x00000020ff7e7424 */ /* 0x000fe200078e00ff */
[----:B------:R-:W-:Y:S01]  /*0110*/  ULDC.64 UR10, c[0x0][0x208] ;  /* 0x00008200000a7ab9 */ /* 0x000fe20000000a00 */
[----:B------:R-:W-:Y:S01]  /*0120*/  IMAD.MOV.U32 R191, RZ, RZ, -0x10 ;  /* 0xfffffff0ffbf7424 */ /* 0x000fe200078e00ff */
[----:B------:R-:W-:Y:S01]  /*0130*/  UMOV UR60, 0xffffe000 ;  /* 0xffffe000003c7882 */ /* 0x000fe20000000000 */
[----:B------:R-:W-:Y:S02]  /*0140*/  IMAD.MOV.U32 R120, RZ, RZ, 0x40 ;  /* 0x00000040ff787424 */ /* 0x000fe400078e00ff */
[----:B------:R-:W4:Y:S08]  /*0150*/  S2UR UR41, SR_CTAID.Y ;  /* 0x00000000002979c3 */ /* 0x000f300000002600 */
[----:B------:R-:W5:Y:S01]  /*0160*/  S2UR UR57, SR_CTAID.Z ;  /* 0x00000000003979c3 */ /* 0x000f620000002700 */
[----:B---3--:R-:W-:-:S06]  /*0170*/  ULEA UR4, UR4, UR5, 0x18 ;  /* 0x0000000504047291 */ /* 0x008fcc000f8ec03f */
[----:B------:R-:W-:Y:S01]  /*0180*/  IMAD.U32 R123, RZ, RZ, UR4 ;  /* 0x00000004ff7b7e24 */ /* 0x000fe2000f8e00ff */
[----:B--2---:R-:W-:Y:S01]  /*0190*/  SHF.R.S32.HI R7, RZ, 0x1f, R19 ;  /* 0x0000001fff077819 */ /* 0x004fe20000011413 */
[----:B----4-:R-:W-:-:S03]  /*01a0*/  USHF.L.U32 UR5, UR41, 0x7, URZ ;  /* 0x0000000729057899 */ /* 0x010fc6000800063f */
[CC--:B------:R-:W-:Y:S02]  /*01b0*/  LEA.HI R6, R7.reuse, R19.reuse, RZ, 0x4 ;  /* 0x0000001307067211 */ /* 0x0c0fe400078f20ff */
[CC--:B------:R-:W-:Y:S02]  /*01c0*/  LEA.HI R21, R7.reuse, R19.reuse, RZ, 0x3 ;  /* 0x0000001307157211 */ /* 0x0c0fe400078f18ff */
[----:B------:R-:W-:Y:S01]  /*01d0*/  SHF.R.S32.HI R2, RZ, 0x4, R6 ;  /* 0x00000004ff027819 */ /* 0x000fe20000011406 */
[----:B-----5:R-:W-:Y:S01]  /*01e0*/  USHF.R.S32.HI UR6, URZ, 0x1f, UR57 ;  /* 0x0000001f3f067899 */ /* 0x020fe20008011439 */
[----:B------:R-:W-:Y:S02]  /*01f0*/  LEA.HI R8, R7, R19, RZ, 0x2 ;  /* 0x0000001307087211 */ /* 0x000fe400078f10ff */
[----:B-1----:R-:W-:Y:S02]  /*0200*/  LEA.HI R0, R6, R2, RZ, 0x1 ;  /* 0x0000000206007211 */ /* 0x002fe400078f08ff */
[----:B------:R-:W-:-:S02]  /*0210*/  LOP3.LUT R4, R21, 0xfffffff8, RZ, 0xc0, !PT ;  /* 0xfffffff815047812 */ /* 0x000fc400078ec0ff */
[----:B------:R-:W-:Y:S02]  /*0220*/  LOP3.LUT R0, R0, 0xfffffffe, RZ, 0xc0, !PT ;  /* 0xfffffffe00007812 */ /* 0x000fe400078ec0ff */
[----:B------:R-:W-:Y:S01]  /*0230*/  SHF.R.S32.HI R3, RZ, 0x3, R21 ;  /* 0x00000003ff037819 */ /* 0x000fe20000011415 */
[----:B------:R-:W-:Y:S01]  /*0240*/  IMAD.IADD R9, R19, 0x1, -R4 ;  /* 0x0000000113097824 */ /* 0x000fe200078e0a04 */
[----:B------:R-:W-:Y:S01]  /*0250*/  LOP3.LUT R5, R8, 0xfffffffc, RZ, 0xc0, !PT ;  /* 0xfffffffc08057812 */ /* 0x000fe200078ec0ff */
[----:B------:R-:W-:Y:S01]  /*0260*/  IMAD.IADD R15, R2, 0x1, -R0 ;  /* 0x00000001020f7824 */ /* 0x000fe200078e0a00 */
[-C--:B------:R-:W-:Y:S01]  /*0270*/  LEA.HI R17, R7, R19.reuse, RZ, 0x5 ;  /* 0x0000001307117211 */ /* 0x080fe200078f28ff */
[----:B------:R-:W-:Y:S01]  /*0280*/  IMAD.SHL.U32 R0, R3, 0x40, RZ ;  /* 0x0000004003007824 */ /* 0x000fe200078e00ff */
[----:B------:R-:W-:Y:S01]  /*0290*/  LEA.HI R3, R7, R19, RZ, 0x7 ;  /* 0x0000001307037211 */ /* 0x000fe200078f38ff */
[----:B------:R-:W-:Y:S01]  /*02a0*/  IMAD.IADD R12, R19, 0x1, -R5 ;  /* 0x00000001130c7824 */ /* 0x000fe200078e0a05 */
[----:B------:R-:W-:-:S02]  /*02b0*/  LEA.HI R13, R9, R9, RZ, 0x1 ;  /* 0x00000009090d7211 */ /* 0x000fc400078f08ff */
[----:B------:R-:W-:Y:S01]  /*02c0*/  LOP3.LUT R0, R0, 0xc0, RZ, 0xc0, !PT ;  /* 0x000000c000007812 */ /* 0x000fe200078ec0ff */
[----:B------:R-:W-:Y:S01]  /*02d0*/  IMAD.SHL.U32 R16, R12, 0x8, RZ ;  /* 0x000000080c107824 */ /* 0x000fe200078e00ff */
[----:B------:R-:W-:Y:S02]  /*02e0*/  SHF.R.S32.HI R10, RZ, 0x7, R3 ;  /* 0x00000007ff0a7819 */ /* 0x000fe40000011403 */
[----:B------:R-:W-:Y:S02]  /*02f0*/  LOP3.LUT R2, R13, 0x3fffffe, RZ, 0xc0, !PT ;  /* 0x03fffffe0d027812 */ /* 0x000fe400078ec0ff */
[----:B------:R-:W-:Y:S01]  /*0300*/  SHF.R.U32.HI R4, RZ, 0x3, R0 ;  /* 0x00000003ff047819 */ /* 0x000fe20000011600 */
[----:B------:R1:W-:Y:S01]  /*0310*/  STL [R1+0x80], R16 ;  /* 0x0000801001007387 */ /* 0x0003e20000100800 */
[----:B------:R-:W-:Y:S01]  /*0320*/  LOP3.LUT R3, R0, 0x18, R16, 0xf8, !PT ;  /* 0x0000001800037812 */ /* 0x000fe200078ef810 */
[----:B------:R-:W-:Y:S01]  /*0330*/  IMAD.IADD R2, R9, 0x1, -R2 ;  /* 0x0000000109027824 */ /* 0x000fe200078e0a02 */
[----:B------:R-:W-:Y:S01]  /*0340*/  SHF.R.S32.HI R24, RZ, 0x5, R17 ;  /* 0x00000005ff187819 */ /* 0x000fe20000011411 */
[----:B------:R-:W-:Y:S01]  /*0350*/  IMAD R0, R10, 0x8, R15 ;  /* 0x000000080a007824 */ /* 0x000fe200078e020f */
[----:B------:R-:W-:-:S02]  /*0360*/  LOP3.LUT R14, R3, R4, RZ, 0x3c, !PT ;  /* 0x00000004030e7212 */ /* 0x000fc400078e3cff */
[----:B------:R-:W-:Y:S01]  /*0370*/  LOP3.LUT R3, R6, 0xfffffff0, RZ, 0xc0, !PT ;  /* 0xfffffff006037812 */ /* 0x000fe200078ec0ff */
[----:B------:R-:W-:Y:S01]  /*0380*/  IMAD R20, R0, 0x8, R2 ;  /* 0x0000000800147824 */ /* 0x000fe200078e0202 */
        /* <DEDUP_REMOVED lines=11> */
[----:B------:R-:W-:-:S02]  /*0440*/  LOP3.LUT R4, R11, 0xfffffff8, RZ, 0xc0, !PT ;  /* 0xfffffff80b047812 */ /* 0x000fc400078ec0ff */
[--C-:B------:R-:W-:Y:S02]  /*0450*/  SHF.R.S32.HI R7, RZ, 0x1, R0.reuse ;  /* 0x00000001ff077819 */ /* 0x100fe40000011400 */
[----:B------:R-:W-:Y:S02]  /*0460*/  SHF.R.S32.HI R8, RZ, 0x1f, R0 ;  /* 0x0000001fff087819 */ /* 0x000fe40000011400 */
[----:B------:R-:W-:Y:S01]  /*0470*/  LOP3.LUT R5, R0, 0x7fffffe, RZ, 0xc0, !PT ;  /* 0x07fffffe00057812 */ /* 0x000fe200078ec0ff */
[----:B------:R-:W-:Y:S02]  /*0480*/  IMAD.IADD R0, R16, 0x1, -R3 ;  /* 0x0000000110007824 */ /* 0x000fe400078e0a03 */
[----:B------:R-:W-:Y:S02]  /*0490*/  IMAD R3, R24, 0x8, R6 ;  /* 0x0000000818037824 */ /* 0x000fe400078e0206 */
[----:B------:R-:W-:Y:S01]  /*04a0*/  IMAD.IADD R16, R2, 0x1, -R4 ;  /* 0x0000000102107824 */ /* 0x000fe200078e0a04 */
[----:B------:R-:W-:Y:S01]  /*04b0*/  LEA.HI R4, R8, R7, RZ, 0x2 ;  /* 0x0000000708047211 */ /* 0x000fe200078f10ff */
[----:B------:R-:W-:Y:S01]  /*04c0*/  IMAD.IADD R18, R2, 0x1, -R5 ;  /* 0x0000000102127824 */ /* 0x000fe200078e0a05 */
[----:B------:R-:W-:Y:S01]  /*04d0*/  LOP3.LUT R2, R0, 0x1, RZ, 0xc0, !PT ;  /* 0x0000000100027812 */ /* 0x000fe200078ec0ff */
[----:B------:R-:W-:Y:S01]  /*04e0*/  IMAD.U32 R22, R3, 0x20, R14 ;  /* 0x0000002003167824 */ /* 0x000fe200078e000e */
[----:B------:R-:W-:-:S02]  /*04f0*/  SHF.R.S32.HI R5, RZ, 0x1f, R17 ;  /* 0x0000001fff057819 */ /* 0x000fc40000011411 */
[----:B------:R-:W-:Y:S02]  /*0500*/  LOP3.LUT R3, R4, 0xfffffffc, RZ, 0xc0, !PT ;  /* 0xfffffffc04037812 */ /* 0x000fe400078ec0ff */
[----:B------:R-:W-:Y:S01]  /*0510*/  ISETP.NE.U32.AND P6, PT, R2, 0x1, PT ;  /* 0x000000010200780c */ /* 0x000fe20003fc5070 */
[----:B------:R-:W-:Y:S01]  /*0520*/  STL [R1+0xb8], R22 ;  /* 0x0000b81601007387 */ /* 0x000fe20000100800 */
[----:B------:R-:W-:Y:S01]  /*0530*/  LOP3.LUT R4, R17, 0xffffffe0, RZ, 0xc0, !PT ;  /* 0xffffffe011047812 */ /* 0x000fe200078ec0ff */
[----:B------:R-:W-:Y:S01]  /*0540*/  IMAD.IADD R14, R7, 0x1, -R3 ;  /* 0x00000001070e7824 */ /* 0x000fe200078e0a03 */
[----:B------:R-:W-:Y:S01]  /*0550*/  LEA.HI R2, R5, R24, RZ, 0x2 ;  /* 0x0000001805027211 */ /* 0x000fe200078f10ff */
[----:B------:R-:W-:Y:S01]  /*0560*/  IMAD.SHL.U32 R5, R12, 0x2, RZ ;  /* 0x000000020c057824 */ /* 0x000fe200078e00ff */
[----:B------:R-:W-:Y:S01]  /*0570*/  LEA.HI R8, R0, R0, RZ, 0x1 ;  /* 0x0000000000087211 */ /* 0x000fe200078f08ff */
[----:B------:R-:W-:Y:S01]  /*0580*/  IMAD.IADD R23, R19, 0x1, -R4 ;  /* 0x0000000113177824 */ /* 0x000fe200078e0a04 */
[----:B------:R-:W-:Y:S01]  /*0590*/  LOP3.LUT R3, R2, 0xfffffffc, RZ, 0xc0, !PT ;  /* 0xfffffffc02037812 */ /* 0x000fe200078ec0ff */
[----:B------:R-:W-:Y:S01]  /*05a0*/  IMAD.SHL.U32 R4, R9, 0x40, RZ ;  /* 0x0000004009047824 */ /* 0x000fe200078e00ff */
[----:B------:R-:W-:Y:S01]  /*05b0*/  SHF.R.S32.HI R2, RZ, 0x1, R13 ;  /* 0x00000001ff027819 */ /* 0x000fe2000001140d */
[----:B------:R-:W-:Y:S01]  /*05c0*/  IMAD R13, R10, 0x2000, R5 ;  /* 0x000020000a0d7824 */ /* 0x000fe200078e0205 */
[----:B------:R-:W-:Y:S01]  /*05d0*/  SHF.R.S32.HI R7, RZ, 0x1f, R23 ;  /* 0x0000001fff077819 */ /* 0x000fe20000011417 */
[----:B------:R-:W-:Y:S01]  /*05e0*/  IMAD.IADD R130, R24, 0x1, -R3 ;  /* 0x0000000118827824 */ /* 0x000fe200078e0a03 */
[----:B------:R-:W-:Y:S01]  /*05f0*/  LOP3.LUT R3, R8, 0x3fffffe, RZ, 0xc0, !PT ;  /* 0x03fffffe08037812 */ /* 0x000fe200078ec0ff */
[----:B------:R-:W-:Y:S01]  /*0600*/  IMAD.SHL.U32 R116, R2, 0x40, RZ ;  /* 0x0000004002747824 */ /* 0x000fe200078e00ff */
[----:B------:R-:W-:Y:S01]  /*0610*/  LOP3.LUT R6, R4, 0x1c0, RZ, 0xc0, !PT ;  /* 0x000001c004067812 */ /* 0x000fe200078ec0ff */
[C---:B------:R-:W-:Y:S01]  /*0620*/  IMAD.SHL.U32 R4, R0.reuse, 0x40, RZ ;  /* 0x0000004000047824 */ /* 0x040fe200078e00ff */
[C---:B------:R-:W-:Y:S01]  /*0630*/  LOP3.LUT P5, RZ, R0.reuse, 0x2, RZ, 0xc0, !PT ;  /* 0x0000000200ff7812 */ /* 0x040fe200078ac0ff */
[C---:B------:R-:W-:Y:S01]  /*0640*/  IMAD.IADD R9, R0.reuse, 0x1, -R3 ;  /* 0x0000000100097824 */ /* 0x040fe200078e0a03 */
[----:B------:R-:W-:Y:S01]  /*0650*/  LOP3.LUT P4, RZ, R0, 0x4, RZ, 0xc0, !PT ;  /* 0x0000000400ff7812 */ /* 0x000fe2000788c0ff */
[----:B------:R-:W-:Y:S01]  /*0660*/  IMAD.SHL.U32 R0, R130, 0x10, RZ ;  /* 0x0000001082007824 */ /* 0x000fe200078e00ff */
[----:B------:R-:W-:Y:S01]  /*0670*/  LEA.HI R7, R7, R23, RZ, 0x2 ;  /* 0x0000001707077211 */ /* 0x000fe200078f10ff */
[----:B------:R-:W-:Y:S01]  /*0680*/  IMAD.SHL.U32 R19, R19, 0x2, RZ ;  /* 0x0000000213137824 */ /* 0x000fe200078e00ff */
[----:B------:R-:W-:Y:S01]  /*0690*/  LOP3.LUT R4, R4, 0x1c0, RZ, 0xc0, !PT ;  /* 0x000001c004047812 */ /* 0x000fe200078ec0ff */
[----:B------:R-:W-:Y:S01]  /*06a0*/  STL [R1+0xc0], R23 ;  /* 0x0000c01701007387 */ /* 0x000fe20000100800 */
[----:B------:R-:W-:Y:S01]  /*06b0*/  LOP3.LUT P0, RZ, R2, 0x2, RZ, 0xc0, !PT ;  /* 0x0000000202ff7812 */ /* 0x000fe2000780c0ff */
[----:B------:R-:W-:Y:S01]  /*06c0*/  IMAD.SHL.U32 R2, R130, 0x400, RZ ;  /* 0x0000040082027824 */ /* 0x000fe200078e00ff */
[----:B------:R-:W-:-:S02]  /*06d0*/  SHF.R.S32.HI R3, RZ, 0x3, R11 ;  /* 0x00000003ff037819 */ /* 0x000fc4000001140b */
[----:B------:R-:W-:Y:S02]  /*06e0*/  LOP3.LUT R116, R116, 0xc0, RZ, 0xc0, !PT ;  /* 0x000000c074747812 */ /* 0x000fe400078ec0ff */
[----:B------:R-:W-:Y:S01]  /*06f0*/  LEA.HI.SX32 R17, R7, R0, 0x1e ;  /* 0x0000000007117211 */ /* 0x000fe200078ff2ff */
[C---:B------:R-:W-:Y:S01]  /*0700*/  IMAD R18, R3.reuse, 0x8, R18 ;  /* 0x0000000803127824 */ /* 0x040fe200078e0212 */
[----:B------:R-:W-:Y:S01]  /*0710*/  LEA.HI R4, R4, R4, RZ, 0x1d ;  /* 0x0000000404047211 */ /* 0x000fe200078fe8ff */
[----:B------:R-:W-:Y:S01]  /*0720*/  IMAD R12, R3, 0x200, R2 ;  /* 0x00000200030c7824 */ /* 0x000fe200078e0202 */
[----:B------:R-:W-:Y:S01]  /*0730*/  LOP3.LUT R0, R6, 0x30, R0, 0xf8, !PT ;  /* 0x0000003006007812 */ /* 0x000fe200078ef800 */
[----:B------:R-:W-:Y:S01]  /*0740*/  STL [R1+0xb4], R17 ;  /* 0x0000b41101007387 */ /* 0x000fe20000100800 */
[----:B------:R-:W-:Y:S02]  /*0750*/  LOP3.LUT R3, R116, 0x8, R21, 0xf8, !PT ;  /* 0x0000000874037812 */ /* 0x000fe400078ef815 */
[----:B------:R-:W-:-:S02]  /*0760*/  IADD3 R13, R4, R13, R2 ;  /* 0x0000000d040d7210 */ /* 0x000fc40007ffe002 */
[----:B------:R-:W-:Y:S02]  /*0770*/  SHF.R.U32.HI R116, RZ, 0x3, R116 ;  /* 0x00000003ff747819 */ /* 0x000fe40000011674 */
[----:B------:R-:W-:Y:S01]  /*0780*/  LOP3.LUT R4, R0, 0x8, R21, 0xf8, !PT ;  /* 0x0000000800047812 */ /* 0x000fe200078ef815 */
[----:B------:R-:W-:Y:S01]  /*0790*/  IMAD R0, R130, 0x200, R5 ;  /* 0x0000020082007824 */ /* 0x000fe200078e0205 */
[----:B------:R-:W-:Y:S01]  /*07a0*/  SHF.R.U32.HI R2, RZ, 0x3, R6 ;  /* 0x00000003ff027819 */ /* 0x000fe20000011606 */
[----:B------:R-:W-:Y:S01]  /*07b0*/  IMAD.SHL.U32 R6, R15, 0x8, RZ ;  /* 0x000000080f067824 */ /* 0x000fe200078e00ff */
[----:B------:R-:W-:Y:S01]  /*07c0*/  LOP3.LUT R116, R3, R116, RZ, 0x3c, !PT ;  /* 0x0000007403747212 */ /* 0x000fe200078e3cff */
[----:B------:R-:W-:Y:S01]  /*07d0*/  IMAD R11, R9, 0x20, R0 ;  /* 0x00000020090b7824 */ /* 0x000fe200078e0200 */
[----:B------:R-:W-:Y:S01]  /*07e0*/  LOP3.LUT R3, R4, R2, RZ, 0x3c, !PT ;  /* 0x0000000204037212 */ /* 0x000fe200078e3cff */
[----:B------:R-:W-:Y:S01]  /*07f0*/  IMAD.SHL.U32 R0, R10, 0x8, RZ ;  /* 0x000000080a007824 */ /* 0x000fe200078e00ff */
[----:B------:R-:W-:Y:S01]  /*0800*/  LOP3.LUT R2, R19, 0x6, RZ, 0xc0, !PT ;  /* 0x0000000613027812 */ /* 0x000fe200078ec0ff */
[C---:B------:R-:W-:Y:S01]  /*0810*/  IMAD.SHL.U32 R4, R16.reuse, 0x40, RZ ;  /* 0x0000004010047824 */ /* 0x040fe200078e00ff */
[----:B------:R-:W-:Y:S01]  /*0820*/  R2P PR, R16, 0x6 ;  /* 0x0000000610007804 */ /* 0x000fe20000000000 */
[C---:B------:R-:W-:Y:S01]  /*0830*/  IMAD.SHL.U32 R9, R15.reuse, 0x10, RZ ;  /* 0x000000100f097824 */ /* 0x040fe200078e00ff */
[----:B------:R-:W-:Y:S01]  /*0840*/  LOP3.LUT R7, R0, 0x8, RZ, 0xc0, !PT ;  /* 0x0000000800077812 */ /* 0x000fe200078ec0ff */
[----:B------:R-:W-:Y:S01]  /*0850*/  IMAD R2, R10, 0x40, R2 ;  /* 0x000000400a027824 */ /* 0x000fe200078e0202 */
[----:B------:R-:W-:Y:S01]  /*0860*/  SHF.R.S32.HI R0, RZ, 0x1, R8 ;  /* 0x00000001ff007819 */ /* 0x000fe20000011408 */
[----:B------:R-:W-:Y:S01]  /*0870*/  IMAD.U32 R116, R20, 0x20, R116 ;  /* 0x0000002014747824 */ /* 0x000fe200078e0074 */
[----:B------:R-:W-:Y:S01]  /*0880*/  LOP3.LUT R4, R4, 0x1c0, RZ, 0xc0, !PT ;  /* 0x000001c004047812 */ /* 0x000fe200078ec0ff */
[----:B------:R-:W-:Y:S01]  /*0890*/  IMAD R3, R15, 0x200, R3 ;  /* 0x000002000f037824 */ /* 0x000fe200078e0203 */
[----:B------:R1:W-:Y:S01]  /*08a0*/  STL [R1+0xc8], R2 ;  /* 0x0000c80201007387 */ /* 0x0003e20000100800 */
[C---:B------:R-:W-:Y:S01]  /*08b0*/  LOP3.LUT P3, RZ, R0.reuse, 0x2, RZ, 0xc0, !PT ;  /* 0x0000000200ff7812 */ /* 0x040fe2000786c0ff */
[----:B------:R-:W-:Y:S01]  /*08c0*/  IMAD.SHL.U32 R0, R0, 0x40, RZ ;  /* 0x0000004000007824 */ /* 0x000fe200078e00ff */
[----:B------:R-:W-:-:S02]  /*08d0*/  LOP3.LUT R6, R6, 0x8, RZ, 0xc0, !PT ;  /* 0x0000000806067812 */ /* 0x000fc400078ec0ff */
[----:B------:R-:W-:Y:S02]  /*08e0*/  SHF.R.U32.HI R119, RZ, 0x3, R4 ;  /* 0x00000003ff777819 */ /* 0x000fe40000011604 */
[----:B------:R-:W-:Y:S02]  /*08f0*/  LOP3.LUT R0, R0, 0xc0, RZ, 0xc0, !PT ;  /* 0x000000c000007812 */ /* 0x000fe400078ec0ff */
[----:B------:R-:W-:Y:S02]  /*0900*/  LOP3.LUT R9, R7, 0x10, R9, 0xf8, !PT ;  /* 0x0000001007097812 */ /* 0x000fe400078ef809 */
[----:B------:R-:W-:Y:S02]  /*0910*/  SHF.R.U32.HI R8, RZ, 0x3, R0 ;  /* 0x00000003ff087819 */ /* 0x000fe40000011600 */
[----:B------:R-:W-:Y:S01]  /*0920*/  LOP3.LUT R119, R119, R4, R6, 0x1e, !PT ;  /* 0x0000000477777212 */ /* 0x000fe200078e1e06 */
[----:B------:R-:W-:Y:S01]  /*0930*/  IMAD.U32 R4, RZ, RZ, UR6 ;  /* 0x00000006ff047e24 */ /* 0x000fe2000f8e00ff */
[----:B------:R-:W-:Y:S01]  /*0940*/  LOP3.LUT R8, R8, R0, R7, 0x1e, !PT ;  /* 0x0000000008087212 */ /* 0x000fe200078e1e07 */
[----:B------:R-:W-:Y:S01]  /*0950*/  IMAD.SHL.U32 R0, R18, 0x20, RZ ;  /* 0x0000002012007824 */ /* 0x000fe200078e00ff */
[----:B------:R-:W-:Y:S01]  /*0960*/  USHF.R.S32.HI UR6, URZ, 0x1f, UR41 ;  /* 0x0000001f3f067899 */ /* 0x000fe20008011429 */
[----:B------:R-:W-:Y:S01]  /*0970*/  VIADD R4, R17, 0x1 ;  /* 0x0000000111047836 */ /* 0x000fe20000000000 */
[----:B------:R-:W-:Y:S01]  /*0980*/  LEA R197, R13, UR4, 0x1 ;  /* 0x000000040dc57c11 */ /* 0x000fe2000f8e08ff */
[----:B------:R-:W-:Y:S01]  /*0990*/  IMAD R130, R130, 0x200, R0 ;  /* 0x0000020082827824 */ /* 0x000fe200078e0200 */
[----:B------:R-:W-:Y:S01]  /*09a0*/  SEL R117, R126, 0xffffffe0, !P0 ;  /* 0xffffffe07e757807 */ /* 0x000fe20004000000 */
[----:B------:R-:W-:Y:S01]  /*09b0*/  IMAD.IADD R8, R8, 0x1, R11 ;  /* 0x0000000108087824 */ /* 0x000fe200078e020b */
[----:B------:R-:W-:Y:S01]  /*09c0*/  SEL R191, R191, 0x10, !P6 ;  /* 0x00000010bfbf7807 */ /* 0x000fe20007000000 */
[----:B------:R-:W-:Y:S01]  /*09d0*/  IMAD.IADD R119, R12, 0x1, R119 ;  /* 0x000000010c777824 */ /* 0x000fe200078e0277 */
[C---:B------:R-:W-:Y:S01]  /*09e0*/  LOP3.LUT P0, RZ, R14.reuse, 0x2, RZ, 0xc0, !PT ;  /* 0x000000020eff7812 */ /* 0x040fe2000780c0ff */
[----:B-1----:R-:W-:Y:S01]  /*09f0*/  IMAD.SHL.U32 R2, R14, 0x40, RZ ;  /* 0x000000400e027824 */ /* 0x002fe200078e00ff */
[----:B------:R-:W-:Y:S01]  /*0a00*/  SEL R193, R126, 0xffffffe0, !P5 ;  /* 0xffffffe07ec17807 */ /* 0x000fe20006800000 */
[C---:B------:R-:W-:Y:S01]  /*0a10*/  VIADD R192, R197.reuse, 0x40 ;  /* 0x00000040c5c07836 */ /* 0x040fe20000000000 */
[----:B------:R-:W-:Y:S01]  /*0a20*/  SEL R120, R120, 0xffffffc0, !P2 ;  /* 0xffffffc078787807 */ /* 0x000fe20005000000 */
[C---:B------:R-:W-:Y:S01]  /*0a30*/  @P4 VIADD R192, R197.reuse, 0xffffffc0 ;  /* 0xffffffc0c5c04836 */ /* 0x040fe20000000000 */
[----:B------:R-:W-:Y:S01]  /*0a40*/  LOP3.LUT R2, R2, 0xc0, RZ, 0xc0, !PT ;  /* 0x000000c002027812 */ /* 0x000fe200078ec0ff */
[----:B------:R-:W-:Y:S01]  /*0a50*/  IMAD.IADD R196, R197, 0x1, R191 ;  /* 0x00000001c5c47824 */ /* 0x000fe200078e02bf */
[----:B------:R-:W-:Y:S01]  /*0a60*/  SEL R126, R126, 0xffffffe0, !P0 ;  /* 0xffffffe07e7e7807 */ /* 0x000fe20004000000 */
[----:B------:R-:W-:Y:S01]  /*0a70*/  IMAD.IADD R191, R191, 0x1, R192 ;  /* 0x00000001bfbf7824 */ /* 0x000fe200078e02c0 */
[----:B------:R-:W-:Y:S01]  /*0a80*/  SHF.R.U32.HI R5, RZ, 0x3, R2 ;  /* 0x00000003ff057819 */ /* 0x000fe20000011602 */
[--C-:B------:R-:W-:Y:S01]  /*0a90*/  IMAD.IADD R198, R197, 0x1, R193.reuse ;  /* 0x00000001c5c67824 */ /* 0x100fe200078e02c1 */
[----:B------:R-:W-:Y:S01]  /*0aa0*/  LEA R116, R116, UR4, 0x1 ;  /* 0x0000000474747c11 */ /* 0x000fe2000f8e08ff */
[----:B------:R-:W-:Y:S01]  /*0ab0*/  IMAD.IADD R195, R196, 0x1, R193 ;  /* 0x00000001c4c37824 */ /* 0x000fe200078e02c1 */
[----:B------:R-:W-:Y:S01]  /*0ac0*/  LOP3.LUT R6, R5, R2, R6, 0x1e, !PT ;  /* 0x0000000205067212 */ /* 0x000fe200078e1e06 */
[----:B------:R-:W-:Y:S01]  /*0ad0*/  IMAD.IADD R194, R193, 0x1, R192 ;  /* 0x00000001c1c27824 */ /* 0x000fe200078e02c0 */
[----:B------:R-:W-:Y:S01]  /*0ae0*/  LOP3.LUT R2, R5, R9, R2, 0x1e, !PT ;  /* 0x0000000905027212 */ /* 0x000fe200078e1e02 */
[----:B------:R-:W-:Y:S01]  /*0af0*/  IMAD.IADD R117, R117, 0x1, R116 ;  /* 0x0000000175757824 */ /* 0x000fe200078e0274 */
[----:B------:R-:W-:Y:S01]  /*0b00*/  SHF.R.S32.HI R5, RZ, 0x1f, R17 ;  /* 0x0000001fff057819 */ /* 0x000fe20000011411 */
[----:B------:R-:W-:Y:S01]  /*0b10*/  IMAD.IADD R130, R130, 0x1, R6 ;  /* 0x0000000182827824 */ /* 0x000fe200078e0206 */
[----:B------:R-:W-:Y:S01]  /*0b20*/  LEA R188, R22, UR4, 0x1 ;  /* 0x0000000416bc7c11 */ /* 0x000fe2000f8e08ff */
[----:B------:R-:W-:-:S02]  /*0b30*/  IMAD.IADD R124, R0, 0x1, R2 ;  /* 0x00000001007c7824 */ /* 0x000fc400078e0202 */
[----:B------:R-:W-:Y:S01]  /*0b40*/  IMAD.U32 R0, RZ, RZ, UR5 ;  /* 0x00000005ff007e24 */ /* 0x000fe2000f8e00ff */
[----:B------:R-:W-:Y:S01]  /*0b50*/  USHF.R.S32.HI UR5, URZ, 0x1f, UR57 ;  /* 0x0000001f3f057899 */ /* 0x000fe20008011439 */
[----:B------:R-:W-:Y:S01]  /*0b60*/  IMAD.U32 R2, RZ, RZ, UR6 ;  /* 0x00000006ff027e24 */ /* 0x000fe2000f8e00ff */
[----:B------:R-:W-:Y:S01]  /*0b70*/  UIADD3 UR6, UR4, 0x6000, URZ ;  /* 0x0000600004067890 */ /* 0x000fe2000fffe03f */
[----:B------:R-:W-:Y:S01]  /*0b80*/  STL [R1+0xbc], R5 ;  /* 0x0000bc0501007387 */ /* 0x000fe20000100800 */
[----:B------:R-:W-:Y:S02]  /*0b90*/  IMAD.SHL.U32 R122, R130, 0x2, RZ ;  /* 0x00000002827a7824 */ /* 0x000fe400078e00ff */
[----:B------:R-:W-:Y:S01]  /*0ba0*/  IMAD.U32 R0, RZ, RZ, UR5 ;  /* 0x00000005ff007e24 */ /* 0x000fe2000f8e00ff */
[----:B------:R1:W-:Y:S01]  /*0bb0*/  STL [R1+0xa8], R4 ;  /* 0x0000a80401007387 */ /* 0x0003e20000100800 */
[----:B------:R-:W-:Y:S01]  /*0bc0*/  VIADD R0, R17, 0xffffff80 ;  /* 0xffffff8011007836 */ /* 0x000fe20000000000 */
[----:B------:R-:W-:Y:S01]  /*0bd0*/  UIADD3 UR5, UR4, 0xa000, URZ ;  /* 0x0000a00004057890 */ /* 0x000fe2000fffe03f */
[----:B------:R-:W-:Y:S01]  /*0be0*/  IADD3 R123, R122, 0x4000, R123 ;  /* 0x000040007a7b7810 */ /* 0x000fe20007ffe07b */
[----:B------:R-:W-:-:S02]  /*0bf0*/  IMAD.IADD R193, R193, 0x1, R191 ;  /* 0x00000001c1c17824 */ /* 0x000fc400078e02bf */
[----:B------:R-:W-:Y:S02]  /*0c00*/  SHF.R.S32.HI R2, RZ, 0x1f, R0 ;  /* 0x0000001fff027819 */ /* 0x000fe40000011400 */
[----:B------:R-:W-:Y:S01]  /*0c10*/  LEA R119, R119, UR5, 0x1 ;  /* 0x0000000577777c11 */ /* 0x000fe2000f8e08ff */
[----:B------:R-:W-:Y:S01]  /*0c20*/  IMAD.IADD R123, R123, 0x1, R126 ;  /* 0x000000017b7b7824 */ /* 0x000fe200078e027e */
[C---:B------:R-:W-:Y:S01]  /*0c30*/  SHF.L.U64.HI R2, R0.reuse, 0x2, R2 ;  /* 0x0000000200027819 */ /* 0x040fe20000010202 */
[----:B------:R-:W-:Y:S02]  /*0c40*/  IMAD.SHL.U32 R0, R0, 0x4, RZ ;  /* 0x0000000400007824 */ /* 0x000fe400078e00ff */
[C---:B------:R-:W-:Y:S02]  /*0c50*/  VIADD R125, R119.reuse, 0x20 ;  /* 0x00000020777d7836 */ /* 0x040fe40000000000 */
[----:B------:R2:W-:Y:S01]  /*0c60*/  STL [R1+0xa4], R2 ;  /* 0x0000a40201007387 */ /* 0x0005e20000100800 */
[----:B------:R-:W-:-:S02]  /*0c70*/  @P1 VIADD R125, R119, 0xffffffe0 ;  /* 0xffffffe0777d1836 */ /* 0x000fc40000000000 */
[----:B------:R-:W-:Y:S01]  /*0c80*/  IMAD.IADD R121, R119, 0x1, R120 ;  /* 0x0000000177797824 */ /* 0x000fe200078e0278 */
[----:B------:R3:W-:Y:S01]  /*0c90*/  STL [R1+0xa0], R0 ;  /* 0x0000a00001007387 */ /* 0x0007e20000100800 */
[----:B------:R-:W-:Y:S02]  /*0ca0*/  IMAD.IADD R120, R120, 0x1, R125 ;  /* 0x0000000178787824 */ /* 0x000fe400078e027d */
[C---:B------:R-:W-:Y:S02]  /*0cb0*/  VIADD R129, R125.reuse, 0x2000 ;  /* 0x000020007d817836 */ /* 0x040fe40000000000 */
[C---:B------:R-:W-:Y:S01]  /*0cc0*/  VIADD R128, R125.reuse, 0x4000 ;  /* 0x000040007d807836 */ /* 0x040fe20000000000 */
[----:B-1----:R-:W-:Y:S01]  /*0cd0*/  LEA R4, R8, UR6, 0x1 ;  /* 0x0000000608047c11 */ /* 0x002fe2000f8e08ff */
[----:B------:R-:W-:-:S04]  /*0ce0*/  VIADD R127, R125, 0x6000 ;  /* 0x000060007d7f7836 */ /* 0x000fc80000000000 */
[----:B------:R1:W-:Y:S01]  /*0cf0*/  STL [R1+0xac], R4 ;  /* 0x0000ac0401007387 */ /* 0x0003e20000100800 */
[----:B--2---:R-:W-:Y:S01]  /*0d00*/  LEA R2, R3, UR4, 0x1 ;  /* 0x0000000403027c11 */ /* 0x004fe2000f8e08ff */
[C---:B---3--:R-:W-:Y:S02]  /*0d10*/  VIADD R0, R4.reuse, 0x20 ;  /* 0x0000002004007836 */ /* 0x048fe40000000000 */
[----:B------:R-:W-:-:S05]  /*0d20*/  @P3 VIADD R0, R4, 0xffffffe0 ;  /* 0xffffffe004003836 */ /* 0x000fca0000000000 */
[----:B------:R1:W-:Y:S02]  /*0d30*/  STL [R1+0xb0], R0 ;  /* 0x0000b00001007387 */ /* 0x0003e40000100800 */
.L_x_679:
        /* <DEDUP_REMOVED lines=18> */
[----:B---3--:R-:W-:Y:S01]  /*0e60*/  IMAD.U32 R6, RZ, RZ, UR8 ;  /* 0x00000008ff067e24 */ /* 0x008fe2000f8e00ff */
        /* <DEDUP_REMOVED lines=48> */
.L_x_635:
        /* <DEDUP_REMOVED lines=52> */
[----:B------:R-:W-:-:S02]  /*14b0*/  @UP1 UIADD3 UR47, UR15, UR22, URZ ;  /* 0x000000160f2f1290 */ /* 0x000fc4000fffe03f */
[----:B------:R-:W-:Y:S02]  /*14c0*/  UIMAD.WIDE.U32 UR16, UR6, UR12, URZ ;  /* 0x0000000c061072a5 */ /* 0x000fe4000f8e003f */
[----:B------:R-:W-:Y:S02]  /*14d0*/  UIMAD UR15, UR7, UR12, URZ ;  /* 0x0000000c070f72a4 */ /* 0x000fe4000f8e023f */
[----:B------:R-:W-:Y:S02]  /*14e0*/  UIADD3 UR8, UR13, UR8, URZ ;  /* 0x000000080d087290 */ /* 0x000fe4000fffe03f */
        /* <DEDUP_REMOVED lines=9> */
[----:B------:R-:W-:Y:S02]  /*1580*/  USEL UR34, UR19, URZ, UP2 ;  /* 0x0000003f13227287 */ /* 0x000fe40009000000 */
[----:B------:R-:W-:Y:S02]  /*1590*/  UIADD3 UR46, UR17, UR8, URZ ;  /* 0x00000008112e7290 */ /* 0x000fe4000fffe03f */
[----:B------:R-:W-:Y:S01]  /*15a0*/  USHF.R.S32.HI UR19, URZ, 0x1f, UR16 ;  /* 0x0000001f3f137899 */ /* 0x000fe20008011410 */
[----:B------:R-:W-:Y:S01]  /*15b0*/  IMAD.HI.U32 R0, R0, R3, RZ ;  /* 0x0000000300007227 */ /* 0x000fe200078e00ff */
[----:B------:R-:W-:Y:S02]  /*15c0*/  UIADD3 UR8, UP2, UR16, UR29, URZ ;  /* 0x0000001d10087290 */ /* 0x000fe4000ff5e03f */
[----:B------:R-:W-:Y:S01]  /*15d0*/  UIMAD UR15, UR7, UR5, URZ ;  /* 0x00000005070f72a4 */ /* 0x000fe2000f8e023f */
[----:B------:R-:W-:Y:S01]  /*15e0*/  IMAD.MOV R4, RZ, RZ, -R0 ;  /* 0x000000ffff047224 */ /* 0x000fe200078e0a00 */
[----:B------:R-:W-:-:S02]  /*15f0*/  UIADD3.X UR12, UR19, UR34, URZ, UP2, !UPT ;  /* 0x00000022130c7290 */ /* 0x000fc400097fe43f */
[----:B------:R-:W-:Y:S01]  /*1600*/  UIMAD UR7, UR7, UR8, URZ ;  /* 0x00000008070772a4 */ /* 0x000fe2000f8e023f */
[C---:B------:R-:W-:Y:S01]  /*1610*/  IMAD R3, R6.reuse, R4, R3 ;  /* 0x0000000406037224 */ /* 0x040fe200078e0203 */
[----:B------:R-:W-:Y:S01]  /*1620*/  @!UP1 UIADD3 UR50, UR43, UR35, URZ ;  /* 0x000000232b329290 */ /* 0x000fe2000fffe03f */
[----:B------:R-:W-:Y:S01]  /*1630*/  ULDC UR22, c[0x0][0x2c4] ;  /* 0x0000b10000167ab9 */ /* 0x000fe20000000800 */
[----:B------:R-:W-:Y:S02]  /*1640*/  UIMAD UR17, UR6, UR12, UR7 ;  /* 0x0000000c061172a4 */ /* 0x000fe4000f8e0207 */
[----:B------:R-:W-:Y:S01]  /*1650*/  ISETP.GT.U32.AND P1, PT, R6, R3, PT ;  /* 0x000000030600720c */ /* 0x000fe20003f24070 */
[----:B------:R-:W-:Y:S02]  /*1660*/  UIMAD.WIDE.U32 UR34, UR6, UR8, URZ ;  /* 0x00000008062272a5 */ /* 0x000fe4000f8e003f */
[----:B------:R-:W-:Y:S01]  /*1670*/  @UP3 UIMAD UR6, UR41, UR22, URZ ;  /* 0x00000016290632a4 */ /* 0x000fe2000f8e023f */
[----:B------:R-:W-:Y:S01]  /*1680*/  ULDC.U8 UR25, c[0x0][0x480] ;  /* 0x0001200000197ab9 */ /* 0x000fe20000000000 */
[----:B------:R-:W-:-:S02]  /*1690*/  @UP0 UIADD3 UR21, UR38, UR40, URZ ;  /* 0x0000002826150290 */ /* 0x000fc4000fffe03f */
[----:B------:R-:W-:Y:S02]  /*16a0*/  @UP0 UIADD3 UR23, UR38, UR40, URZ ;  /* 0x0000002826170290 */ /* 0x000fe4000fffe03f */
[----:B------:R-:W-:Y:S02]  /*16b0*/  UIMAD UR48, UR57, UR26, URZ ;  /* 0x0000001a393072a4 */ /* 0x000fe4000f8e023f */
[----:B------:R-:W-:Y:S02]  /*16c0*/  UISETP.NE.AND UP4, UPT, UR25, URZ, UPT ;  /* 0x0000003f1900728c */ /* 0x000fe4000bf85270 */
[-C--:B------:R-:W-:Y:S01]  /*16d0*/  @!P1 IADD3 R3, R3, -R6.reuse, RZ ;  /* 0x8000000603039210 */ /* 0x080fe20007ffe0ff */
[----:B------:R-:W-:Y:S01]  /*16e0*/  @!P1 VIADD R0, R0, 0x1 ;  /* 0x0000000100009836 */ /* 0x000fe20000000000 */
        /* <DEDUP_REMOVED lines=20> */
[----:B------:R-:W-:Y:S02]  /*1830*/  USEL UR52, UR49, URZ, UP4 ;  /* 0x0000003f31347287 */ /* 0x000fe4000a000000 */
[----:B------:R-:W-:Y:S02]  /*1840*/  @!UP3 UIMAD UR36, UR6, UR22, URZ ;  /* 0x000000160624b2a4 */ /* 0x000fe4000f8e023f */
[----:B------:R-:W-:Y:S02]  /*1850*/  USHF.R.S32.HI UR33, URZ, 0x1f, UR37 ;  /* 0x0000001f3f217899 */ /* 0x000fe40008011425 */
        /* <DEDUP_REMOVED lines=20> */
.L_x_637:
        /* <DEDUP_REMOVED lines=13> */
.L_x_638:
        /* <DEDUP_REMOVED lines=11> */
.L_x_639:
[----:B------:R-:W-:-:S04]  /*1b20*/  UIMAD UR5, UR41, UR61, UR57 ;  /* 0x0000003d290572a4 */ /* 0x000fc8000f8e0239 */
[----:B------:R-:W-:-:S12]  /*1b30*/  UIMAD UR5, UR5, UR59, URZ ;  /* 0x0000003b050572a4 */ /* 0x000fd8000f8e023f */
.L_x_640:
[----:B------:R-:W2:Y:S01]  /*1b40*/  LDL.64 R4, [R1+0x80] ;  /* 0x0000800001047983 */ /* 0x000ea20000100a00 */
[----:B------:R-:W1:Y:S01]  /*1b50*/  LDC.64 R8, c[0x0][0x420] ;  /* 0x00010800ff087b82 */ /* 0x000e620000000a00 */
[----:B------:R-:W-:Y:S02]  /*1b60*/  ULDC UR6, c[0x0][0x2dc] ;  /* 0x0000b70000067ab9 */ /* 0x000fe40000000800 */
[----:B------:R3:W2:Y:S01]  /*1b70*/  LDL.64 R20, [R1+0x80] ;  /* 0x0000800001147983 */ /* 0x0006a20000100a00 */
[----:B------:R-:W-:Y:S02]  /*1b80*/  UIADD3 UR35, UR16, UR5, URZ ;  /* 0x0000000510237290 */ /* 0x000fe4000fffe03f */
[----:B------:R-:W-:Y:S01]  /*1b90*/  UIMAD UR21, UR6, UR61, URZ ;  /* 0x0000003d061572a4 */ /* 0x000fe2000f8e023f */
[----:B------:R-:W4:Y:S01]  /*1ba0*/  LDL R14, [R1+0xc0] ;  /* 0x0000c000010e7983 */ /* 0x000f220000100800 */
[----:B------:R-:W-:Y:S01]  /*1bb0*/  UIADD3 UR5, -UR9, UR18, UR37 ;  /* 0x0000001209057290 */ /* 0x000fe2000fffe125 */
[----:B------:R-:W-:Y:S01]  /*1bc0*/  ULDC UR12, c[0x0][0x398] ;  /* 0x0000e600000c7ab9 */ /* 0x000fe20000000800 */
[----:B------:R-:W5:Y:S01]  /*1bd0*/  S2R R17, SR_TID.X ;  /* 0x0000000000117919 */ /* 0x000f620000002100 */
[----:B------:R-:W-:Y:S01]  /*1be0*/  ULDC.64 UR14, c[0x0][0x428] ;  /* 0x00010a00000e7ab9 */ /* 0x000fe20000000a00 */
[----:B------:R-:W3:Y:S01]  /*1bf0*/  S2R R18, SR_TID.X ;  /* 0x0000000000127919 */ /* 0x000ee20000002100 */
[----:B------:R-:W-:Y:S01]  /*1c00*/  USHF.R.S32.HI UR13, URZ, 0x1f, UR57 ;  /* 0x0000001f3f0d7899 */ /* 0x000fe20008011439 */
[----:B------:R-:W-:Y:S01]  /*1c10*/  ULDC.64 UR6, c[0x0][0x258] ;  /* 0x0000960000067ab9 */ /* 0x000fe20000000a00 */
[----:B------:R-:W1:Y:S01]  /*1c20*/  S2R R11, SR_TID.X ;  /* 0x00000000000b7919 */ /* 0x000e620000002100 */
[----:B------:R-:W-:Y:S01]  /*1c30*/  ULDC.64 UR42, c[0x0][0x2b0] ;  /* 0x0000ac00002a7ab9 */ /* 0x000fe20000000a00 */
[----:B------:R-:W-:Y:S01]  /*1c40*/  ULDC.64 UR44, c[0x0][0x478] ;  /* 0x00011e00002c7ab9 */ /* 0x000fe20000000a00 */
[----:B------:R-:W1:Y:S01]  /*1c50*/  S2R R13, SR_TID.X ;  /* 0x00000000000d7919 */ /* 0x000e620000002100 */
[----:B-----5:R-:W-:-:S04]  /*1c60*/  SHF.R.S32.HI R17, RZ, 0x1f, R17 ;  /* 0x0000001fff117819 */ /* 0x020fc80000011411 */
[----:B---3--:R-:W-:-:S04]  /*1c70*/  LEA.HI R17, R17, R18, RZ, 0x2 ;  /* 0x0000001211117211 */ /* 0x008fc800078f10ff */
[----:B------:R-:W-:-:S04]  /*1c80*/  SHF.R.S32.HI R17, RZ, 0x2, R17 ;  /* 0x00000002ff117819 */ /* 0x000fc80000011411 */
[----:B------:R-:W-:Y:S02]  /*1c90*/  SHF.R.S32.HI R15, RZ, 0x1f, R17 ;  /* 0x0000001fff0f7819 */ /* 0x000fe40000011411 */
[----:B------:R-:W-:Y:S02]  /*1ca0*/  IADD3 R3, P0, R17, UR16, RZ ;  /* 0x0000001011037c10 */ /* 0x000fe4000ff1e0ff */
[----:B-1----:R-:W-:Y:S01]  /*1cb0*/  SHF.R.S32.HI R11, RZ, 0x1f, R11 ;  /* 0x0000001fff0b7819 */ /* 0x002fe2000001140b */
[----:B------:R-:W-:Y:S02]  /*1cc0*/  USHF.L.U32 UR20, UR21, 0x7, URZ ;  /* 0x0000000715147899 */ /* 0x000fe4000800063f */
[----:B------:R-:W-:Y:S01]  /*1cd0*/  UIADD3 UR5, UR5, -UR12, URZ ;  /* 0x8000000c05057290 */ /* 0x000fe2000fffe03f */
[----:B------:R-:W-:Y:S01]  /*1ce0*/  LEA.HI R11, R11, R13, RZ, 0x5 ;  /* 0x0000000d0b0b7211 */ /* 0x000fe200078f28ff */
[----:B------:R-:W-:Y:S01]  /*1cf0*/  UIMAD UR17, UR13, UR14, URZ ;  /* 0x0000000e0d1172a4 */ /* 0x000fe2000f8e023f */
[----:B------:R-:W-:Y:S01]  /*1d00*/  IMAD.U32 R10, RZ, RZ, UR6 ;  /* 0x00000006ff0a7e24 */ /* 0x000fe2000f8e00ff */
[----:B------:R-:W-:Y:S01]  /*1d10*/  USHF.R.S32.HI UR12, URZ, 0x1f, UR20 ;  /* 0x0000001f3f0c7899 */ /* 0x000fe20008011414 */
[----:B------:R-:W-:Y:S01]  /*1d20*/  SHF.R.S32.HI R11, RZ, 0x5, R11 ;  /* 0x00000005ff0b7819 */ /* 0x000fe2000001140b */
[----:B------:R-:W-:Y:S01]  /*1d30*/  UIMAD UR15, UR57, UR15, UR17 ;  /* 0x0000000f390f72a4 */ /* 0x000fe2000f8e0211 */
[----:B------:R-:W-:Y:S01]  /*1d40*/  BSSY B1, `(.L_x_636) ;  /* 0x00008b3000017945 */ /* 0x000fe20003800000 */
[----:B--2---:R-:W-:Y:S01]  /*1d50*/  IMAD.MOV.U32 R20, RZ, RZ, R4 ;  /* 0x000000ffff147224 */ /* 0x004fe200078e0004 */
[----:B------:R-:W-:-:S04]  /*1d60*/  IADD3.X R4, R15, UR19, RZ, P0, !PT ;  /* 0x000000130f047c10 */ /* 0x000fc800087fe4ff */
[--C-:B------:R-:W-:Y:S01]  /*1d70*/  SHF.R.S32.HI R21, RZ, 0x1f, R20.reuse ;  /* 0x0000001fff157819 */ /* 0x100fe20000011414 */
[----:B------:R-:W-:Y:S02]  /*1d80*/  IMAD R6, R4, UR30, RZ ;  /* 0x0000001e04067c24 */ /* 0x000fe4000f8e02ff */
[----:B------:R-:W-:-:S04]  /*1d90*/  IMAD.WIDE.U32 R4, R3, UR30, R20 ;  /* 0x0000001e03047c25 */ /* 0x000fc8000f8e0014 */
[----:B------:R-:W-:Y:S01]  /*1da0*/  IMAD R3, R3, UR31, R6 ;  /* 0x0000001f03037c24 */ /* 0x000fe2000f8e0206 */
[----:B------:R-:W-:Y:S02]  /*1db0*/  IADD3 R6, P2, R4, UR56, RZ ;  /* 0x0000003804067c10 */ /* 0x000fe4000ff5e0ff */
[----:B------:R-:W-:Y:S01]  /*1dc0*/  IADD3 R4, P0, R20, UR8, RZ ;  /* 0x0000000814047c10 */ /* 0x000fe2000ff1e0ff */
[----:B------:R-:W-:Y:S01]  /*1dd0*/  UIMAD UR8, UR13, UR6, URZ ;  /* 0x000000060d0872a4 */ /* 0x000fe2000f8e023f */
[----:B------:R-:W-:Y:S01]  /*1de0*/  IADD3.X R7, R5, UR47, R3, P2, !PT ;  /* 0x0000002f05077c10 */ /* 0x000fe200097fe403 */
[----:B------:R-:W-:Y:S01]  /*1df0*/  IMAD R3, R8, UR19, RZ ;  /* 0x0000001308037c24 */ /* 0x000fe2000f8e02ff */
[----:B------:R-:W-:Y:S01]  /*1e00*/  UIADD3 UR13, UP2, UP1, UR34, UR20, UR48 ;  /* 0x00000014220d7290 */ /* 0x000fe2000f95e030 */
[----:B------:R-:W-:Y:S01]  /*1e10*/  IADD3.X R5, R21, UR50, RZ, P0, !PT ;  /* 0x0000003215057c10 */ /* 0x000fe200087fe4ff */
[----:B------:R-:W-:Y:S01]  /*1e20*/  USHF.R.S32.HI UR19, URZ, 0x1f, UR5 ;  /* 0x0000001f3f137899 */ /* 0x000fe20008011405 */
[----:B------:R-:W-:Y:S01]  /*1e30*/  IMAD.WIDE.U32 R6, R10, UR57, R6 ;  /* 0x000000390a067c25 */ /* 0x000fe2000f8e0006 */
[----:B------:R-:W-:-:S02]  /*1e40*/  UIMAD UR23, UR57, UR7, UR8 ;  /* 0x00000007391772a4 */ /* 0x000fc4000f8e0208 */
[----:B------:R-:W-:Y:S02]  /*1e50*/  UIADD3.X UR6, UR49, UR12, UR54, UP2, UP1 ;  /* 0x0000000c31067290 */ /* 0x000fe400097e2436 */
[----:B------:R-:W-:Y:S01]  /*1e60*/  ULEA.HI UR19, UR19, UR5, URZ, 0x7 ;  /* 0x0000000513137291 */ /* 0x000fe2000f8f383f */
[----:B------:R-:W-:Y:S01]  /*1e70*/  IMAD R3, R9, UR16, R3 ;  /* 0x0000001009037c24 */ /* 0x000fe2000f8e0203 */
[----:B------:R-:W-:Y:S01]  /*1e80*/  UIADD3 UR7, UP2, UP1, UR53, UR13, UR55 ;  /* 0x0000000d35077290 */ /* 0x000fe2000f95e037 */
[----:B------:R-:W-:Y:S01]  /*1e90*/  IMAD.WIDE.U32 R4, R8, UR16, R4 ;  /* 0x0000001008047c25 */ /* 0x000fe2000f8e0004 */
[----:B------:R-:W-:-:S03]  /*1ea0*/  USHF.R.S32.HI UR19, URZ, 0x7, UR19 ;  /* 0x000000073f137899 */ /* 0x000fc60008011413 */
[----:B----4-:R-:W-:Y:S01]  /*1eb0*/  IMAD R10, R11, UR21, R14 ;  /* 0x000000150b0a7c24 */ /* 0x010fe2000f8e020e */
[----:B------:R-:W-:Y:S01]  /*1ec0*/  UIADD3.X UR8, UR52, UR6, UR46, UP2, UP1 ;  /* 0x0000000634087290 */ /* 0x000fe200097e242e */
[----:B------:R-:W-:Y:S01]  /*1ed0*/  IMAD.IADD R5, R5, 0x1, R3 ;  /* 0x0000000105057824 */ /* 0x000fe200078e0203 */
[----:B------:R-:W-:Y:S02]  /*1ee0*/  UISETP.LT.AND UP1, UPT, URZ, UR19, UPT ;  /* 0x000000133f00728c */ /* 0x000fe4000bf21270 */
[C---:B------:R-:W-:Y:S01]  /*1ef0*/  IADD3 R3, P0, R10.reuse, UR7, RZ ;  /* 0x000000070a037c10 */ /* 0x040fe2000ff1e0ff */
[----:B------:R-:W-:Y:S01]  /*1f00*/  ULDC.64 UR6, c[0x0][0x400] ;  /* 0x0001000000067ab9 */ /* 0x000fe20000000a00 */
[----:B------:R-:W-:Y:S01]  /*1f10*/  IMAD.U32 R11, RZ, RZ, UR14 ;  /* 0x0000000eff0b7e24 */ /* 0x000fe2000f8e00ff */
[----:B------:R-:W-:Y:S01]  /*1f20*/  USEL UR19, URZ, UR19, !UP1 ;  /* 0x000000133f137287 */ /* 0x000fe2000c800000 */
[----:B------:R-:W-:Y:S01]  /*1f30*/  LEA.HI.X.SX32 R10, R10, UR8, 0x1, P0 ;  /* 0x000000080a0a7c11 */ /* 0x000fe200080f0eff */
[----:B------:R-:W-:Y:S01]  /*1f40*/  ULDC.64 UR12, c[0x0][0x210] ;  /* 0x00008400000c7ab9 */ /* 0x000fe20000000a00 */
[----:B------:R-:W-:Y:S01]  /*1f50*/  LEA R252, P0, R3, UR6, 0x2 ;  /* 0x0000000603fc7c11 */ /* 0x000fe2000f8010ff */
[----:B------:R-:W-:Y:S01]  /*1f60*/  IMAD.WIDE.U32 R4, R11, UR57, R4 ;  /* 0x000000390b047c25 */ /* 0x000fe2000f8e0004 */
[----:B------:R-:W-:Y:S01]  /*1f70*/  UISETP.GT.AND UP1, UPT, UR39, UR19, UPT ;  /* 0x000000132700728c */ /* 0x000fe2000bf24270 */
[----:B------:R1:W-:Y:S01]  /*1f80*/  STL [R1+0x84], R21 ;  /* 0x0000841501007387 */ /* 0x0003e20000100800 */
[----:B------:R-:W-:Y:S01]  /*1f90*/  LEA.HI.X R251, R3, UR7, R10, 0x2, P0 ;  /* 0x0000000703fb7c11 */ /* 0x000fe200080f140a */
[----:B------:R-:W-:Y:S01]  /*1fa0*/  VIADD R7, R7, UR23 ;  /* 0x0000001707077c36 */ /* 0x000fe20008000000 */
[C---:B------:R-:W-:Y:S01]  /*1fb0*/  LEA R224, P0, R6.reuse, UR12, 0x1 ;  /* 0x0000000c06e07c11 */ /* 0x040fe2000f8008ff */
[----:B------:R-:W-:Y:S01]  /*1fc0*/  VIADD R5, R5, UR15 ;  /* 0x0000000f05057c36 */ /* 0x000fe20008000000 */
[----:B------:R-:W-:Y:S01]  /*1fd0*/  UIADD3 UR16, UR16, UR36, URZ ;  /* 0x0000002410107290 */ /* 0x000fe2000fffe03f */
[----:B------:R-:W-:Y:S01]  /*1fe0*/  IMAD R3, R15, R8, RZ ;  /* 0x000000080f037224 */ /* 0x000fe200078e02ff */
[----:B------:R-:W-:Y:S01]  /*1ff0*/  LEA.HI.X R225, R6, UR13, R7, 0x1, P0 ;  /* 0x0000000d06e17c11 */ /* 0x000fe200080f0c07 */
[----:B------:R-:W-:Y:S01]  /*2000*/  ULDC.64 UR14, c[0x0][0x3e0] ;  /* 0x0000f800000e7ab9 */ /* 0x000fe20000000a00 */
[----:B------:R-:W-:Y:S01]  /*2010*/  PLOP3.LUT P0, PT, PT, PT, UP1, 0x80, 0x0 ;  /* 0x000000000000781c */ /* 0x000fe20003f0f018 */
[----:B------:R-:W-:-:S02]  /*2020*/  IMAD R3, R17, R9, R3 ;  /* 0x0000000911037224 */ /* 0x000fc400078e0203 */
[----:B------:R-:W-:Y:S01]  /*2030*/  IMAD.WIDE.U32 R4, R17, R8, R4 ;  /* 0x0000000811047225 */ /* 0x000fe200078e0004 */
[----:B------:R-:W-:Y:S02]  /*2040*/  UIMAD.WIDE UR6, UR16, 0x4, UR42 ;  /* 0x00000004100678a5 */ /* 0x000fe4000f8e022a */
[----:B------:R-:W-:Y:S01]  /*2050*/  UIMAD.WIDE UR16, UR35, 0x4, UR44 ;  /* 0x00000004231078a5 */ /* 0x000fe2000f8e022c */
[----:B------:R-:W-:Y:S01]  /*2060*/  IMAD.IADD R3, R5, 0x1, R3 ;  /* 0x0000000105037824 */ /* 0x000fe200078e0203 */
[C---:B------:R-:W-:Y:S01]  /*2070*/  LEA R222, P2, R4.reuse, UR14, 0x1 ;  /* 0x0000000e04de7c11 */ /* 0x040fe2000f8408ff */
[----:B------:R-:W-:Y:S02]  /*2080*/  UIADD3 UR8, UR39, -0x1, URZ ;  /* 0xffffffff27087890 */ /* 0x000fe4000fffe03f */
[----:B------:R-:W-:Y:S01]  /*2090*/  UMOV UR14, UR6 ;  /* 0x00000006000e7c82 */ /* 0x000fe20008000000 */
[----:B------:R-:W-:Y:S01]  /*20a0*/  LEA.HI.X R223, R4, UR15, R3, 0x1, P2 ;  /* 0x0000000f04df7c11 */ /* 0x000fe200090f0c03 */
[----:B------:R-:W-:Y:S01]  /*20b0*/  UMOV UR13, UR7 ;  /* 0x00000007000d7c82 */ /* 0x000fe20008000000 */
[----:B------:R-:W-:Y:S01]  /*20c0*/  UMOV UR15, UR17 ;  /* 0x00000011000f7c82 */ /* 0x000fe20008000000 */
        /* <DEDUP_REMOVED lines=20> */
.L_x_642:
        /* <DEDUP_REMOVED lines=19> */
.L_x_643:
        /* <DEDUP_REMOVED lines=32> */
.L_x_645:
[----:B------:R-:W-:Y:S05]  /*2540*/  BSYNC B0 ;  /* 0x0000000000007941 */ /* 0x000fea0003800000 */
.L_x_644:
        /* <DEDUP_REMOVED lines=14> */
.L_x_647:
[----:B------:R-:W-:Y:S05]  /*2630*/  BSYNC B0 ;  /* 0x0000000000007941 */ /* 0x000fea0003800000 */
.L_x_646:
        /* <DEDUP_REMOVED lines=23> */
[----:B--2---:R-:W-:-:S04]  /*27b0*/  LEA R8, P1, R6, UR6, 0x1 ;  /* 0x0000000606087c11 */ /* 0x004fc8000f8208ff */
[----:B------:R-:W-:-:S05]  /*27c0*/  LEA.HI.X R9, R6, UR7, R0, 0x1, P1 ;  /* 0x0000000706097c11 */ /* 0x000fca00088f0c00 */
[----:B------:R3:W-:Y:S04]  /*27d0*/  STG.E.128 desc[UR10][R8.64], RZ ;  /* 0x000000ff08007986 */ /* 0x0007e8000c101d0a */
.L_x_649:
[----:B------:R-:W-:Y:S05]  /*27e0*/  BSYNC B0 ;  /* 0x0000000000007941 */ /* 0x000fea0003800000 */
.L_x_648:
        /* <DEDUP_REMOVED lines=14> */
.L_x_641:
        /* <DEDUP_REMOVED lines=13> */
[----:B------:R-:W-:Y:S01]  /*29a0*/  PLOP3.LUT P0, PT, PT, PT, UP0, 0x80, 0x0 ;  /* 0x000000000000781c */ /* 0x000fe20003f0f008 */
[----:B------:R3:W-:Y:S04]  /*29b0*/  @P3 STS [R188+0x4000], RZ ;  /* 0x004000ffbc003388 */ /* 0x0007e80000000800 */
[----:B------:R3:W-:Y:S04]  /*29c0*/  @P3 STS [R188+0x4004], RZ ;  /* 0x004004ffbc003388 */ /* 0x0007e80000000800 */
[----:B------:R3:W-:Y:S01]  /*29d0*/  @P3 STS.64 [R188+0x4008], RZ ;  /* 0x004008ffbc003388 */ /* 0x0007e20000000a00 */
[----:B--2---:R-:W-:-:S05]  /*29e0*/  VIADD R3, R4, 0x1000 ;  /* 0x0000100004037836 */ /* 0x004fca0000000000 */
[----:B------:R-:W-:Y:S01]  /*29f0*/  SEL R3, R3, R4, !P0 ;  /* 0x0000000403037207 */ /* 0x000fe20004000000 */
[----:B---3--:R-:W-:Y:S06]  /*2a00*/  @P3 BRA `(.L_x_652) ;  /* 0x0000000000283947 */ /* 0x008fec0003800000 */
        /* <DEDUP_REMOVED lines=10> */
.L_x_652:
[----:B------:R-:W-:Y:S05]  /*2ab0*/  BSYNC B0 ;  /* 0x0000000000007941 */ /* 0x000fea0003800000 */
.L_x_651:
        /* <DEDUP_REMOVED lines=14> */
.L_x_654:
[----:B------:R-:W-:Y:S05]  /*2ba0*/  BSYNC B0 ;  /* 0x0000000000007941 */ /* 0x000fea0003800000 */
.L_x_653:
        /* <DEDUP_REMOVED lines=17> */
.L_x_656:
[----:B------:R-:W-:Y:S05]  /*2cc0*/  BSYNC B0 ;  /* 0x0000000000007941 */ /* 0x000fea0003800000 */
.L_x_655:
        /* <DEDUP_REMOVED lines=21> */
.L_x_658:
[----:B------:R-:W-:Y:S05]  /*2e20*/  BSYNC B0 ;  /* 0x0000000000007941 */ /* 0x000fea0003800000 */
.L_x_657:
[----:B------:R-:W5:Y:S01]  /*2e30*/  LDL R16, [R1+0xb4] ;  /* 0x0000b40001107983 */ /* 0x000f620000100800 */
[----:B------:R-:W-:Y:S01]  /*2e40*/  UIMAD UR6, UR33, UR24, URZ ;  /* 0x00000018210672a4 */ /* 0x000fe2000f8e023f */
[----:B-1----:R-:W-:Y:S01]  /*2e50*/  IMAD.WIDE.U32 R4, R6, UR37, R20 ;  /* 0x0000002506047c25 */ /* 0x002fe2000f8e0014 */
[----:B------:R-:W-:Y:S02]  /*2e60*/  BSSY B0, `(.L_x_659) ;  /* 0x000002b000007945 */ /* 0x000fe40003800000 */
[----:B------:R-:W-:Y:S02]  /*2e70*/  UIMAD UR7, UR37, UR25, UR6 ;  /* 0x00000019250772a4 */ /* 0x000fe4000f8e0206 */
[----:B------:R-:W-:Y:S01]  /*2e80*/  UIMAD UR6, UR51, -0x80, UR9 ;  /* 0xffffff80330678a4 */ /* 0x000fe2000f8e0209 */
[----:B------:R-:W-:Y:S01]  /*2e90*/  IADD3 R4, P1, R4, UR22, RZ ;  /* 0x0000001604047c10 */ /* 0x000fe2000ff3e0ff */
[----:B------:R-:W-:Y:S02]  /*2ea0*/  ULDC.64 UR22, c[0x0][0x260] ;  /* 0x0000980000167ab9 */ /* 0x000fe40000000a00 */
[----:B------:R-:W-:-:S02]  /*2eb0*/  IMAD.U32 R3, RZ, RZ, UR7 ;  /* 0x00000007ff037e24 */ /* 0x000fc4000f8e00ff */
[----:B------:R-:W-:-:S03]  /*2ec0*/  ISETP.GE.AND P3, PT, R17, UR6, PT ;  /* 0x0000000611007c0c */ /* 0x000fc6000bf66270 */
[----:B------:R-:W-:Y:S01]  /*2ed0*/  IADD3.X R5, R5, UR28, R3, P1, !PT ;  /* 0x0000001c05057c10 */ /* 0x000fe20008ffe403 */
[----:B------:R-:W-:-:S04]  /*2ee0*/  IMAD R3, R12, UR22, RZ ;  /* 0x000000160c037c24 */ /* 0x000fc8000f8e02ff */
[C---:B------:R-:W-:Y:S02]  /*2ef0*/  IMAD R3, R0.reuse, UR23, R3 ;  /* 0x0000001700037c24 */ /* 0x040fe4000f8e0203 */
[----:B------:R-:W-:-:S03]  /*2f00*/  IMAD.WIDE.U32 R4, R0, UR22, R4 ;  /* 0x0000001600047c25 */ /* 0x000fc6000f8e0004 */
[----:B------:R1:W-:Y:S02]  /*2f10*/  @P3 STS [R188+0x6000], RZ ;  /* 0x006000ffbc003388 */ /* 0x0003e40000000800 */
[----:B------:R-:W-:Y:S02]  /*2f20*/  IADD3 R10, R5, R3, RZ ;  /* 0x00000003050a7210 */ /* 0x000fe40007ffe0ff */
[----:B------:R1:W-:Y:S04]  /*2f30*/  @P3 STS [R188+0x6004], RZ ;  /* 0x006004ffbc003388 */ /* 0x0003e80000000800 */
[----:B------:R1:W-:Y:S01]  /*2f40*/  @P3 STS.64 [R188+0x6008], RZ ;  /* 0x006008ffbc003388 */ /* 0x0003e20000000a00 */
[C---:B-----5:R-:W-:Y:S01]  /*2f50*/  VIADD R7, R16.reuse, 0x8 ;  /* 0x0000000810077836 */ /* 0x060fe20000000000 */
[C---:B------:R-:W-:Y:S01]  /*2f60*/  IADD3 R6, R16.reuse, 0x40, RZ ;  /* 0x0000004010067810 */ /* 0x040fe20007ffe0ff */
[C---:B------:R-:W-:Y:S01]  /*2f70*/  VIADD R11, R16.reuse, 0x48 ;  /* 0x00000048100b7836 */ /* 0x040fe20000000000 */
[----:B------:R-:W-:-:S02]  /*2f80*/  ISETP.GE.AND P1, PT, R16, UR5, PT ;  /* 0x0000000510007c0c */ /* 0x000fc4000bf26270 */
[----:B------:R-:W-:Y:S02]  /*2f90*/  ISETP.GE.AND P6, PT, R7, UR5, PT ;  /* 0x0000000507007c0c */ /* 0x000fe4000bfc6270 */
[----:B------:R-:W-:Y:S02]  /*2fa0*/  ISETP.GE.AND P5, PT, R6, UR5, PT ;  /* 0x0000000506007c0c */ /* 0x000fe4000bfa6270 */
[----:B------:R-:W-:Y:S02]  /*2fb0*/  ISETP.GE.AND P4, PT, R11, UR5, PT ;  /* 0x000000050b007c0c */ /* 0x000fe4000bf86270 */
[----:B------:R-:W-:Y:S01]  /*2fc0*/  P2R R13, PR, RZ, 0x2 ;  /* 0x00000002ff0d7803 */ /* 0x000fe20000000000 */
[----:B-1----:R-:W-:Y:S10]  /*2fd0*/  @P3 BRA `(.L_x_660) ;  /* 0x00000000004c3947 */ /* 0x002ff40003800000 */
        /* <DEDUP_REMOVED lines=19> */
.L_x_660:
[----:B------:R-:W-:Y:S05]  /*3110*/  BSYNC B0 ;  /* 0x0000000000007941 */ /* 0x000fea0003800000 */
.L_x_659:
        /* <DEDUP_REMOVED lines=23> */
.L_x_662:
[----:B------:R-:W-:Y:S05]  /*3290*/  BSYNC B0 ;  /* 0x0000000000007941 */ /* 0x000fea0003800000 */
.L_x_661:
        /* <DEDUP_REMOVED lines=36> */
.L_x_664:
[----:B------:R-:W-:Y:S05]  /*34e0*/  BSYNC B0 ;  /* 0x0000000000007941 */ /* 0x000fea0003800000 */
.L_x_663:
        /* <DEDUP_REMOVED lines=22> */
.L_x_666:
[----:B------:R-:W-:Y:S05]  /*3650*/  BSYNC B0 ;  /* 0x0000000000007941 */ /* 0x000fea0003800000 */
.L_x_665:
[----:B------:R-:W-:Y:S01]  /*3660*/  ULDC.64 UR22, c[0x0][0x3c8] ;  /* 0x0000f20000167ab9 */ /* 0x000fe20000000a00 */
[----:B------:R-:W-:Y:S01]  /*3670*/  USHF.R.S32.HI UR6, URZ, 0x1f, UR57 ;  /* 0x0000001f3f067899 */ /* 0x000fe20008011439 */
[----:B-1----:R-:W5:Y:S01]  /*3680*/  LDL R9, [R1+0xbc] ;  /* 0x0000bc0001097983 */ /* 0x002f620000100800 */
[----:B------:R-:W-:Y:S01]  /*3690*/  UISETP.NE.U32.AND UP1, UPT, UR22, URZ, UPT ;  /* 0x0000003f1600728c */ /* 0x000fe2000bf25070 */
[----:B------:R-:W-:Y:S01]  /*36a0*/  ISETP.NE.AND P3, PT, R13, RZ, PT ;  /* 0x000000ff0d00720c */ /* 0x000fe20003f65270 */
[----:B------:R-:W-:Y:S01]  /*36b0*/  IMAD.MOV.U32 R15, RZ, RZ, 0x7f800000 ;  /* 0x7f800000ff0f7424 */ /* 0x000fe200078e00ff */
[----:B------:R-:W-:Y:S01]  /*36c0*/  SHF.R.S32.HI R3, RZ, 0x1f, R11 ;  /* 0x0000001fff037819 */ /* 0x000fe2000001140b */
[----:B------:R-:W-:Y:S01]  /*36d0*/  UISETP.NE.AND.EX UP1, UPT, UR23, URZ, UPT, UP1 ;  /* 0x0000003f1700728c */ /* 0x000fe2000bf25310 */
[----:B------:R-:W-:Y:S01]  /*36e0*/  IMAD.MOV.U32 R14, RZ, RZ, 0x7f800000 ;  /* 0x7f800000ff0e7424 */ /* 0x000fe200078e00ff */
[----:B------:R-:W0:Y:S01]  /*36f0*/  LDGDEPBAR ;  /* 0x00000000000079af */ /* 0x000e220000000000 */
[----:B------:R-:W-:Y:S01]  /*3700*/  IMAD.MOV.U32 R12, RZ, RZ, 0x7f800000 ;  /* 0x7f800000ff0c7424 */ /* 0x000fe200078e00ff */
[----:B------:R-:W-:-:S02]  /*3710*/  ULDC UR39, c[0x0][0x2d0] ;  /* 0x0000b40000277ab9 */ /* 0x000fc40000000800 */
[----:B------:R-:W-:-:S05]  /*3720*/  PLOP3.LUT P1, PT, PT, PT, UP1, 0x80, 0x0 ;  /* 0x000000000000781c */ /* 0x000fca0003f2f018 */
[----:B------:R-:W-:Y:S01]  /*3730*/  @UP1 ULDC.64 UR24, c[0x0][0x3d0] ;  /* 0x0000f40000181ab9 */ /* 0x000fe20000000a00 */
[----:B------:R-:W-:Y:S01]  /*3740*/  @UP1 UMOV UR7, UR6 ;  /* 0x0000000600071c82 */ /* 0x000fe20008000000 */
[----:B------:R-:W-:Y:S01]  /*3750*/  @UP1 UIMAD UR5, UR58, UR24, URZ ;  /* 0x000000183a0512a4 */ /* 0x000fe2000f8e023f */
[----:B------:R-:W-:Y:S02]  /*3760*/  @UP1 UMOV UR6, UR57 ;  /* 0x0000003900061c82 */ /* 0x000fe40008000000 */
[----:B------:R-:W-:Y:S02]  /*3770*/  @UP1 UIMAD.WIDE.U32 UR6, UR41, UR24, UR6 ;  /* 0x00000018290612a5 */ /* 0x000fe4000f8e0006 */
[----:B------:R-:W-:Y:S02]  /*3780*/  @UP1 UIMAD UR5, UR41, UR25, UR5 ;  /* 0x00000019290512a4 */ /* 0x000fe4000f8e0205 */
[----:B------:R-:W-:Y:S02]  /*3790*/  @UP1 ULEA UR22, UP0, UR6, UR22, 0x2 ;  /* 0x0000001606161291 */ /* 0x000fe4000f80103f */
[----:B------:R-:W-:Y:S01]  /*37a0*/  @UP1 UIADD3 UR5, UR7, UR5, URZ ;  /* 0x0000000507051290 */ /* 0x000fe2000fffe03f */
[----:B------:R-:W-:Y:S01]  /*37b0*/  IMAD.MOV.U32 R10, RZ, RZ, 0x7f800000 ;  /* 0x7f800000ff0a7424 */ /* 0x000fe200078e00ff */
[----:B-----5:R-:W-:-:S02]  /*37c0*/  SHF.L.U64.HI R0, R16, 0x2, R9 ;  /* 0x0000000210007819 */ /* 0x020fc40000010209 */
[----:B------:R-:W-:Y:S01]  /*37d0*/  @UP1 ULEA.HI.X UR23, UR6, UR23, UR5, 0x2, UP0 ;  /* 0x0000001706171291 */ /* 0x000fe200080f1405 */
[----:B------:R-:W-:Y:S02]  /*37e0*/  IMAD.U32 R4, RZ, RZ, UR22 ;  /* 0x00000016ff047e24 */ /* 0x000fe4000f8e00ff */
[----:B------:R-:W-:Y:S01]  /*37f0*/  IMAD.U32 R216, RZ, RZ, UR51 ;  /* 0x00000033ffd87e24 */ /* 0x000fe2000f8e00ff */
[----:B------:R-:W-:Y:S01]  /*3800*/  @UP1 ULDC UR5, c[0x0][0x2e8] ;  /* 0x0000ba0000051ab9 */ /* 0x000fe20000000800 */
[----:B------:R-:W-:Y:S02]  /*3810*/  VIADD R17, R124, 0x1000 ;  /* 0x000010007c117836 */ /* 0x000fe40000000000 */
[----:B------:R-:W-:Y:S01]  /*3820*/  VIADD R118, R130, 0x1000 ;  /* 0x0000100082767836 */ /* 0x000fe20000000000 */
[----:B------:R-:W-:Y:S01]  /*3830*/  CS2R R94, SRZ ;  /* 0x00000000005e7805 */ /* 0x000fe2000001ff00 */
[----:B------:R-:W-:Y:S01]  /*3840*/  IMAD.U32 R5, RZ, RZ, UR23 ;  /* 0x00000017ff057e24 */ /* 0x000fe2000f8e00ff */
[----:B------:R-:W-:-:S02]  /*3850*/  CS2R R92, SRZ ;  /* 0x00000000005c7805 */ /* 0x000fc4000001ff00 */
[----:B------:R-:W-:Y:S02]  /*3860*/  CS2R R98, SRZ ;  /* 0x0000000000627805 */ /* 0x000fe4000001ff00 */
[----:B------:R-:W-:Y:S02]  /*3870*/  CS2R R96, SRZ ;  /* 0x0000000000607805 */ /* 0x000fe4000001ff00 */
[----:B------:R-:W-:Y:S01]  /*3880*/  CS2R R90, SRZ ;  /* 0x00000000005a7805 */ /* 0x000fe2000001ff00 */
[----:B------:R1:W5:Y:S01]  /*3890*/  @P1 LDG.E R8, desc[UR10][R4.64] ;  /* 0x0000000a04081981 */ /* 0x000362000c1e1900 */
        /* <DEDUP_REMOVED lines=10> */
[----:B------:R-:W-:Y:S01]  /*3940*/  CS2R R68, SRZ ;  /* 0x0000000000447805 */ /* 0x000fe2000001ff00 */
[----:B------:R-:W-:Y:S02]  /*3950*/  USHF.L.U32 UR35, UR21, 0x3, URZ ;  /* 0x0000000315237899 */ /* 0x000fe4000800063f */
[----:B------:R-:W-:Y:S02]  /*3960*/  USHF.L.U32 UR34, UR21, 0x4, URZ ;  /* 0x0000000415227899 */ /* 0x000fe4000800063f */
[----:B------:R-:W-:Y:S02]  /*3970*/  UIMAD UR33, UR21, 0x18, URZ ;  /* 0x00000018152178a4 */ /* 0x000fe4000f8e023f */
[----:B------:R-:W-:Y:S02]  /*3980*/  USHF.L.U32 UR32, UR21, 0x5, URZ ;  /* 0x0000000515207899 */ /* 0x000fe4000800063f */
[----:B------:R-:W-:-:S02]  /*3990*/  UIMAD UR31, UR21, 0x28, URZ ;  /* 0x00000028151f78a4 */ /* 0x000fc4000f8e023f */
[----:B------:R-:W-:Y:S02]  /*39a0*/  UIMAD UR30, UR21, 0x30, URZ ;  /* 0x00000030151e78a4 */ /* 0x000fe4000f8e023f */
[----:B------:R-:W-:Y:S01]  /*39b0*/  UIMAD UR29, UR21, 0x38, URZ ;  /* 0x00000038151d78a4 */ /* 0x000fe2000f8e023f */
[----:B-1----:R-:W-:Y:S01]  /*39c0*/  IMAD.SHL.U32 R4, R16, 0x4, RZ ;  /* 0x0000000410047824 */ /* 0x002fe200078e00ff */
[----:B------:R-:W-:Y:S02]  /*39d0*/  USHF.L.U32 UR28, UR21, 0x6, URZ ;  /* 0x00000006151c7899 */ /* 0x000fe4000800063f */
[----:B------:R-:W-:Y:S02]  /*39e0*/  UIMAD UR27, UR21, 0x48, URZ ;  /* 0x00000048151b78a4 */ /* 0x000fe4000f8e023f */
[----:B------:R-:W-:Y:S01]  /*39f0*/  IADD3 R4, P2, R4, UR14, RZ ;  /* 0x0000000e04047c10 */ /* 0x000fe2000ff5e0ff */
[----:B------:R-:W-:Y:S02]  /*3a00*/  UIMAD UR26, UR21, 0x50, URZ ;  /* 0x00000050151a78a4 */ /* 0x000fe4000f8e023f */
[----:B------:R-:W-:Y:S01]  /*3a10*/  UIMAD UR25, UR21, 0x58, URZ ;  /* 0x00000058151978a4 */ /* 0x000fe2000f8e023f */
[----:B------:R-:W-:Y:S01]  /*3a20*/  IADD3.X R5, R0, UR13, RZ, P2, !PT ;  /* 0x0000000d00057c10 */ /* 0x000fe200097fe4ff */
[----:B------:R-:W-:Y:S01]  /*3a30*/  UIMAD UR24, UR21, 0x60, URZ ;  /* 0x00000060151878a4 */ /* 0x000fe2000f8e023f */
[----:B------:R-:W5:Y:S01]  /*3a40*/  @P1 MUFU.RCP R0, UR5 ;  /* 0x0000000500001d08 */ /* 0x000f620008001000 */
[C---:B------:R-:W-:Y:S01]  /*3a50*/  @!P4 LEA R6, P2, R11.reuse, UR14, 0x2 ;  /* 0x0000000e0b06cc11 */ /* 0x040fe2000f8410ff */
[----:B------:R-:W-:Y:S01]  /*3a60*/  UIADD3 UR36, UR37, 0x80, URZ ;  /* 0x0000008025247890 */ /* 0x000fe2000fffe03f */
[----:B------:R-:W2:Y:S01]  /*3a70*/  @!P3 LDG.E R15, desc[UR10][R4.64] ;  /* 0x0000000a040fb981 */ /* 0x000ea2000c1e1900 */
[----:B------:R-:W-:Y:S01]  /*3a80*/  UIADD3 UR20, -UR20, URZ, URZ ;  /* 0x0000003f14147290 */ /* 0x000fe2000fffe13f */
[----:B------:R-:W-:Y:S01]  /*3a90*/  @!P4 LEA.HI.X R7, R11, UR13, R3, 0x2, P2 ;  /* 0x0000000d0b07cc11 */ /* 0x000fe200090f1403 */
[----:B------:R-:W-:Y:S01]  /*3aa0*/  ULDC UR7, c[0x0][0x2ec] ;  /* 0x0000bb0000077ab9 */ /* 0x000fe20000000800 */
[----:B------:R-:W3:Y:S04]  /*3ab0*/  @!P6 LDG.E R14, desc[UR10][R4.64+0x20] ;  /* 0x0000200a040ee981 */ /* 0x000ee8000c1e1900 */
[----:B------:R1:W4:Y:S04]  /*3ac0*/  @!P5 LDG.E R12, desc[UR10][R4.64+0x100] ;  /* 0x0001000a040cd981 */ /* 0x000328000c1e1900 */
[----:B------:R-:W4:Y:S01]  /*3ad0*/  @!P4 LDG.E R10, desc[UR10][R6.64] ;  /* 0x0000000a060ac981 */ /* 0x000f22000c1e1900 */
[----:B-----5:R-:W-:-:S05]  /*3ae0*/  @P1 FMUL.FTZ R0, R8, R0 ;  /* 0x0000000008001220 */ /* 0x020fca0000410000 */
[----:B------:R-:W-:Y:S02]  /*3af0*/  @P1 R2UR UR6, R0 ;  /* 0x00000000000612ca */ /* 0x000fe400000e0000 */
[----:B------:R-:W5:Y:S01]  /*3b00*/  LDL R0, [R1+0xc8] ;  /* 0x0000c80001007983 */ /* 0x000f620000100800 */
[C---:B-1----:R-:W-:Y:S01]  /*3b10*/  SHF.L.U64.HI R4, R16.reuse, 0x2, R9 ;  /* 0x0000000210047819 */ /* 0x042fe20000010209 */
[----:B------:R-:W-:-:S04]  /*3b20*/  IMAD.SHL.U32 R3, R16, 0x4, RZ ;  /* 0x0000000410037824 */ /* 0x000fc800078e00ff */
[----:B------:R-:W-:Y:S04]  /*3b30*/  STL [R1+0x9c], R4 ;  /* 0x00009c0401007387 */ /* 0x000fe80000100800 */
[----:B------:R-:W-:Y:S04]  /*3b40*/  STL [R1+0x98], R3 ;  /* 0x0000980301007387 */ /* 0x000fe80000100800 */
[----:B--2---:R-:W-:Y:S04]  /*3b50*/  STL [R1+0x90], R15 ;  /* 0x0000900f01007387 */ /* 0x004fe80000100800 */
[----:B---3--:R-:W-:Y:S04]  /*3b60*/  STL [R1+0x94], R14 ;  /* 0x0000940e01007387 */ /* 0x008fe80000100800 */
[----:B----4-:R-:W-:Y:S04]  /*3b70*/  STL [R1+0x88], R12 ;  /* 0x0000880c01007387 */ /* 0x010fe80000100800 */
[----:B------:R-:W-:Y:S01]  /*3b80*/  STL [R1+0x8c], R10 ;  /* 0x00008c0a01007387 */ /* 0x000fe20000100800 */
[----:B------:R-:W-:Y:S01]  /*3b90*/  SEL R118, R118, R130, !P0 ;  /* 0x0000008276767207 */ /* 0x000fe20004000000 */
[----:B------:R-:W-:Y:S01]  /*3ba0*/  UMOV UR5, URZ ;  /* 0x0000003f00057c82 */ /* 0x000fe20008000000 */
[----:B------:R-:W-:-:S02]  /*3bb0*/  UIMAD UR23, UR21, 0x68, URZ ;  /* 0x00000068151778a4 */ /* 0x000fc4000f8e023f */
[----:B------:R-:W-:Y:S01]  /*3bc0*/  LEA R118, R118, UR4, 0x1 ;  /* 0x0000000476767c11 */ /* 0x000fe2000f8e08ff */
[----:B------:R-:W-:Y:S01]  /*3bd0*/  UIMAD UR22, UR21, 0x70, URZ ;  /* 0x00000070151678a4 */ /* 0x000fe2000f8e023f */
[----:B------:R-:W-:Y:S01]  /*3be0*/  @UP1 UMOV UR5, UR6 ;  /* 0x0000000600051c82 */ /* 0x000fe20008000000 */
[----:B------:R-:W-:Y:S01]  /*3bf0*/  UIMAD UR21, UR21, 0x78, URZ ;  /* 0x00000078151578a4 */ /* 0x000fe2000f8e023f */
[----:B------:R-:W-:Y:S01]  /*3c00*/  ULDC UR6, c[0x0][0x39c] ;  /* 0x0000e70000067ab9 */ /* 0x000fe20000000800 */
[----:B-----5:R-:W-:-:S04]  /*3c10*/  IMAD R216, R216, 0x80, R0 ;  /* 0x00000080d8d87824 */ /* 0x020fc800078e0200 */
[C---:B------:R-:W-:Y:S02]  /*3c20*/  VIADD R18, R216.reuse, 0x39 ;  /* 0x00000039d8127836 */ /* 0x040fe40000000000 */
[C---:B------:R-:W-:Y:S02]  /*3c30*/  VIADD R20, R216.reuse, 0x38 ;  /* 0x00000038d8147836 */ /* 0x040fe40000000000 */
[C---:B------:R-:W-:Y:S01]  /*3c40*/  VIADD R19, R216.reuse, 0x31 ;  /* 0x00000031d8137836 */ /* 0x040fe20000000000 */
[----:B------:R1:W-:Y:S04]  /*3c50*/  STL [R1+0x74], R18 ;  /* 0x0000741201007387 */ /* 0x0003e80000100800 */
[----:B------:R2:W-:Y:S04]  /*3c60*/  STL [R1+0x6c], R20 ;  /* 0x00006c1401007387 */ /* 0x0005e80000100800 */
[----:B------:R3:W-:Y:S01]  /*3c70*/  STL [R1+0x30], R19 ;  /* 0x0000301301007387 */ /* 0x0007e20000100800 */
[----:B-1----:R-:W-:-:S02]  /*3c80*/  VIADD R18, R216, 0x30 ;  /* 0x00000030d8127836 */ /* 0x002fc40000000000 */
[----:B--2---:R-:W-:-:S03]  /*3c90*/  VIADD R20, R216, 0x29 ;  /* 0x00000029d8147836 */ /* 0x004fc60000000000 */
[----:B------:R1:W-:Y:S01]  /*3ca0*/  STL [R1+0x2c], R18 ;  /* 0x00002c1201007387 */ /* 0x0003e20000100800 */
[----:B---3--:R-:W-:-:S03]  /*3cb0*/  VIADD R19, R216, 0x28 ;  /* 0x00000028d8137836 */ /* 0x008fc60000000000 */
[----:B------:R2:W-:Y:S04]  /*3cc0*/  STL [R1+0x28], R20 ;  /* 0x0000281401007387 */ /* 0x0005e80000100800 */
[----:B------:R3:W-:Y:S01]  /*3cd0*/  STL [R1+0x24], R19 ;  /* 0x0000241301007387 */ /* 0x0007e20000100800 */
[C---:B------:R-:W-:Y:S02]  /*3ce0*/  VIADD R0, R216.reuse, 0x39 ;  /* 0x00000039d8007836 */ /* 0x040fe40000000000 */
[C---:B-1----:R-:W-:Y:S02]  /*3cf0*/  VIADD R18, R216.reuse, 0x21 ;  /* 0x00000021d8127836 */ /* 0x042fe40000000000 */
[----:B--2---:R-:W-:-:S03]  /*3d00*/  VIADD R20, R216, 0x20 ;  /* 0x00000020d8147836 */ /* 0x004fc60000000000 */
[----:B------:R1:W-:Y:S01]  /*3d10*/  STL [R1+0x20], R18 ;  /* 0x0000201201007387 */ /* 0x0003e20000100800 */
[----:B---3--:R-:W-:-:S03]  /*3d20*/  VIADD R19, R216, 0x19 ;  /* 0x00000019d8137836 */ /* 0x008fc60000000000 */
[----:B------:R2:W-:Y:S04]  /*3d30*/  STL [R1+0x1c], R20 ;  /* 0x00001c1401007387 */ /* 0x0005e80000100800 */
[----:B------:R3:W-:Y:S01]  /*3d40*/  STL [R1+0x18], R19 ;  /* 0x0000181301007387 */ /* 0x0007e20000100800 */
[C---:B------:R-:W-:Y:S01]  /*3d50*/  VIADD R3, R216.reuse, 0x38 ;  /* 0x00000038d8037836 */ /* 0x040fe20000000000 */
[----:B------:R-:W-:Y:S01]  /*3d60*/  I2FP.F32.S32 R0, R0 ;  /* 0x0000000000007245 */ /* 0x000fe20000201400 */
[C---:B------:R-:W-:Y:S02]  /*3d70*/  VIADD R4, R216.reuse, 0x31 ;  /* 0x00000031d8047836 */ /* 0x040fe40000000000 */
[C---:B-1----:R-:W-:Y:S02]  /*3d80*/  VIADD R18, R216.reuse, 0x18 ;  /* 0x00000018d8127836 */ /* 0x042fe40000000000 */
[----:B--2---:R-:W-:-:S03]  /*3d90*/  VIADD R20, R216, 0x11 ;  /* 0x00000011d8147836 */ /* 0x004fc60000000000 */
[----:B------:R1:W-:Y:S01]  /*3da0*/  STL [R1+0x14], R18 ;  /* 0x0000141201007387 */ /* 0x0003e20000100800 */
[----:B---3--:R-:W-:-:S03]  /*3db0*/  VIADD R19, R216, 0x10 ;  /* 0x00000010d8137836 */ /* 0x008fc60000000000 */
[----:B------:R2:W-:Y:S04]  /*3dc0*/  STL [R1+0x10], R20 ;  /* 0x0000101401007387 */ /* 0x0005e80000100800 */
[----:B------:R3:W-:Y:S01]  /*3dd0*/  STL [R1+0xc], R19 ;  /* 0x00000c1301007387 */ /* 0x0007e20000100800 */
[----:B------:R-:W-:Y:S01]  /*3de0*/  I2FP.F32.S32 R3, R3 ;  /* 0x0000000300037245 */ /* 0x000fe20000201400 */
[C---:B------:R-:W-:Y:S02]  /*3df0*/  VIADD R5, R216.reuse, 0x30 ;  /* 0x00000030d8057836 */ /* 0x040fe40000000000 */
[C---:B-1----:R-:W-:Y:S02]  /*3e00*/  VIADD R18, R216.reuse, 0x9 ;  /* 0x00000009d8127836 */ /* 0x042fe40000000000 */
[----:B--2---:R-:W-:-:S03]  /*3e10*/  VIADD R20, R216, 0x8 ;  /* 0x00000008d8147836 */ /* 0x004fc60000000000 */
[----:B------:R1:W-:Y:S01]  /*3e20*/  STL [R1+0x8], R18 ;  /* 0x0000081201007387 */ /* 0x0003e20000100800 */
[----:B---3--:R-:W-:-:S03]  /*3e30*/  VIADD R19, R216, 0x1 ;  /* 0x00000001d8137836 */ /* 0x008fc60000000000 */
[----:B------:R-:W-:Y:S04]  /*3e40*/  STL [R1+0x4], R20 ;  /* 0x0000041401007387 */ /* 0x000fe80000100800 */
[----:B------:R-:W-:Y:S01]  /*3e50*/  STL [R1], R19 ;  /* 0x0000001301007387 */ /* 0x000fe20000100800 */
[C---:B------:R-:W-:Y:S02]  /*3e60*/  VIADD R6, R216.reuse, 0x29 ;  /* 0x00000029d8067836 */ /* 0x040fe40000000000 */
[----:B------:R-:W-:Y:S01]  /*3e70*/  VIADD R7, R216, 0x28 ;  /* 0x00000028d8077836 */ /* 0x000fe20000000000 */
[----:B-1----:R-:W-:-:S05]  /*3e80*/  I2FP.F32.S32 R18, R216 ;  /* 0x000000d800127245 */ /* 0x002fca0000201400 */
[----:B------:R-:W-:Y:S04]  /*3e90*/  STL [R1+0x34], R18 ;  /* 0x0000341201007387 */ /* 0x000fe80000100800 */
[----:B------:R1:W-:Y:S01]  /*3ea0*/  STL [R1+0x78], R0 ;  /* 0x0000780001007387 */ /* 0x0003e20000100800 */
[----:B------:R-:W-:-:S03]  /*3eb0*/  VIADD R8, R216, 0x21 ;  /* 0x00000021d8087836 */ /* 0x000fc60000000000 */
[----:B------:R2:W-:Y:S01]  /*3ec0*/  STL [R1+0x70], R3 ;  /* 0x0000700301007387 */ /* 0x0005e20000100800 */
[C---:B------:R-:W-:Y:S02]  /*3ed0*/  VIADD R9, R216.reuse, 0x20 ;  /* 0x00000020d8097836 */ /* 0x040fe40000000000 */
[----:B------:R-:W-:Y:S01]  /*3ee0*/  VIADD R10, R216, 0x19 ;  /* 0x00000019d80a7836 */ /* 0x000fe20000000000 */
[----:B-1----:R-:W-:Y:S02]  /*3ef0*/  I2FP.F32.S32 R0, R4 ;  /* 0x0000000400007245 */ /* 0x002fe40000201400 */
[----:B--2---:R-:W-:-:S03]  /*3f00*/  I2FP.F32.S32 R3, R5 ;  /* 0x0000000500037245 */ /* 0x004fc60000201400 */
[----:B------:R1:W-:Y:S04]  /*3f10*/  STL [R1+0x68], R0 ;  /* 0x0000680001007387 */ /* 0x0003e80000100800 */
        /* <DEDUP_REMOVED lines=27> */
[----:B-1----:R-:W-:-:S05]  /*40d0*/  I2FP.F32.S32 R0, R16 ;  /* 0x0000001000007245 */ /* 0x002fca0000201400 */
[----:B------:R1:W-:Y:S04]  /*40e0*/  STL [R1+0x38], R0 ;  /* 0x0000380001007387 */ /* 0x0003e80000100800 */
[----:B------:R1:W-:Y:S01]  /*40f0*/  STL [R1+0x7c], R136 ;  /* 0x00007c8801007387 */ /* 0x0003e20000100800 */
[----:B--2---:R-:W-:-:S04]  /*4100*/  SEL R3, R17, R124, !P0 ;  /* 0x0000007c11037207 */ /* 0x004fc80004000000 */
[----:B------:R-:W-:-:S07]  /*4110*/  LEA R3, R3, UR4, 0x1 ;  /* 0x0000000403037c11 */ /* 0x000fce000f8e08ff */
.L_x_669:
[----:B------:R-:W0:Y:S01]  /*4120*/  LDGDEPBAR ;  /* 0x00000000000079af */ /* 0x000e220000000000 */
[----:B------:R-:W-:Y:S01]  /*4130*/  IADD3 R112, R126, R118, RZ ;  /* 0x000000767e707210 */ /* 0x000fe20007ffe0ff */
[----:B------:R-:W-:Y:S01]  /*4140*/  UIADD3 UR17, UR18, 0x80, UR37 ;  /* 0x0000008012117890 */ /* 0x000fe2000fffe025 */
[----:B-1----:R-:W-:Y:S05]  /*4150*/  MOV R0, UR9 ;  /* 0x0000000900007c02 */ /* 0x002fea0008000f00 */
[----:B------:R-:W2:Y:S01]  /*4160*/  LDL R137, [R1+0xa8] ;  /* 0x0000a80001897983 */ /* 0x000ea20000100800 */
[----:B------:R-:W-:Y:S02]  /*4170*/  USHF.L.U32 UR12, UR8, 0x7, URZ ;  /* 0x00000007080c7899 */ /* 0x000fe4000800063f */
[----:B------:R-:W-:Y:S01]  /*4180*/  UIADD3 UR17, UR17, -UR9, URZ ;  /* 0x8000000911117290 */ /* 0x000fe2000fffe03f */
[----:B------:R-:W3:Y:S03]  /*4190*/  LDL R135, [R1+0x90] ;  /* 0x0000900001877983 */ /* 0x000ee60000100800 */
[----:B------:R-:W-:Y:S01]  /*41a0*/  UISETP.GE.AND UP0, UPT, UR12, UR17, UPT ;  /* 0x000000110c00728c */ /* 0x000fe2000bf06270 */
[----:B------:R-:W4:Y:S03]  /*41b0*/  LDL R134, [R1+0x94] ;  /* 0x0000940001867983 */ /* 0x000f260000100800 */
[----:B------:R-:W-:Y:S01]  /*41c0*/  UISETP.LT.AND UP0, UPT, UR36, UR9, UP0 ;  /* 0x000000092400728c */ /* 0x000fe20008701270 */
[----:B------:R-:W4:Y:S04]  /*41d0*/  LDL R133, [R1+0x34] ;  /* 0x0000340001857983 */ /* 0x000f280000100800 */
[----:B------:R-:W4:Y:S01]  /*41e0*/  LDL R132, [R1] ;  /* 0x0000000001847983 */ /* 0x000f220000100800 */
[----:B------:R-:W-:Y:S01]  /*41f0*/  PLOP3.LUT P0, PT, PT, PT, UP0, 0x80, 0x0 ;  /* 0x000000000000781c */ /* 0x000fe20003f0f008 */
[----:B------:R-:W-:Y:S02]  /*4200*/  UISETP.GT.AND UP0, UPT, UR8, UR19, UPT ;  /* 0x000000130800728c */ /* 0x000fe4000bf04270 */
[----:B------:R-:W4:Y:S04]  /*4210*/  LDL R131, [R1+0x38] ;  /* 0x0000380001837983 */ /* 0x000f280000100800 */
        /* <DEDUP_REMOVED lines=51> */
[-C--:B------:R-:W-:Y:S05]  /*4550*/  HMMA.16816.F32.BF16 R12, R112, R110.reuse, R12 ;  /* 0x0000006e700c723c */ /* 0x080fea000004180c */
[----:B--2---:R-:W-:Y:S01]  /*4560*/  IADD3 R0, R0, -UR18, R137 ;  /* 0x8000001200007c10 */ /* 0x004fe2000fffe089 */
[C---:B------:R-:W-:Y:S04]  /*4570*/  HMMA.16816.F32.BF16 R16, R104.reuse, R110, R16 ;  /* 0x0000006e6810723c */ /* 0x040fe80000041810 */
[----:B---3--:R-:W-:Y:S02]  /*4580*/  FSETP.NEU.FTZ.AND P2, PT, R135, -INF , PT ;  /* 0xff8000008700780b */ /* 0x008fe40003f5d000 */
[----:B------:R-:W-:Y:S01]  /*4590*/  FMUL.FTZ R4, R4, UR6 ;  /* 0x0000000604047c20 */ /* 0x000fe20008410000 */
[----:B------:R-:W-:Y:S01]  /*45a0*/  FMUL.FTZ R5, R5, UR6 ;  /* 0x0000000605057c20 */ /* 0x000fe20008410000 */
[----:B------:R-:W-:Y:S01]  /*45b0*/  FMUL.FTZ R6, R6, UR6 ;  /* 0x0000000606067c20 */ /* 0x000fe20008410000 */
[----:B----4-:R-:W-:Y:S01]  /*45c0*/  FSETP.NEU.FTZ.AND P1, PT, R134, -INF , PT ;  /* 0xff8000008600780b */ /* 0x010fe20003f3d000 */
[----:B------:R-:W1:Y:S01]  /*45d0*/  MUFU.TANH R87, R4 ;  /* 0x0000000400577308 */ /* 0x000e620000002400 */
[----:B------:R-:W-:Y:S01]  /*45e0*/  FMUL.FTZ R7, R7, UR6 ;  /* 0x0000000607077c20 */ /* 0x000fe20008410000 */
[----:B------:R-:W-:Y:S01]  /*45f0*/  FMUL.FTZ R9, R9, UR6 ;  /* 0x0000000609097c20 */ /* 0x000fe20008410000 */
[----:B------:R-:W-:Y:S01]  /*4600*/  FMUL.FTZ R8, R8, UR6 ;  /* 0x0000000608087c20 */ /* 0x000fe20008410000 */
[----:B------:R-:W-:Y:S01]  /*4610*/  @!P0 IADD3 R0, R0, UR12, RZ ;  /* 0x0000000c00008c10 */ /* 0x000fe2000fffe0ff */
[----:B------:R-:W-:Y:S01]  /*4620*/  FMUL.FTZ R11, R11, UR6 ;  /* 0x000000060b0b7c20 */ /* 0x000fe20008410000 */
[----:B------:R-:W-:Y:S04]  /*4630*/  FMUL.FTZ R10, R10, UR6 ;  /* 0x000000060a0a7c20 */ /* 0x000fe80008410000 */
[----:B------:R-:W2:Y:S01]  /*4640*/  MUFU.TANH R86, R5 ;  /* 0x0000000500567308 */ /* 0x000ea20000002400 */
[----:B------:R-:W-:Y:S01]  /*4650*/  FMUL.FTZ R15, R15, UR6 ;  /* 0x000000060f0f7c20 */ /* 0x000fe20008410000 */
[----:B------:R-:W-:Y:S01]  /*4660*/  FMUL.FTZ R14, R14, UR6 ;  /* 0x000000060e0e7c20 */ /* 0x000fe20008410000 */
[----:B------:R-:W-:Y:S01]  /*4670*/  FMUL.FTZ R12, R12, UR6 ;  /* 0x000000060c0c7c20 */ /* 0x000fe20008410000 */
[----:B------:R-:W-:Y:S01]  /*4680*/  FMUL.FTZ R13, R13, UR6 ;  /* 0x000000060d0d7c20 */ /* 0x000fe20008410000 */
[----:B------:R-:W-:Y:S01]  /*4690*/  FMUL.FTZ R18, R18, UR6 ;  /* 0x0000000612127c20 */ /* 0x000fe20008410000 */
[----:B------:R-:W-:Y:S04]  /*46a0*/  FMUL.FTZ R19, R19, UR6 ;  /* 0x0000000613137c20 */ /* 0x000fe80008410000 */
[----:B------:R-:W3:Y:S01]  /*46b0*/  MUFU.TANH R69, R6 ;  /* 0x0000000600457308 */ /* 0x000ee20000002400 */
[----:B------:R-:W-:Y:S01]  /*46c0*/  FMUL.FTZ R16, R16, UR6 ;  /* 0x0000000610107c20 */ /* 0x000fe20008410000 */
[----:B------:R-:W-:Y:S08]  /*46d0*/  FMUL.FTZ R17, R17, UR6 ;  /* 0x0000000611117c20 */ /* 0x000ff00008410000 */
[----:B------:R4:W3:Y:S10]  /*46e0*/  MUFU.TANH R68, R7 ;  /* 0x0000000700447308 */ /* 0x0008f40000002400 */
[----:B------:R1:W-:Y:S10]  /*46f0*/  MUFU.TANH R221, R9 ;  /* 0x0000000900dd7308 */ /* 0x0003f40000002400 */
[----:B------:R2:W-:Y:S01]  /*4700*/  MUFU.TANH R233, R15 ;  /* 0x0000000f00e97308 */ /* 0x0005e20000002400 */
[----:B----4-:R-:W4:Y:S09]  /*4710*/  LDSM.16.M88.4 R4, [R117+0x6400] ;  /* 0x006400007504783b */ /* 0x010f320000000200 */
[----:B------:R3:W-:Y:S01]  /*4720*/  MUFU.TANH R184, R18 ;  /* 0x0000001200b87308 */ /* 0x0007e20000002400 */
[----:B-1----:R-:W4:Y:S09]  /*4730*/  LDL R9, [R1+0x88] ;  /* 0x0000880001097983 */ /* 0x002f320000100800 */
[----:B------:R1:W-:Y:S01]  /*4740*/  MUFU.TANH R183, R19 ;  /* 0x0000001300b77308 */ /* 0x0003e20000002400 */
[----:B--2---:R-:W2:Y:S09]  /*4750*/  LDL R15, [R1+0x8c] ;  /* 0x00008c00010f7983 */ /* 0x004eb20000100800 */
[----:B------:R4:W-:Y:S01]  /*4760*/  MUFU.TANH R234, R14 ;  /* 0x0000000e00ea7308 */ /* 0x0009e20000002400 */
[----:B---3--:R-:W3:Y:S09]  /*4770*/  LDL R18, [R1+0x44] ;  /* 0x0000440001127983 */ /* 0x008ef20000100800 */
[----:B------:R4:W-:Y:S01]  /*4780*/  MUFU.TANH R220, R12 ;  /* 0x0000000c00dc7308 */ /* 0x0009e20000002400 */
[----:B-1----:R-:W3:Y:S09]  /*4790*/  LDL R19, [R1+0x48] ;  /* 0x0000480001137983 */ /* 0x002ef20000100800 */
[----:B------:R1:W-:Y:S01]  /*47a0*/  MUFU.TANH R235, R11 ;  /* 0x0000000b00eb7308 */ /* 0x0003e20000002400 */
[-C--:B----4-:R-:W-:Y:S03]  /*47b0*/  HMMA.16816.F32.BF16 R20, R104, R4.reuse, R20 ;  /* 0x000000046814723c */ /* 0x090fe60000041814 */
[----:B------:R-:W-:Y:S03]  /*47c0*/  @!P0 VIMNMX R14, R0, UR9, PT ;  /* 0x00000009000e8c48 */ /* 0x000fe6000bfe0100 */
[C---:B------:R-:W-:Y:S03]  /*47d0*/  HMMA.16816.F32.BF16 R24, R112.reuse, R4, R24 ;  /* 0x000000047018723c */ /* 0x040fe60000041818 */
[----:B------:R4:W-:Y:S01]  /*47e0*/  MUFU.TANH R226, R8 ;  /* 0x0000000800e27308 */ /* 0x0009e20000002400 */
[----:B------:R-:W-:Y:S01]  /*47f0*/  @!P0 ISETP.GE.AND P3, PT, R216, R14, PT ;  /* 0x0000000ed800820c */ /* 0x000fe20003f66270 */
[----:B------:R-:W-:Y:S01]  /*4800*/  FMUL.FTZ R12, R135, 1.4426950216293334961 ;  /* 0x3fb8aa3b870c7820 */ /* 0x000fe20000410000 */
[-C--:B------:R-:W-:Y:S07]  /*4810*/  HMMA.16816.F32.BF16 R28, R112, R6.reuse, R28 ;  /* 0x00000006701c723c */ /* 0x080fee000004181c */
[----:B------:R4:W-:Y:S01]  /*4820*/  MUFU.TANH R219, R13 ;  /* 0x0000000d00db7308 */ /* 0x0009e20000002400 */
[----:B------:R-:W-:Y:S03]  /*4830*/  FFMA.FTZ R4, R133, UR5, R87 ;  /* 0x0000000585047c23 */ /* 0x000fe60008010057 */
[----:B------:R-:W-:Y:S01]  /*4840*/  FSEL R12, R12, RZ, P2 ;  /* 0x000000ff0c0c7208 */ /* 0x000fe20001000000 */
[----:B-1----:R-:W-:Y:S01]  /*4850*/  FMUL.FTZ R11, R134, 1.4426950216293334961 ;  /* 0x3fb8aa3b860b7820 */ /* 0x002fe20000410000 */
[----:B------:R-:W-:Y:S01]  /*4860*/  MOV R134, 0x8 ;  /* 0x0000000800867802 */ /* 0x000fe20000000f00 */
[C---:B------:R-:W-:Y:S03]  /*4870*/  HMMA.16816.F32.BF16 R32, R104.reuse, R6, R32 ;  /* 0x000000066820723c */ /* 0x040fe60000041820 */
[----:B------:R-:W1:Y:S01]  /*4880*/  MUFU.TANH R238, R10 ;  /* 0x0000000a00ee7308 */ /* 0x000e620000002400 */
[----:B------:R-:W-:Y:S01]  /*4890*/  FMUL.FTZ R20, R20, UR6 ;  /* 0x0000000614147c20 */ /* 0x000fe20008410000 */
[----:B------:R-:W-:Y:S01]  /*48a0*/  FMUL.FTZ R23, R23, UR6 ;  /* 0x0000000617177c20 */ /* 0x000fe20008410000 */
[----:B------:R-:W-:Y:S01]  /*48b0*/  FMUL.FTZ R21, R21, UR6 ;  /* 0x0000000615157c20 */ /* 0x000fe20008410000 */
[----:B------:R-:W-:Y:S01]  /*48c0*/  FMUL.FTZ R22, R22, UR6 ;  /* 0x0000000616167c20 */ /* 0x000fe20008410000 */
[----:B----4-:R-:W-:Y:S05]  /*48d0*/  FFMA.FTZ R8, R131, UR5, R86 ;  /* 0x0000000583087c23 */ /* 0x010fea0008010056 */
[----:B------:R4:W-:Y:S01]  /*48e0*/  MUFU.TANH R76, R21 ;  /* 0x00000015004c7308 */ /* 0x0009e20000002400 */
[----:B------:R-:W-:Y:S01]  /*48f0*/  FMUL.FTZ R25, R25, UR6 ;  /* 0x0000000619197c20 */ /* 0x000fe20008410000 */
[----:B------:R-:W-:Y:S01]  /*4900*/  FMUL.FTZ R24, R24, UR6 ;  /* 0x0000000618187c20 */ /* 0x000fe20008410000 */
[----:B------:R-:W-:Y:S01]  /*4910*/  FFMA.FTZ R5, R133, UR5, R69 ;  /* 0x0000000585057c23 */ /* 0x000fe20008010045 */
[----:B------:R-:W-:Y:S01]  /*4920*/  FSEL R11, R11, RZ, P1 ;  /* 0x000000ff0b0b7208 */ /* 0x000fe20000800000 */
[----:B------:R-:W-:Y:S01]  /*4930*/  FMUL.FTZ R26, R26, UR6 ;  /* 0x000000061a1a7c20 */ /* 0x000fe20008410000 */
[----:B------:R-:W-:Y:S01]  /*4940*/  @!P0 VIADDMNMX R13, R0, R134, UR9, PT ;  /* 0x00000009000d8e46 */ /* 0x000fe2000b800186 */
[----:B------:R-:W-:Y:S03]  /*4950*/  FMUL.FTZ R27, R27, UR6 ;  /* 0x000000061b1b7c20 */ /* 0x000fe60008410000 */
[----:B------:R1:W-:Y:S01]  /*4960*/  MUFU.TANH R210, R25 ;  /* 0x0000001900d27308 */ /* 0x0003e20000002400 */
[----:B------:R-:W-:Y:S01]  /*4970*/  @!P0 FSEL R4, R4, -INF , !P3 ;  /* 0xff80000004048808 */ /* 0x000fe20005800000 */
[----:B------:R-:W-:Y:S01]  /*4980*/  FMUL.FTZ R28, R28, UR6 ;  /* 0x000000061c1c7c20 */ /* 0x000fe20008410000 */
[-C--:B------:R-:W-:Y:S01]  /*4990*/  @!P0 ISETP.GE.AND P2, PT, R216, R13.reuse, PT ;  /* 0x0000000dd800820c */ /* 0x080fe20003f46270 */
[----:B------:R-:W-:Y:S01]  /*49a0*/  FMUL.FTZ R29, R29, UR6 ;  /* 0x000000061d1d7c20 */ /* 0x000fe20008410000 */
[----:B------:R-:W-:Y:S01]  /*49b0*/  @!P0 ISETP.GE.AND P1, PT, R132, R14, PT ;  /* 0x0000000e8400820c */ /* 0x000fe20003f26270 */
[----:B------:R-:W-:Y:S01]  /*49c0*/  FMUL.FTZ R32, R32, UR6 ;  /* 0x0000000620207c20 */ /* 0x000fe20008410000 */
[----:B------:R-:W-:Y:S03]  /*49d0*/  FMUL.FTZ R33, R33, UR6 ;  /* 0x0000000621217c20 */ /* 0x000fe60008410000 */
[----:B------:R1:W-:Y:S01]  /*49e0*/  MUFU.TANH R211, R24 ;  /* 0x0000001800d37308 */ /* 0x0003e20000002400 */
[----:B----4-:R-:W4:Y:S01]  /*49f0*/  LDL R21, [R1+0x10] ;  /* 0x0000100001157983 */ /* 0x010f220000100800 */
[----:B------:R-:W-:Y:S01]  /*4a00*/  FMUL.FTZ R34, R34, UR6 ;  /* 0x0000000622227c20 */ /* 0x000fe20008410000 */
[----:B------:R-:W-:Y:S01]  /*4a10*/  FMUL.FTZ R35, R35, UR6 ;  /* 0x0000000623237c20 */ /* 0x000fe20008410000 */
[--C-:B------:R-:W-:Y:S01]  /*4a20*/  FFMA.FTZ R4, R4, UR7, -R12.reuse ;  /* 0x0000000704047c23 */ /* 0x100fe2000801080c */
[----:B------:R-:W-:Y:S01]  /*4a30*/  @!P0 FSEL R8, R8, -INF , !P1 ;  /* 0xff80000008088808 */ /* 0x000fe20004800000 */
[----:B------:R-:W-:Y:S01]  /*4a40*/  FMUL.FTZ R31, R31, UR6 ;  /* 0x000000061f1f7c20 */ /* 0x000fe20008410000 */
[-C--:B------:R-:W-:Y:S03]  /*4a50*/  @!P0 ISETP.GE.AND P1, PT, R132, R13.reuse, PT ;  /* 0x0000000d8400820c */ /* 0x080fe60003f26270 */
[----:B------:R1:W-:Y:S02]  /*4a60*/  MUFU.TANH R77, R20 ;  /* 0x00000014004d7308 */ /* 0x0003e40000002400 */
[----:B-1----:R-:W3:Y:S01]  /*4a70*/  LDL R25, [R1+0x3c] ;  /* 0x00003c0001197983 */ /* 0x002ee20000100800 */
[----:B------:R-:W-:Y:S01]  /*4a80*/  FFMA.FTZ R8, R8, UR7, -R12 ;  /* 0x0000000708087c23 */ /* 0x000fe2000801080c */
[----:B------:R-:W-:Y:S01]  /*4a90*/  MOV R10, 0x40 ;  /* 0x00000040000a7802 */ /* 0x000fe20000000f00 */
[----:B------:R-:W-:Y:S01]  /*4aa0*/  FMUL.FTZ R30, R30, UR6 ;  /* 0x000000061e1e7c20 */ /* 0x000fe20008410000 */
[----:B------:R-:W-:Y:S02]  /*4ab0*/  @!P0 FSEL R5, R5, -INF , !P2 ;  /* 0xff80000005058808 */ /* 0x000fe40005000000 */
[----:B------:R-:W-:Y:S02]  /*4ac0*/  @!P0 VIADDMNMX R10, R0, R10, UR9, PT ;  /* 0x00000009000a8e46 */ /* 0x000fe4000b80010a */
[----:B------:R1:W-:Y:S01]  /*4ad0*/  MUFU.TANH R179, R23 ;  /* 0x0000001700b37308 */ /* 0x0003e20000002400 */
[----:B------:R-:W4:Y:S01]  /*4ae0*/  LDL R24, [R1+0x4] ;  /* 0x0000040001187983 */ /* 0x000f220000100800 */
[--C-:B------:R-:W-:Y:S01]  /*4af0*/  FFMA.FTZ R5, R5, UR7, -R11.reuse ;  /* 0x0000000705057c23 */ /* 0x100fe2000801080b */
[----:B------:R-:W-:Y:S07]  /*4b00*/  @!P0 ISETP.GE.AND P3, PT, R216, R10, PT ;  /* 0x0000000ad800820c */ /* 0x000fee0003f66270 */
[----:B------:R1:W-:Y:S01]  /*4b10*/  MUFU.TANH R180, R22 ;  /* 0x0000001600b47308 */ /* 0x0003e20000002400 */
[----:B------:R-:W4:Y:S09]  /*4b20*/  LDL R20, [R1+0x40] ;  /* 0x0000400001147983 */ /* 0x000f320000100800 */
[----:B------:R1:W-:Y:S02]  /*4b30*/  MUFU.EX2 R85, R4 ;  /* 0x0000000400557308 */ /* 0x0003e40000000800 */
[----:B-1----:R-:W4:Y:S08]  /*4b40*/  LDL R23, [R1+0x8] ;  /* 0x0000080001177983 */ /* 0x002f300000100800 */
[----:B------:R1:W-:Y:S01]  /*4b50*/  MUFU.TANH R79, R16 ;  /* 0x00000010004f7308 */ /* 0x0003e20000002400 */
[----:B------:R-:W4:Y:S09]  /*4b60*/  LDL R22, [R1+0xc] ;  /* 0x00000c0001167983 */ /* 0x000f320000100800 */
[----:B------:R-:W-:Y:S01]  /*4b70*/  MUFU.EX2 R84, R8 ;  /* 0x0000000800547308 */ /* 0x000fe20000000800 */
[----:B------:R-:W-:Y:S05]  /*4b80*/  FFMA.FTZ R4, R131, UR5, R68 ;  /* 0x0000000583047c23 */ /* 0x000fea0008010044 */
[----:B------:R-:W-:Y:S04]  /*4b90*/  @!P0 FSEL R4, R4, -INF , !P1 ;  /* 0xff80000004048808 */ /* 0x000fe80004800000 */
[----:B------:R1:W-:Y:S02]  /*4ba0*/  MUFU.EX2 R3, R5 ;  /* 0x0000000500037308 */ /* 0x0003e40000000800 */
[----:B-1----:R-:W-:Y:S01]  /*4bb0*/  MOV R16, 0x48 ;  /* 0x0000004800107802 */ /* 0x002fe20000000f00 */
[----:B------:R-:W-:Y:S03]  /*4bc0*/  FFMA.FTZ R4, R4, UR7, -R11 ;  /* 0x0000000704047c23 */ /* 0x000fe6000801080b */
[----:B------:R-:W-:Y:S04]  /*4bd0*/  @!P0 VIADDMNMX R0, R0, R16, UR9, PT ;  /* 0x0000000900008e46 */ /* 0x000fe8000b800110 */
[----:B------:R1:W-:Y:S10]  /*4be0*/  MUFU.EX2 R2, R4 ;  /* 0x0000000400027308 */ /* 0x0003f40000000800 */
[----:B------:R-:W4:Y:S01]  /*4bf0*/  MUFU.TANH R78, R17 ;  /* 0x00000011004e7308 */ /* 0x000f220000002400 */
[C---:B------:R-:W-:Y:S09]  /*4c00*/  FFMA.FTZ R5, R133.reuse, UR5, R238 ;  /* 0x0000000585057c23 */ /* 0x040ff200080100ee */
[----:B------:R-:W4:Y:S01]  /*4c10*/  MUFU.TANH R232, R26 ;  /* 0x0000001a00e87308 */ /* 0x000f220000002400 */
[----:B-1----:R-:W-:Y:S05]  /*4c20*/  FFMA.FTZ R4, R133, UR5, R226 ;  /* 0x0000000585047c23 */ /* 0x002fea00080100e2 */
[----:B------:R-:W-:Y:S04]  /*4c30*/  @!P0 FSEL R4, R4, -INF , !P3 ;  /* 0xff80000004048808 */ /* 0x000fe80005800000 */
[----:B------:R-:W1:Y:S10]  /*4c40*/  MUFU.TANH R231, R27 ;  /* 0x0000001b00e77308 */ /* 0x000e740000002400 */
[----:B------:R-:W1:Y:S10]  /*4c50*/  MUFU.TANH R209, R28 ;  /* 0x0000001c00d17308 */ /* 0x000e740000002400 */
[----:B------:R-:W-:Y:S10]  /*4c60*/  MUFU.TANH R207, R29 ;  /* 0x0000001d00cf7308 */ /* 0x000ff40000002400 */
[----:B------:R-:W-:Y:S10]  /*4c70*/  MUFU.TANH R229, R31 ;  /* 0x0000001f00e57308 */ /* 0x000ff40000002400 */
[----:B------:R-:W1:Y:S10]  /*4c80*/  MUFU.TANH R230, R30 ;  /* 0x0000001e00e67308 */ /* 0x000e740000002400 */
[----:B------:R-:W-:Y:S10]  /*4c90*/  MUFU.TANH R73, R32 ;  /* 0x0000002000497308 */ /* 0x000ff40000002400 */
[----:B------:R-:W-:Y:S10]  /*4ca0*/  MUFU.TANH R72, R33 ;  /* 0x0000002100487308 */ /* 0x000ff40000002400 */
[----:B------:R-:W1:Y:S10]  /*4cb0*/  MUFU.TANH R170, R34 ;  /* 0x0000002200aa7308 */ /* 0x000e740000002400 */
[----:B------:R-:W1:Y:S01]  /*4cc0*/  MUFU.TANH R168, R35 ;  /* 0x0000002300a87308 */ /* 0x000e620000002400 */
[C---:B------:R-:W-:Y:S01]  /*4cd0*/  FSETP.NEU.FTZ.AND P2, PT, R9.reuse, -INF , PT ;  /* 0xff8000000900780b */ /* 0x040fe20003f5d000 */
[----:B------:R-:W-:Y:S05]  /*4ce0*/  FMUL.FTZ R9, R9, 1.4426950216293334961 ;  /* 0x3fb8aa3b09097820 */ /* 0x000fea0000410000 */
[----:B------:R-:W-:Y:S01]  /*4cf0*/  FSEL R9, R9, RZ, P2 ;  /* 0x000000ff09097208 */ /* 0x000fe20001000000 */
[C---:B--2---:R-:W-:Y:S01]  /*4d00*/  FMUL.FTZ R8, R15.reuse, 1.4426950216293334961 ;  /* 0x3fb8aa3b0f087820 */ /* 0x044fe20000410000 */
[----:B------:R-:W-:Y:S01]  /*4d10*/  FSETP.NEU.FTZ.AND P1, PT, R15, -INF , PT ;  /* 0xff8000000f00780b */ /* 0x000fe20003f3d000 */
[----:B------:R-:W-:Y:S02]  /*4d20*/  FFMA.FTZ R15, R131, UR5, R221 ;  /* 0x00000005830f7c23 */ /* 0x000fe400080100dd */
[--C-:B------:R-:W-:Y:S01]  /*4d30*/  FFMA.FTZ R4, R4, UR7, -R9.reuse ;  /* 0x0000000704047c23 */ /* 0x100fe20008010809 */
[----:B------:R-:W-:Y:S02]  /*4d40*/  @!P0 ISETP.GE.AND P2, PT, R216, R0, PT ;  /* 0x00000000d800820c */ /* 0x000fe40003f46270 */
[----:B------:R-:W-:Y:S01]  /*4d50*/  FSEL R8, R8, RZ, P1 ;  /* 0x000000ff08087208 */ /* 0x000fe20000800000 */
[----:B------:R2:W-:Y:S01]  /*4d60*/  MUFU.EX2 R203, R4 ;  /* 0x0000000400cb7308 */ /* 0x0005e20000000800 */
[C---:B------:R-:W-:Y:S02]  /*4d70*/  @!P0 ISETP.GE.AND P1, PT, R132.reuse, R10, PT ;  /* 0x0000000a8400820c */ /* 0x040fe40003f26270 */
[----:B------:R-:W-:Y:S02]  /*4d80*/  @!P0 FSEL R5, R5, -INF , !P2 ;  /* 0xff80000005058808 */ /* 0x000fe40005000000 */
[----:B------:R-:W-:Y:S02]  /*4d90*/  @!P0 FSEL R15, R15, -INF , !P1 ;  /* 0xff8000000f0f8808 */ /* 0x000fe40004800000 */
[----:B------:R-:W-:Y:S01]  /*4da0*/  @!P0 ISETP.GE.AND P1, PT, R132, R0, PT ;  /* 0x000000008400820c */ /* 0x000fe20003f26270 */
[--C-:B------:R-:W-:Y:S02]  /*4db0*/  FFMA.FTZ R5, R5, UR7, -R8.reuse ;  /* 0x0000000705057c23 */ /* 0x100fe40008010808 */
[----:B------:R-:W-:Y:S02]  /*4dc0*/  FFMA.FTZ R15, R15, UR7, -R9 ;  /* 0x000000070f0f7c23 */ /* 0x000fe40008010809 */
[----:B------:R3:W-:Y:S01]  /*4dd0*/  MUFU.EX2 R228, R5 ;  /* 0x0000000500e47308 */ /* 0x0007e20000000800 */
[----:B--2---:R-:W-:Y:S09]  /*4de0*/  FFMA.FTZ R4, R131, UR5, R235 ;  /* 0x0000000583047c23 */ /* 0x004ff200080100eb */
[----:B------:R-:W-:Y:S01]  /*4df0*/  MUFU.EX2 R202, R15 ;  /* 0x0000000f00ca7308 */ /* 0x000fe20000000800 */
[----:B------:R-:W-:Y:S05]  /*4e00*/  @!P0 FSEL R4, R4, -INF , !P1 ;  /* 0xff80000004048808 */ /* 0x000fea0004800000 */
[----:B------:R-:W-:Y:S04]  /*4e10*/  FFMA.FTZ R4, R4, UR7, -R8 ;  /* 0x0000000704047c23 */ /* 0x000fe80008010808 */
[----:B------:R2:W-:Y:S01]  /*4e20*/  MUFU.EX2 R227, R4 ;  /* 0x0000000400e37308 */ /* 0x0005e20000000800 */
[C---:B---3--:R-:W-:Y:S01]  /*4e30*/  FFMA.FTZ R5, R25.reuse, UR5, R220 ;  /* 0x0000000519057c23 */ /* 0x048fe200080100dc */
[----:B------:R-:W-:Y:S01]  /*4e40*/  FFMA.FTZ R16, R25, UR5, R234 ;  /* 0x0000000519107c23 */ /* 0x000fe200080100ea */
[C---:B----4-:R-:W-:Y:S02]  /*4e50*/  @!P0 ISETP.GE.AND P1, PT, R24.reuse, R10, PT ;  /* 0x0000000a1800820c */ /* 0x050fe40003f26270 */
[----:B------:R-:W-:Y:S02]  /*4e60*/  @!P0 ISETP.GE.AND P2, PT, R24, R0, PT ;  /* 0x000000001800820c */ /* 0x000fe40003f46270 */
[----:B------:R-:W-:Y:S02]  /*4e70*/  @!P0 FSEL R5, R5, -INF , !P1 ;  /* 0xff80000005058808 */ /* 0x000fe40004800000 */
[----:B------:R-:W-:Y:S01]  /*4e80*/  @!P0 FSEL R16, R16, -INF , !P2 ;  /* 0xff80000010108808 */ /* 0x000fe20005000000 */
[C---:B--2---:R-:W-:Y:S01]  /*4e90*/  FFMA.FTZ R4, R20.reuse, UR5, R219 ;  /* 0x0000000514047c23 */ /* 0x044fe200080100db */
[----:B------:R-:W-:Y:S01]  /*4ea0*/  FFMA.FTZ R15, R20, UR5, R233 ;  /* 0x00000005140f7c23 */ /* 0x000fe200080100e9 */
[--C-:B------:R-:W-:Y:S01]  /*4eb0*/  FFMA.FTZ R5, R5, UR7, -R9.reuse ;  /* 0x0000000705057c23 */ /* 0x100fe20008010809 */
[-C--:B------:R-:W-:Y:S01]  /*4ec0*/  @!P0 ISETP.GE.AND P2, PT, R24, R13.reuse, PT ;  /* 0x0000000d1800820c */ /* 0x080fe20003f46270 */
[--C-:B------:R-:W-:Y:S02]  /*4ed0*/  FFMA.FTZ R16, R16, UR7, -R8.reuse ;  /* 0x0000000710107c23 */ /* 0x100fe40008010808 */
[----:B------:R2:W-:Y:S01]  /*4ee0*/  MUFU.EX2 R199, R5 ;  /* 0x0000000500c77308 */ /* 0x0005e20000000800 */
[C---:B------:R-:W-:Y:S04]  /*4ef0*/  @!P0 ISETP.GE.AND P1, PT, R23.reuse, R10, PT ;  /* 0x0000000a1700820c */ /* 0x040fe80003f26270 */
[----:B------:R-:W-:Y:S05]  /*4f00*/  @!P0 FSEL R4, R4, -INF , !P1 ;  /* 0xff80000004048808 */ /* 0x000fea0004800000 */
[----:B------:R3:W-:Y:S01]  /*4f10*/  MUFU.EX2 R218, R16 ;  /* 0x0000001000da7308 */ /* 0x0007e20000000800 */
[----:B------:R-:W-:Y:S01]  /*4f20*/  @!P0 ISETP.GE.AND P1, PT, R23, R0, PT ;  /* 0x000000001700820c */ /* 0x000fe20003f26270 */
[----:B------:R-:W-:Y:S03]  /*4f30*/  FFMA.FTZ R17, R4, UR7, -R9 ;  /* 0x0000000704117c23 */ /* 0x000fe60008010809 */
[----:B------:R-:W-:Y:S02]  /*4f40*/  @!P0 FSEL R15, R15, -INF , !P1 ;  /* 0xff8000000f0f8808 */ /* 0x000fe40004800000 */
[-C--:B------:R-:W-:Y:S03]  /*4f50*/  @!P0 ISETP.GE.AND P1, PT, R24, R14.reuse, PT ;  /* 0x0000000e1800820c */ /* 0x080fe60003f26270 */
[----:B------:R4:W-:Y:S01]  /*4f60*/  MUFU.EX2 R190, R17 ;  /* 0x0000001100be7308 */ /* 0x0009e20000000800 */
[----:B--2---:R-:W2:Y:S01]  /*4f70*/  LDSM.16.M88.4 R4, [R117+0x6800] ;  /* 0x006800007504783b */ /* 0x004ea20000000200 */
[----:B------:R-:W-:Y:S08]  /*4f80*/  FFMA.FTZ R15, R15, UR7, -R8 ;  /* 0x000000070f0f7c23 */ /* 0x000ff00008010808 */
[----:B------:R1:W-:Y:S01]  /*4f90*/  MUFU.EX2 R217, R15 ;  /* 0x0000000f00d97308 */ /* 0x0003e20000000800 */
[C---:B---3--:R-:W-:Y:S01]  /*4fa0*/  FFMA.FTZ R16, R25.reuse, UR5, R184 ;  /* 0x0000000519107c23 */ /* 0x048fe200080100b8 */
[----:B------:R-:W3:Y:S04]  /*4fb0*/  LDL R24, [R1+0x14] ;  /* 0x0000140001187983 */ /* 0x000ee80000100800 */
[----:B------:R-:W-:Y:S02]  /*4fc0*/  @!P0 FSEL R16, R16, -INF , !P2 ;  /* 0xff80000010108808 */ /* 0x000fe40005000000 */
[-C--:B------:R-:W-:Y:S01]  /*4fd0*/  @!P0 ISETP.GE.AND P2, PT, R22, R13.reuse, PT ;  /* 0x0000000d1600820c */ /* 0x080fe20003f46270 */
[----:B----4-:R-:W-:Y:S02]  /*4fe0*/  FFMA.FTZ R17, R20, UR5, R78 ;  /* 0x0000000514117c23 */ /* 0x010fe4000801004e */
[----:B------:R-:W-:Y:S04]  /*4ff0*/  FFMA.FTZ R16, R16, UR7, -R11 ;  /* 0x0000000710107c23 */ /* 0x000fe8000801080b */
[----:B------:R-:W-:Y:S01]  /*5000*/  MUFU.EX2 R159, R16 ;  /* 0x00000010009f7308 */ /* 0x000fe20000000800 */
[----:B-1----:R-:W-:Y:S02]  /*5010*/  FFMA.FTZ R15, R25, UR5, R79 ;  /* 0x00000005190f7c23 */ /* 0x002fe4000801004f */
[----:B------:R-:W4:Y:S03]  /*5020*/  LDL R25, [R1+0x4c] ;  /* 0x00004c0001197983 */ /* 0x000f260000100800 */
[----:B------:R-:W-:Y:S02]  /*5030*/  @!P0 FSEL R15, R15, -INF , !P1 ;  /* 0xff8000000f0f8808 */ /* 0x000fe40004800000 */
[-C--:B------:R-:W-:Y:S03]  /*5040*/  @!P0 ISETP.GE.AND P1, PT, R23, R14.reuse, PT ;  /* 0x0000000e1700820c */ /* 0x080fe60003f26270 */
[--C-:B------:R-:W-:Y:S01]  /*5050*/  FFMA.FTZ R15, R15, UR7, -R12.reuse ;  /* 0x000000070f0f7c23 */ /* 0x100fe2000801080c */
[----:B------:R-:W-:Y:S02]  /*5060*/  @!P0 FSEL R17, R17, -INF , !P1 ;  /* 0xff80000011118808 */ /* 0x000fe40004800000 */
[-C--:B------:R-:W-:Y:S01]  /*5070*/  @!P0 ISETP.GE.AND P1, PT, R23, R13.reuse, PT ;  /* 0x0000000d1700820c */ /* 0x080fe20003f26270 */
[----:B------:R1:W-:Y:S01]  /*5080*/  MUFU.EX2 R83, R15 ;  /* 0x0000000f00537308 */ /* 0x0003e20000000800 */
[----:B------:R-:W4:Y:S01]  /*5090*/  LDL R23, [R1+0x54] ;  /* 0x0000540001177983 */ /* 0x000f220000100800 */
[-C--:B--2---:R-:W-:Y:S03]  /*50a0*/  HMMA.16816.F32.BF16 R36, R104, R4.reuse, R36 ;  /* 0x000000046824723c */ /* 0x084fe60000041824 */
[----:B------:R-:W-:Y:S03]  /*50b0*/  FFMA.FTZ R17, R17, UR7, -R12 ;  /* 0x0000000711117c23 */ /* 0x000fe6000801080c */
[C---:B------:R-:W-:Y:S02]  /*50c0*/  HMMA.16816.F32.BF16 R40, R112.reuse, R4, R40 ;  /* 0x000000047028723c */ /* 0x040fe40000041828 */
[----:B------:R-:W-:Y:S04]  /*50d0*/  MUFU.EX2 R82, R17 ;  /* 0x0000001100527308 */ /* 0x000fe80000000800 */
[-C--:B------:R-:W-:Y:S05]  /*50e0*/  HMMA.16816.F32.BF16 R44, R112, R6.reuse, R44 ;  /* 0x00000006702c723c */ /* 0x080fea000004182c */
[----:B-1----:R-:W-:Y:S01]  /*50f0*/  FFMA.FTZ R15, R20, UR5, R183 ;  /* 0x00000005140f7c23 */ /* 0x002fe200080100b7 */
[----:B------:R-:W-:Y:S01]  /*5100*/  FFMA.FTZ R5, R19, UR5, R76 ;  /* 0x0000000513057c23 */ /* 0x000fe2000801004c */
[----:B------:R-:W2:Y:S01]  /*5110*/  LDL R20, [R1+0x18] ;  /* 0x0000180001147983 */ /* 0x000ea20000100800 */
[C---:B------:R-:W-:Y:S04]  /*5120*/  HMMA.16816.F32.BF16 R48, R104.reuse, R6, R48 ;  /* 0x000000066830723c */ /* 0x040fe80000041830 */
[----:B------:R-:W-:Y:S01]  /*5130*/  @!P0 FSEL R15, R15, -INF , !P1 ;  /* 0xff8000000f0f8808 */ /* 0x000fe20004800000 */
[----:B------:R-:W-:Y:S01]  /*5140*/  FMUL.FTZ R36, R36, UR6 ;  /* 0x0000000624247c20 */ /* 0x000fe20008410000 */
[-C--:B------:R-:W-:Y:S01]  /*5150*/  @!P0 ISETP.GE.AND P1, PT, R22, R14.reuse, PT ;  /* 0x0000000e1600820c */ /* 0x080fe20003f26270 */
[----:B------:R-:W-:Y:S01]  /*5160*/  FMUL.FTZ R37, R37, UR6 ;  /* 0x0000000625257c20 */ /* 0x000fe20008410000 */
[----:B------:R-:W-:Y:S01]  /*5170*/  FMUL.FTZ R39, R39, UR6 ;  /* 0x0000000627277c20 */ /* 0x000fe20008410000 */
[----:B------:R-:W-:Y:S02]  /*5180*/  MUFU.TANH R250, R36 ;  /* 0x0000002400fa7308 */ /* 0x000fe40000002400 */
[----:B------:R-:W-:Y:S01]  /*5190*/  FFMA.FTZ R15, R15, UR7, -R11 ;  /* 0x000000070f0f7c23 */ /* 0x000fe2000801080b */
[----:B------:R-:W-:Y:S01]  /*51a0*/  FMUL.FTZ R40, R40, UR6 ;  /* 0x0000000628287c20 */ /* 0x000fe20008410000 */
[----:B------:R-:W-:Y:S01]  /*51b0*/  FMUL.FTZ R41, R41, UR6 ;  /* 0x0000000629297c20 */ /* 0x000fe20008410000 */
[----:B------:R-:W-:Y:S01]  /*51c0*/  FMUL.FTZ R43, R43, UR6 ;  /* 0x000000062b2b7c20 */ /* 0x000fe20008410000 */
[----:B------:R-:W-:Y:S01]  /*51d0*/  FMUL.FTZ R38, R38, UR6 ;  /* 0x0000000626267c20 */ /* 0x000fe20008410000 */
[----:B------:R-:W-:Y:S03]  /*51e0*/  FMUL.FTZ R44, R44, UR6 ;  /* 0x000000062c2c7c20 */ /* 0x000fe60008410000 */
[----:B------:R1:W-:Y:S01]  /*51f0*/  MUFU.EX2 R158, R15 ;  /* 0x0000000f009e7308 */ /* 0x0003e20000000800 */
[----:B------:R-:W-:Y:S01]  /*5200*/  FMUL.FTZ R42, R42, UR6 ;  /* 0x000000062a2a7c20 */ /* 0x000fe20008410000 */
[----:B------:R-:W-:Y:S01]  /*5210*/  FMUL.FTZ R45, R45, UR6 ;  /* 0x000000062d2d7c20 */ /* 0x000fe20008410000 */
[----:B------:R-:W-:Y:S01]  /*5220*/  FMUL.FTZ R47, R47, UR6 ;  /* 0x000000062f2f7c20 */ /* 0x000fe20008410000 */
[----:B------:R-:W-:Y:S01]  /*5230*/  FMUL.FTZ R46, R46, UR6 ;  /* 0x000000062e2e7c20 */ /* 0x000fe20008410000 */
[----:B------:R-:W-:Y:S05]  /*5240*/  FMUL.FTZ R48, R48, UR6 ;  /* 0x0000000630307c20 */ /* 0x000fea0008410000 */
[----:B------:R-:W2:Y:S01]  /*5250*/  MUFU.TANH R249, R37 ;  /* 0x0000002500f97308 */ /* 0x000ea20000002400 */
[----:B------:R-:W-:Y:S01]  /*5260*/  FMUL.FTZ R49, R49, UR6 ;  /* 0x0000000631317c20 */ /* 0x000fe20008410000 */
[----:B------:R-:W-:Y:S01]  /*5270*/  FMUL.FTZ R50, R50, UR6 ;  /* 0x0000000632327c20 */ /* 0x000fe20008410000 */
[----:B------:R-:W-:Y:S07]  /*5280*/  FMUL.FTZ R51, R51, UR6 ;  /* 0x0000000633337c20 */ /* 0x000fee0008410000 */
[----:B------:R-:W-:Y:S01]  /*5290*/  MUFU.TANH R163, R39 ;  /* 0x0000002700a37308 */ /* 0x000fe20000002400 */
[C---:B-1----:R-:W-:Y:S05]  /*52a0*/  FFMA.FTZ R15, R18.reuse, UR5, R77 ;  /* 0x00000005120f7c23 */ /* 0x042fea000801004d */
[----:B------:R-:W-:Y:S04]  /*52b0*/  @!P0 FSEL R15, R15, -INF , !P1 ;  /* 0xff8000000f0f8808 */ /* 0x000fe80004800000 */
[----:B------:R-:W-:Y:S01]  /*52c0*/  MUFU.TANH R189, R40 ;  /* 0x0000002800bd7308 */ /* 0x000fe20000002400 */
[----:B------:R-:W-:Y:S01]  /*52d0*/  @!P0 ISETP.GE.AND P1, PT, R21, R14, PT ;  /* 0x0000000e1500820c */ /* 0x000fe20003f26270 */
[----:B------:R-:W-:Y:S01]  /*52e0*/  FFMA.FTZ R4, R15, UR7, -R12 ;  /* 0x000000070f047c23 */ /* 0x000fe2000801080c */
[----:B------:R-:W-:Y:S02]  /*52f0*/  FFMA.FTZ R15, R18, UR5, R180 ;  /* 0x00000005120f7c23 */ /* 0x000fe400080100b4 */
[----:B------:R-:W-:Y:S02]  /*5300*/  @!P0 FSEL R5, R5, -INF , !P1 ;  /* 0xff80000005058808 */ /* 0x000fe40004800000 */
[-C--:B------:R-:W-:Y:S03]  /*5310*/  @!P0 ISETP.GE.AND P1, PT, R21, R13.reuse, PT ;  /* 0x0000000d1500820c */ /* 0x080fe60003f26270 */
[----:B------:R1:W-:Y:S01]  /*5320*/  MUFU.EX2 R81, R4 ;  /* 0x0000000400517308 */ /* 0x0003e20000000800 */
[----:B------:R-:W-:Y:S01]  /*5330*/  @!P0 FSEL R15, R15, -INF , !P2 ;  /* 0xff8000000f0f8808 */ /* 0x000fe20005000000 */
[----:B------:R-:W-:Y:S01]  /*5340*/  FFMA.FTZ R5, R5, UR7, -R12 ;  /* 0x0000000705057c23 */ /* 0x000fe2000801080c */
[----:B------:R-:W-:Y:S03]  /*5350*/  @!P0 ISETP.GE.AND P2, PT, R22, R0, PT ;  /* 0x000000001600820c */ /* 0x000fe60003f46270 */
[----:B------:R-:W-:Y:S04]  /*5360*/  FFMA.FTZ R15, R15, UR7, -R11 ;  /* 0x000000070f0f7c23 */ /* 0x000fe8000801080b */
[----:B------:R1:W-:Y:S10]  /*5370*/  MUFU.EX2 R80, R5 ;  /* 0x0000000500507308 */ /* 0x0003f40000000800 */
[----:B------:R1:W-:Y:S02]  /*5380*/  MUFU.EX2 R154, R15 ;  /* 0x0000000f009a7308 */ /* 0x0003e40000000800 */
[----:B-1----:R-:W-:Y:S05]  /*5390*/  FFMA.FTZ R4, R19, UR5, R179 ;  /* 0x0000000513047c23 */ /* 0x002fea00080100b3 */
[----:B------:R-:W-:Y:S03]  /*53a0*/  @!P0 FSEL R4, R4, -INF , !P1 ;  /* 0xff80000004048808 */ /* 0x000fe60004800000 */
[----:B------:R-:W-:Y:S01]  /*53b0*/  MUFU.TANH R187, R41 ;  /* 0x0000002900bb7308 */ /* 0x000fe20000002400 */
[----:B------:R-:W-:Y:S01]  /*53c0*/  FFMA.FTZ R5, R18, UR5, R232 ;  /* 0x0000000512057c23 */ /* 0x000fe200080100e8 */
[-C--:B------:R-:W-:Y:S01]  /*53d0*/  @!P0 ISETP.GE.AND P1, PT, R22, R10.reuse, PT ;  /* 0x0000000a1600820c */ /* 0x080fe20003f26270 */
[----:B------:R-:W-:Y:S01]  /*53e0*/  FFMA.FTZ R4, R4, UR7, -R11 ;  /* 0x0000000704047c23 */ /* 0x000fe2000801080b */
[----:B------:R-:W2:Y:S02]  /*53f0*/  LDL R22, [R1+0x1c] ;  /* 0x00001c0001167983 */ /* 0x000ea40000100800 */
[----:B------:R-:W-:Y:S04]  /*5400*/  @!P0 FSEL R5, R5, -INF , !P2 ;  /* 0xff80000005058808 */ /* 0x000fe80005000000 */
[----:B------:R1:W-:Y:S01]  /*5410*/  MUFU.EX2 R153, R4 ;  /* 0x0000000400997308 */ /* 0x0003e20000000800 */
[----:B------:R-:W-:Y:S01]  /*5420*/  FFMA.FTZ R15, R19, UR5, R210 ;  /* 0x00000005130f7c23 */ /* 0x000fe200080100d2 */
[--C-:B------:R-:W-:Y:S08]  /*5430*/  FFMA.FTZ R5, R5, UR7, -R8.reuse ;  /* 0x0000000705057c23 */ /* 0x100ff00008010808 */
[----:B------:R-:W-:Y:S10]  /*5440*/  MUFU.EX2 R208, R5 ;  /* 0x0000000500d07308 */ /* 0x000ff40000000800 */
[----:B------:R-:W-:Y:S01]  /*5450*/  MUFU.TANH R214, R43 ;  /* 0x0000002b00d67308 */ /* 0x000fe20000002400 */
[----:B-1----:R-:W-:Y:S02]  /*5460*/  FFMA.FTZ R4, R18, UR5, R211 ;  /* 0x0000000512047c23 */ /* 0x002fe400080100d3 */
[----:B------:R-:W2:Y:S03]  /*5470*/  LDL R18, [R1+0x50] ;  /* 0x0000500001127983 */ /* 0x000ea60000100800 */
[----:B------:R-:W-:Y:S04]  /*5480*/  @!P0 FSEL R4, R4, -INF , !P1 ;  /* 0xff80000004048808 */ /* 0x000fe80004800000 */
[----:B------:R-:W1:Y:S01]  /*5490*/  MUFU.TANH R164, R38 ;  /* 0x0000002600a47308 */ /* 0x000e620000002400 */
[----:B------:R-:W-:Y:S01]  /*54a0*/  @!P0 ISETP.GE.AND P1, PT, R21, R10, PT ;  /* 0x0000000a1500820c */ /* 0x000fe20003f26270 */
[--C-:B------:R-:W-:Y:S03]  /*54b0*/  FFMA.FTZ R4, R4, UR7, -R9.reuse ;  /* 0x0000000704047c23 */ /* 0x100fe60008010809 */
[----:B------:R-:W-:Y:S02]  /*54c0*/  @!P0 FSEL R15, R15, -INF , !P1 ;  /* 0xff8000000f0f8808 */ /* 0x000fe40004800000 */
[----:B------:R-:W-:Y:S03]  /*54d0*/  @!P0 ISETP.GE.AND P1, PT, R21, R0, PT ;  /* 0x000000001500820c */ /* 0x000fe60003f26270 */
[----:B------:R1:W-:Y:S01]  /*54e0*/  MUFU.EX2 R176, R4 ;  /* 0x0000000400b07308 */ /* 0x0003e20000000800 */
[----:B------:R-:W2:Y:S01]  /*54f0*/  LDL R21, [R1+0x20] ;  /* 0x0000200001157983 */ /* 0x000ea20000100800 */
[----:B------:R-:W-:Y:S08]  /*5500*/  FFMA.FTZ R15, R15, UR7, -R9 ;  /* 0x000000070f0f7c23 */ /* 0x000ff00008010809 */
[----:B------:R-:W-:Y:S10]  /*5510*/  MUFU.EX2 R175, R15 ;  /* 0x0000000f00af7308 */ /* 0x000ff40000000800 */
[----:B------:R-:W-:Y:S01]  /*5520*/  MUFU.TANH R182, R44 ;  /* 0x0000002c00b67308 */ /* 0x000fe20000002400 */
[----:B-1----:R-:W-:Y:S02]  /*5530*/  FFMA.FTZ R4, R19, UR5, R231 ;  /* 0x0000000513047c23 */ /* 0x002fe400080100e7 */
[----:B------:R-:W2:Y:S03]  /*5540*/  LDL R19, [R1+0x58] ;  /* 0x0000580001137983 */ /* 0x000ea60000100800 */
[----:B------:R-:W-:Y:S04]  /*5550*/  @!P0 FSEL R4, R4, -INF , !P1 ;  /* 0xff80000004048808 */ /* 0x000fe80004800000 */
[----:B------:R-:W1:Y:S01]  /*5560*/  MUFU.TANH R215, R42 ;  /* 0x0000002a00d77308 */ /* 0x000e620000002400 */
[----:B------:R-:W-:Y:S09]  /*5570*/  FFMA.FTZ R4, R4, UR7, -R8 ;  /* 0x0000000704047c23 */ /* 0x000ff20008010808 */
[----:B------:R-:W-:Y:S10]  /*5580*/  MUFU.EX2 R206, R4 ;  /* 0x0000000400ce7308 */ /* 0x000ff40000000800 */
[----:B------:R-:W-:Y:S10]  /*5590*/  MUFU.TANH R181, R45 ;  /* 0x0000002d00b57308 */ /* 0x000ff40000002400 */
[----:B------:R-:W-:Y:S10]  /*55a0*/  MUFU.TANH R212, R47 ;  /* 0x0000002f00d47308 */ /* 0x000ff40000002400 */
[----:B------:R-:W-:Y:S10]  /*55b0*/  MUFU.TANH R248, R48 ;  /* 0x0000003000f87308 */ /* 0x000ff40000002400 */
[----:B------:R-:W-:Y:S10]  /*55c0*/  MUFU.TANH R247, R49 ;  /* 0x0000003100f77308 */ /* 0x000ff40000002400 */
[----:B------:R-:W1:Y:S10]  /*55d0*/  MUFU.TANH R213, R46 ;  /* 0x0000002e00d57308 */ /* 0x000e740000002400 */
[----:B------:R-:W1:Y:S10]  /*55e0*/  MUFU.TANH R152, R50 ;  /* 0x0000003200987308 */ /* 0x000e740000002400 */
[----:B------:R-:W1:Y:S01]  /*55f0*/  MUFU.TANH R151, R51 ;  /* 0x0000003300977308 */ /* 0x000e620000002400 */
[C---:B---3--:R-:W-:Y:S02]  /*5600*/  @!P0 ISETP.GE.AND P1, PT, R24.reuse, R10, PT ;  /* 0x0000000a1800820c */ /* 0x048fe40003f26270 */
[----:B------:R-:W-:Y:S01]  /*5610*/  @!P0 ISETP.GE.AND P2, PT, R24, R0, PT ;  /* 0x000000001800820c */ /* 0x000fe20003f46270 */
[C---:B----4-:R-:W-:Y:S01]  /*5620*/  FFMA.FTZ R5, R25.reuse, UR5, R209 ;  /* 0x0000000519057c23 */ /* 0x050fe200080100d1 */
[----:B------:R-:W-:Y:S04]  /*5630*/  FFMA.FTZ R16, R25, UR5, R230 ;  /* 0x0000000519107c23 */ /* 0x000fe800080100e6 */
[----:B------:R-:W-:Y:S02]  /*5640*/  @!P0 FSEL R5, R5, -INF , !P1 ;  /* 0xff80000005058808 */ /* 0x000fe40004800000 */
[----:B------:R-:W-:Y:S02]  /*5650*/  @!P0 FSEL R16, R16, -INF , !P2 ;  /* 0xff80000010108808 */ /* 0x000fe40005000000 */
[-C--:B------:R-:W-:Y:S01]  /*5660*/  @!P0 ISETP.GE.AND P2, PT, R24, R13.reuse, PT ;  /* 0x0000000d1800820c */ /* 0x080fe20003f46270 */
[----:B------:R-:W-:Y:S02]  /*5670*/  FFMA.FTZ R5, R5, UR7, -R9 ;  /* 0x0000000705057c23 */ /* 0x000fe40008010809 */
[----:B------:R-:W-:Y:S02]  /*5680*/  FFMA.FTZ R16, R16, UR7, -R8 ;  /* 0x0000000710107c23 */ /* 0x000fe40008010808 */
[----:B------:R-:W-:Y:S10]  /*5690*/  MUFU.EX2 R172, R5 ;  /* 0x0000000500ac7308 */ /* 0x000ff40000000800 */
[----:B------:R3:W-:Y:S01]  /*56a0*/  MUFU.EX2 R205, R16 ;  /* 0x0000001000cd7308 */ /* 0x0007e20000000800 */
[----:B--2---:R-:W-:Y:S01]  /*56b0*/  @!P0 ISETP.GE.AND P1, PT, R20, R10, PT ;  /* 0x0000000a1400820c */ /* 0x004fe20003f26270 */
[----:B---3--:R-:W-:Y:S05]  /*56c0*/  FFMA.FTZ R16, R25, UR5, R170 ;  /* 0x0000000519107c23 */ /* 0x008fea00080100aa */
[----:B------:R-:W-:Y:S05]  /*56d0*/  @!P0 FSEL R16, R16, -INF , !P2 ;  /* 0xff80000010108808 */ /* 0x000fea0005000000 */
[----:B------:R-:W-:Y:S04]  /*56e0*/  FFMA.FTZ R16, R16, UR7, -R11 ;  /* 0x0000000710107c23 */ /* 0x000fe8000801080b */
[----:B------:R2:W-:Y:S02]  /*56f0*/  MUFU.EX2 R142, R16 ;  /* 0x00000010008e7308 */ /* 0x0005e40000000800 */
[----:B--2---:R-:W2:Y:S01]  /*5700*/  LDL R16, [R1+0x28] ;  /* 0x0000280001107983 */ /* 0x004ea20000100800 */
[-C--:B------:R-:W-:Y:S01]  /*5710*/  @!P0 ISETP.GE.AND P2, PT, R22, R13.reuse, PT ;  /* 0x0000000d1600820c */ /* 0x080fe20003f46270 */
[C---:B------:R-:W-:Y:S01]  /*5720*/  FFMA.FTZ R4, R18.reuse, UR5, R207 ;  /* 0x0000000512047c23 */ /* 0x040fe200080100cf */
[----:B------:R-:W-:Y:S04]  /*5730*/  FFMA.FTZ R15, R18, UR5, R229 ;  /* 0x00000005120f7c23 */ /* 0x000fe800080100e5 */
[----:B------:R-:W-:Y:S02]  /*5740*/  @!P0 FSEL R4, R4, -INF , !P1 ;  /* 0xff80000004048808 */ /* 0x000fe40004800000 */
[----:B------:R-:W-:Y:S03]  /*5750*/  @!P0 ISETP.GE.AND P1, PT, R20, R0, PT ;  /* 0x000000001400820c */ /* 0x000fe60003f26270 */
[----:B------:R-:W-:Y:S01]  /*5760*/  FFMA.FTZ R17, R4, UR7, -R9 ;  /* 0x0000000704117c23 */ /* 0x000fe20008010809 */
[----:B------:R-:W-:Y:S01]  /*5770*/  @!P0 FSEL R15, R15, -INF , !P1 ;  /* 0xff8000000f0f8808 */ /* 0x000fe20004800000 */
[----:B------:R-:W3:Y:S01]  /*5780*/  LDSM.16.M88.4 R4, [R117+0x6c00] ;  /* 0x006c00007504783b */ /* 0x000ee20000000200 */
[-C--:B------:R-:W-:Y:S01]  /*5790*/  @!P0 ISETP.GE.AND P1, PT, R24, R14.reuse, PT ;  /* 0x0000000e1800820c */ /* 0x080fe20003f26270 */
[----:B------:R4:W-:Y:S02]  /*57a0*/  MUFU.EX2 R171, R17 ;  /* 0x0000001100ab7308 */ /* 0x0009e40000000800 */
[----:B------:R-:W-:Y:S04]  /*57b0*/  FFMA.FTZ R15, R15, UR7, -R8 ;  /* 0x000000070f0f7c23 */ /* 0x000fe80008010808 */
[----:B------:R-:W2:Y:S04]  /*57c0*/  LDL R24, [R1+0x2c] ;  /* 0x00002c0001187983 */ /* 0x000ea80000100800 */
[----:B------:R1:W-:Y:S01]  /*57d0*/  MUFU.EX2 R204, R15 ;  /* 0x0000000f00cc7308 */ /* 0x0003e20000000800 */
[----:B----4-:R-:W-:Y:S01]  /*57e0*/  FFMA.FTZ R17, R18, UR5, R72 ;  /* 0x0000000512117c23 */ /* 0x010fe20008010048 */
[----:B-1----:R-:W-:Y:S05]  /*57f0*/  FFMA.FTZ R15, R25, UR5, R73 ;  /* 0x00000005190f7c23 */ /* 0x002fea0008010049 */
[----:B------:R-:W-:Y:S02]  /*5800*/  @!P0 FSEL R15, R15, -INF , !P1 ;  /* 0xff8000000f0f8808 */ /* 0x000fe40004800000 */
[CC--:B------:R-:W-:Y:S03]  /*5810*/  @!P0 ISETP.GE.AND P1, PT, R20.reuse, R14.reuse, PT ;  /* 0x0000000e1400820c */ /* 0x0c0fe60003f26270 */
[--C-:B------:R-:W-:Y:S01]  /*5820*/  FFMA.FTZ R15, R15, UR7, -R12.reuse ;  /* 0x000000070f0f7c23 */ /* 0x100fe2000801080c */
[----:B------:R-:W-:Y:S02]  /*5830*/  @!P0 FSEL R17, R17, -INF , !P1 ;  /* 0xff80000011118808 */ /* 0x000fe40004800000 */
[-C--:B------:R-:W-:Y:S01]  /*5840*/  @!P0 ISETP.GE.AND P1, PT, R20, R13.reuse, PT ;  /* 0x0000000d1400820c */ /* 0x080fe20003f26270 */
[----:B------:R1:W-:Y:S01]  /*5850*/  MUFU.EX2 R75, R15 ;  /* 0x0000000f004b7308 */ /* 0x0003e20000000800 */
[----:B------:R-:W4:Y:S01]  /*5860*/  LDL R20, [R1+0x5c] ;  /* 0x00005c0001147983 */ /* 0x000f220000100800 */
[----:B------:R-:W-:Y:S01]  /*5870*/  FFMA.FTZ R17, R17, UR7, -R12 ;  /* 0x0000000711117c23 */ /* 0x000fe2000801080c */
[-C--:B---3--:R-:W-:Y:S07]  /*5880*/  HMMA.16816.F32.BF16 R52, R104, R4.reuse, R52 ;  /* 0x000000046834723c */ /* 0x088fee0000041834 */
[----:B------:R3:W-:Y:S01]  /*5890*/  MUFU.EX2 R74, R17 ;  /* 0x00000011004a7308 */ /* 0x0007e20000000800 */
[C---:B------:R-:W-:Y:S06]  /*58a0*/  HMMA.16816.F32.BF16 R56, R112.reuse, R4, R56 ;  /* 0x000000047038723c */ /* 0x040fec0000041838 */
[-C--:B------:R-:W-:Y:S05]  /*58b0*/  HMMA.16816.F32.BF16 R60, R112, R6.reuse, R60 ;  /* 0x00000006703c723c */ /* 0x080fea000004183c */
[----:B-1----:R-:W-:Y:S01]  /*58c0*/  FFMA.FTZ R15, R18, UR5, R168 ;  /* 0x00000005120f7c23 */ /* 0x002fe200080100a8 */
[----:B------:R-:W-:Y:S01]  /*58d0*/  FFMA.FTZ R5, R19, UR5, R249 ;  /* 0x0000000513057c23 */ /* 0x000fe200080100f9 */
[----:B------:R-:W4:Y:S01]  /*58e0*/  LDL R18, [R1+0x24] ;  /* 0x0000240001127983 */ /* 0x000f220000100800 */
[----:B------:R-:W-:Y:S03]  /*58f0*/  HMMA.16816.F32.BF16 R64, R104, R6, R64 ;  /* 0x000000066840723c */ /* 0x000fe60000041840 */
[----:B---3--:R-:W3:Y:S01]  /*5900*/  LDL R17, [R1+0x60] ;  /* 0x0000600001117983 */ /* 0x008ee20000100800 */
[----:B------:R-:W-:Y:S01]  /*5910*/  @!P0 FSEL R15, R15, -INF , !P1 ;  /* 0xff8000000f0f8808 */ /* 0x000fe20004800000 */
[----:B------:R-:W-:Y:S01]  /*5920*/  FMUL.FTZ R52, R52, UR6 ;  /* 0x0000000634347c20 */ /* 0x000fe20008410000 */
[-C--:B------:R-:W-:Y:S01]  /*5930*/  @!P0 ISETP.GE.AND P1, PT, R22, R14.reuse, PT ;  /* 0x0000000e1600820c */ /* 0x080fe20003f26270 */
[----:B------:R-:W3:Y:S01]  /*5940*/  LDL R7, [R1+0x9c] ;  /* 0x00009c0001077983 */ /* 0x000ee20000100800 */
[----:B------:R-:W-:Y:S01]  /*5950*/  FMUL.FTZ R53, R53, UR6 ;  /* 0x0000000635357c20 */ /* 0x000fe20008410000 */
[----:B------:R-:W1:Y:S02]  /*5960*/  MUFU.TANH R242, R52 ;  /* 0x0000003400f27308 */ /* 0x000e640000002400 */
[--C-:B------:R-:W-:Y:S01]  /*5970*/  FFMA.FTZ R15, R15, UR7, -R11.reuse ;  /* 0x000000070f0f7c23 */ /* 0x100fe2000801080b */
        /* <DEDUP_REMOVED lines=14> */
[----:B------:R-:W-:Y:S01]  /*5a60*/  FMUL.FTZ R66, R66, UR6 ;  /* 0x0000000642427c20 */ /* 0x000fe20008410000 */
[----:B------:R-:W-:Y:S07]  /*5a70*/  FMUL.FTZ R67, R67, UR6 ;  /* 0x0000000643437c20 */ /* 0x000fee0008410000 */
[----:B------:R-:W3:Y:S01]  /*5a80*/  MUFU.TANH R148, R54 ;  /* 0x0000003600947308 */ /* 0x000ee20000002400 */
[----:B-1----:R-:W-:Y:S05]  /*5a90*/  FFMA.FTZ R15, R23, UR5, R250 ;  /* 0x00000005170f7c23 */ /* 0x002fea00080100fa */
[----:B------:R-:W-:Y:S02]  /*5aa0*/  @!P0 FSEL R15, R15, -INF , !P1 ;  /* 0xff8000000f0f8808 */ /* 0x000fe40004800000 */
[----:B------:R-:W-:Y:S02]  /*5ab0*/  @!P0 ISETP.GE.AND P1, PT, R21, R14, PT ;  /* 0x0000000e1500820c */ /* 0x000fe40003f26270 */
[----:B------:R-:W-:Y:S01]  /*5ac0*/  MUFU.TANH R147, R55 ;  /* 0x0000003700937308 */ /* 0x000fe20000002400 */
[----:B------:R-:W-:Y:S01]  /*5ad0*/  FFMA.FTZ R4, R15, UR7, -R12 ;  /* 0x000000070f047c23 */ /* 0x000fe2000801080c */
[----:B------:R-:W-:Y:S01]  /*5ae0*/  @!P0 FSEL R5, R5, -INF , !P1 ;  /* 0xff80000005058808 */ /* 0x000fe20004800000 */
[----:B------:R-:W-:Y:S01]  /*5af0*/  FFMA.FTZ R15, R23, UR5, R164 ;  /* 0x00000005170f7c23 */ /* 0x000fe200080100a4 */
[-C--:B------:R-:W-:Y:S06]  /*5b00*/  @!P0 ISETP.GE.AND P1, PT, R21, R13.reuse, PT ;  /* 0x0000000d1500820c */ /* 0x080fec0003f26270 */
[----:B------:R1:W-:Y:S01]  /*5b10*/  MUFU.EX2 R71, R4 ;  /* 0x0000000400477308 */ /* 0x0003e20000000800 */
[----:B------:R-:W-:Y:S01]  /*5b20*/  FFMA.FTZ R5, R5, UR7, -R12 ;  /* 0x0000000705057c23 */ /* 0x000fe2000801080c */
[----:B------:R-:W-:Y:S02]  /*5b30*/  @!P0 FSEL R15, R15, -INF , !P2 ;  /* 0xff8000000f0f8808 */ /* 0x000fe40005000000 */
[----:B------:R-:W-:Y:S03]  /*5b40*/  @!P0 ISETP.GE.AND P2, PT, R22, R0, PT ;  /* 0x000000001600820c */ /* 0x000fe60003f46270 */
[----:B------:R-:W-:Y:S03]  /*5b50*/  FFMA.FTZ R15, R15, UR7, -R11 ;  /* 0x000000070f0f7c23 */ /* 0x000fe6000801080b */
[----:B------:R1:W-:Y:S10]  /*5b60*/  MUFU.EX2 R70, R5 ;  /* 0x0000000500467308 */ /* 0x0003f40000000800 */
[----:B------:R1:W-:Y:S02]  /*5b70*/  MUFU.EX2 R140, R15 ;  /* 0x0000000f008c7308 */ /* 0x0003e40000000800 */
[C---:B-1----:R-:W-:Y:S05]  /*5b80*/  FFMA.FTZ R4, R19.reuse, UR5, R163 ;  /* 0x0000000513047c23 */ /* 0x042fea00080100a3 */
[----:B------:R-:W-:Y:S02]  /*5b90*/  @!P0 FSEL R4, R4, -INF , !P1 ;  /* 0xff80000004048808 */ /* 0x000fe40004800000 */
[-C--:B------:R-:W-:Y:S01]  /*5ba0*/  @!P0 ISETP.GE.AND P1, PT, R22, R10.reuse, PT ;  /* 0x0000000a1600820c */ /* 0x080fe20003f26270 */
[----:B------:R-:W-:Y:S01]  /*5bb0*/  FFMA.FTZ R5, R19, UR5, R187 ;  /* 0x0000000513057c23 */ /* 0x000fe200080100bb */
[----:B------:R-:W3:Y:S01]  /*5bc0*/  LDL R22, [R1+0x30] ;  /* 0x0000300001167983 */ /* 0x000ee20000100800 */
[----:B------:R-:W-:Y:S01]  /*5bd0*/  FFMA.FTZ R4, R4, UR7, -R11 ;  /* 0x0000000704047c23 */ /* 0x000fe2000801080b */
[----:B------:R-:W-:Y:S01]  /*5be0*/  MUFU.TANH R167, R57 ;  /* 0x0000003900a77308 */ /* 0x000fe20000002400 */
[----:B------:R-:W-:Y:S09]  /*5bf0*/  FFMA.FTZ R15, R23, UR5, R215 ;  /* 0x00000005170f7c23 */ /* 0x000ff200080100d7 */
[----:B------:R1:W-:Y:S01]  /*5c00*/  MUFU.EX2 R139, R4 ;  /* 0x00000004008b7308 */ /* 0x0003e20000000800 */
[----:B------:R-:W-:Y:S05]  /*5c10*/  @!P0 FSEL R15, R15, -INF , !P2 ;  /* 0xff8000000f0f8808 */ /* 0x000fea0005000000 */
[----:B------:R-:W-:Y:S04]  /*5c20*/  FFMA.FTZ R15, R15, UR7, -R8 ;  /* 0x000000070f0f7c23 */ /* 0x000fe80008010808 */
[----:B------:R-:W-:Y:S10]  /*5c30*/  MUFU.TANH R201, R58 ;  /* 0x0000003a00c97308 */ /* 0x000ff40000002400 */
[----:B------:R1:W-:Y:S02]  /*5c40*/  MUFU.EX2 R178, R15 ;  /* 0x0000000f00b27308 */ /* 0x0003e40000000800 */
[----:B-1----:R-:W-:Y:S02]  /*5c50*/  FFMA.FTZ R4, R23, UR5, R189 ;  /* 0x0000000517047c23 */ /* 0x002fe400080100bd */
[----:B------:R-:W3:Y:S03]  /*5c60*/  LDL R23, [R1+0x64] ;  /* 0x0000640001177983 */ /* 0x000ee60000100800 */
[----:B------:R-:W-:Y:S02]  /*5c70*/  @!P0 FSEL R4, R4, -INF , !P1 ;  /* 0xff80000004048808 */ /* 0x000fe40004800000 */
[----:B------:R-:W-:Y:S01]  /*5c80*/  @!P0 ISETP.GE.AND P1, PT, R21, R10, PT ;  /* 0x0000000a1500820c */ /* 0x000fe20003f26270 */
[----:B------:R-:W-:Y:S02]  /*5c90*/  MUFU.TANH R161, R60 ;  /* 0x0000003c00a17308 */ /* 0x000fe40000002400 */
[--C-:B------:R-:W-:Y:S01]  /*5ca0*/  FFMA.FTZ R4, R4, UR7, -R9.reuse ;  /* 0x0000000704047c23 */ /* 0x100fe20008010809 */
[----:B------:R-:W-:Y:S02]  /*5cb0*/  @!P0 FSEL R5, R5, -INF , !P1 ;  /* 0xff80000005058808 */ /* 0x000fe40004800000 */
[----:B------:R-:W-:Y:S01]  /*5cc0*/  @!P0 ISETP.GE.AND P1, PT, R21, R0, PT ;  /* 0x000000001500820c */ /* 0x000fe20003f26270 */
[----:B------:R-:W3:Y:S04]  /*5cd0*/  LDL R15, [R1+0x78] ;  /* 0x00007800010f7983 */ /* 0x000ee80000100800 */
[----:B------:R1:W-:Y:S01]  /*5ce0*/  MUFU.EX2 R156, R4 ;  /* 0x00000004009c7308 */ /* 0x0003e20000000800 */
[----:B------:R-:W-:Y:S09]  /*5cf0*/  FFMA.FTZ R5, R5, UR7, -R9 ;  /* 0x0000000705057c23 */ /* 0x000ff20008010809 */
[----:B------:R-:W-:Y:S10]  /*5d00*/  MUFU.EX2 R155, R5 ;  /* 0x00000005009b7308 */ /* 0x000ff40000000800 */
[----:B------:R-:W3:Y:S01]  /*5d10*/  MUFU.TANH R166, R56 ;  /* 0x0000003800a67308 */ /* 0x000ee20000002400 */
[----:B-1----:R-:W-:Y:S02]  /*5d20*/  FFMA.FTZ R4, R19, UR5, R214 ;  /* 0x0000000513047c23 */ /* 0x002fe400080100d6 */
[----:B------:R-:W3:Y:S03]  /*5d30*/  LDL R19, [R1+0x68] ;  /* 0x0000680001137983 */ /* 0x000ee60000100800 */
[----:B------:R-:W-:Y:S04]  /*5d40*/  @!P0 FSEL R4, R4, -INF , !P1 ;  /* 0xff80000004048808 */ /* 0x000fe80004800000 */
[----:B------:R-:W1:Y:S01]  /*5d50*/  MUFU.TANH R200, R59 ;  /* 0x0000003b00c87308 */ /* 0x000e620000002400 */
[----:B------:R-:W-:Y:S09]  /*5d60*/  FFMA.FTZ R4, R4, UR7, -R8 ;  /* 0x0000000704047c23 */ /* 0x000ff20008010808 */
[----:B------:R4:W-:Y:S10]  /*5d70*/  MUFU.EX2 R177, R4 ;  /* 0x0000000400b17308 */ /* 0x0009f40000000800 */
[----:B------:R-:W1:Y:S10]  /*5d80*/  MUFU.TANH R160, R61 ;  /* 0x0000003d00a07308 */ /* 0x000e740000002400 */
[----:B------:R-:W1:Y:S10]  /*5d90*/  MUFU.TANH R186, R62 ;  /* 0x0000003e00ba7308 */ /* 0x000e740000002400 */
[----:B------:R-:W1:Y:S10]  /*5da0*/  MUFU.TANH R237, R64 ;  /* 0x0000004000ed7308 */ /* 0x000e740000002400 */
[----:B------:R-:W1:Y:S10]  /*5db0*/  MUFU.TANH R236, R65 ;  /* 0x0000004100ec7308 */ /* 0x000e740000002400 */
[----:B------:R-:W1:Y:S10]  /*5dc0*/  MUFU.TANH R138, R66 ;  /* 0x00000042008a7308 */ /* 0x000e740000002400 */
[----:B------:R-:W1:Y:S10]  /*5dd0*/  MUFU.TANH R137, R67 ;  /* 0x0000004300897308 */ /* 0x000e740000002400 */
[----:B------:R-:W1:Y:S01]  /*5de0*/  MUFU.TANH R185, R63 ;  /* 0x0000003f00b97308 */ /* 0x000e620000002400 */
[-C--:B--2---:R-:W-:Y:S01]  /*5df0*/  @!P0 ISETP.GE.AND P5, PT, R24, R10.reuse, PT ;  /* 0x0000000a1800820c */ /* 0x084fe20003fa6270 */
[C---:B----4-:R-:W-:Y:S01]  /*5e00*/  FFMA.FTZ R4, R20.reuse, UR5, R182 ;  /* 0x0000000514047c23 */ /* 0x050fe200080100b6 */
[----:B------:R-:W-:Y:S01]  /*5e10*/  FFMA.FTZ R6, R20, UR5, R213 ;  /* 0x0000000514067c23 */ /* 0x000fe200080100d5 */
[C---:B------:R-:W-:Y:S02]  /*5e20*/  @!P0 ISETP.GE.AND P1, PT, R18.reuse, R10, PT ;  /* 0x0000000a1200820c */ /* 0x040fe40003f26270 */
[----:B------:R-:W-:Y:S02]  /*5e30*/  @!P0 ISETP.GE.AND P2, PT, R18, R0, PT ;  /* 0x000000001200820c */ /* 0x000fe40003f46270 */
[----:B------:R-:W-:Y:S01]  /*5e40*/  @!P0 FSEL R4, R4, -INF , !P1 ;  /* 0xff80000004048808 */ /* 0x000fe20004800000 */
[----:B---3--:R-:W-:Y:S01]  /*5e50*/  FFMA.FTZ R5, R17, UR5, R181 ;  /* 0x0000000511057c23 */ /* 0x008fe200080100b5 */
[----:B------:R-:W-:Y:S02]  /*5e60*/  @!P0 ISETP.GE.AND P1, PT, R16, R10, PT ;  /* 0x0000000a1000820c */ /* 0x000fe40003f26270 */
[----:B------:R-:W-:Y:S01]  /*5e70*/  @!P0 FSEL R6, R6, -INF , !P2 ;  /* 0xff80000006068808 */ /* 0x000fe20005000000 */
[--C-:B------:R-:W-:Y:S01]  /*5e80*/  FFMA.FTZ R4, R4, UR7, -R9.reuse ;  /* 0x0000000704047c23 */ /* 0x100fe20008010809 */
[----:B------:R-:W-:Y:S02]  /*5e90*/  @!P0 FSEL R5, R5, -INF , !P1 ;  /* 0xff80000005058808 */ /* 0x000fe40004800000 */
[----:B------:R-:W-:Y:S01]  /*5ea0*/  @!P0 ISETP.GE.AND P1, PT, R16, R0, PT ;  /* 0x000000001000820c */ /* 0x000fe20003f26270 */
[----:B------:R2:W-:Y:S01]  /*5eb0*/  MUFU.EX2 R150, R4 ;  /* 0x0000000400967308 */ /* 0x0005e20000000800 */
[----:B------:R-:W-:Y:S01]  /*5ec0*/  FFMA.FTZ R6, R6, UR7, -R8 ;  /* 0x0000000706067c23 */ /* 0x000fe20008010808 */
[----:B------:R-:W-:Y:S01]  /*5ed0*/  FFMA.FTZ R5, R5, UR7, -R9 ;  /* 0x0000000705057c23 */ /* 0x000fe20008010809 */
[-C--:B------:R-:W-:Y:S07]  /*5ee0*/  @!P0 ISETP.GE.AND P2, PT, R24, R13.reuse, PT ;  /* 0x0000000d1800820c */ /* 0x080fee0003f46270 */
[----:B------:R3:W4:Y:S10]  /*5ef0*/  MUFU.EX2 R149, R5 ;  /* 0x0000000500957308 */ /* 0x0007340000000800 */
[----:B------:R-:W-:Y:S01]  /*5f00*/  MUFU.EX2 R174, R6 ;  /* 0x0000000600ae7308 */ /* 0x000fe20000000800 */
[----:B--2---:R-:W-:Y:S05]  /*5f10*/  FFMA.FTZ R4, R17, UR5, R212 ;  /* 0x0000000511047c23 */ /* 0x004fea00080100d4 */
[----:B------:R-:W-:Y:S02]  /*5f20*/  @!P0 FSEL R4, R4, -INF , !P1 ;  /* 0xff80000004048808 */ /* 0x000fe40004800000 */
[-C--:B------:R-:W-:Y:S01]  /*5f30*/  @!P0 ISETP.GE.AND P1, PT, R18, R14.reuse, PT ;  /* 0x0000000e1200820c */ /* 0x080fe20003f26270 */
[----:B---3--:R-:W-:Y:S02]  /*5f40*/  FFMA.FTZ R5, R20, UR5, R248 ;  /* 0x0000000514057c23 */ /* 0x008fe400080100f8 */
[----:B------:R-:W-:Y:S03]  /*5f50*/  FFMA.FTZ R4, R4, UR7, -R8 ;  /* 0x0000000704047c23 */ /* 0x000fe60008010808 */
[----:B------:R-:W-:Y:S01]  /*5f60*/  @!P0 FSEL R5, R5, -INF , !P1 ;  /* 0xff80000005058808 */ /* 0x000fe20004800000 */
[----:B------:R2:W-:Y:S01]  /*5f70*/  MUFU.EX2 R173, R4 ;  /* 0x0000000400ad7308 */ /* 0x0005e20000000800 */
[----:B------:R-:W-:Y:S03]  /*5f80*/  @!P0 ISETP.GE.AND P1, PT, R16, R14, PT ;  /* 0x0000000e1000820c */ /* 0x000fe60003f26270 */
[----:B------:R-:W-:Y:S06]  /*5f90*/  FFMA.FTZ R5, R5, UR7, -R12 ;  /* 0x0000000705057c23 */ /* 0x000fec000801080c */
[----:B------:R3:W-:Y:S01]  /*5fa0*/  MUFU.EX2 R246, R5 ;  /* 0x0000000500f67308 */ /* 0x0007e20000000800 */
[----:B--2---:R-:W-:Y:S05]  /*5fb0*/  FFMA.FTZ R4, R17, UR5, R247 ;  /* 0x0000000511047c23 */ /* 0x004fea00080100f7 */
[----:B------:R-:W-:Y:S02]  /*5fc0*/  @!P0 FSEL R4, R4, -INF , !P1 ;  /* 0xff80000004048808 */ /* 0x000fe40004800000 */
[-C--:B------:R-:W-:Y:S01]  /*5fd0*/  @!P0 ISETP.GE.AND P1, PT, R18, R13.reuse, PT ;  /* 0x0000000d1200820c */ /* 0x080fe20003f26270 */
[----:B---3--:R-:W-:Y:S01]  /*5fe0*/  FFMA.FTZ R5, R20, UR5, R152 ;  /* 0x0000000514057c23 */ /* 0x008fe20008010098 */
[----:B------:R-:W2:Y:S01]  /*5ff0*/  LDL R18, [R1+0x6c] ;  /* 0x00006c0001127983 */ /* 0x000ea20000100800 */
[----:B------:R-:W-:Y:S03]  /*6000*/  FFMA.FTZ R4, R4, UR7, -R12 ;  /* 0x0000000704047c23 */ /* 0x000fe6000801080c */
[----:B------:R-:W3:Y:S01]  /*6010*/  LDL R20, [R1+0x98] ;  /* 0x0000980001147983 */ /* 0x000ee20000100800 */
[----:B------:R1:W4:Y:S01]  /*6020*/  MUFU.EX2 R245, R4 ;  /* 0x0000000400f57308 */ /* 0x0003220000000800 */
[----:B------:R-:W-:Y:S02]  /*6030*/  @!P0 FSEL R5, R5, -INF , !P1 ;  /* 0xff80000005058808 */ /* 0x000fe40004800000 */
[-C--:B------:R-:W-:Y:S02]  /*6040*/  @!P0 ISETP.GE.AND P1, PT, R16, R13.reuse, PT ;  /* 0x0000000d1000820c */ /* 0x080fe40003f26270 */
[----:B------:R-:W4:Y:S01]  /*6050*/  LDL R16, [R1+0x70] ;  /* 0x0000700001107983 */ /* 0x000f220000100800 */
[----:B------:R-:W-:Y:S01]  /*6060*/  FFMA.FTZ R5, R5, UR7, -R11 ;  /* 0x0000000705057c23 */ /* 0x000fe2000801080b */
[----:B------:R-:W-:Y:S03]  /*6070*/  @!P0 ISETP.GE.AND P4, PT, R22, R10, PT ;  /* 0x0000000a1600820c */ /* 0x000fe60003f86270 */
[----:B------:R1:W-:Y:S02]  /*6080*/  MUFU.EX2 R135, R5 ;  /* 0x0000000500877308 */ /* 0x0003e40000000800 */
[----:B-1----:R-:W-:Y:S02]  /*6090*/  FFMA.FTZ R4, R17, UR5, R151 ;  /* 0x0000000511047c23 */ /* 0x002fe40008010097 */
[----:B------:R-:W4:Y:S03]  /*60a0*/  LDL R17, [R1+0x74] ;  /* 0x0000740001117983 */ /* 0x000f260000100800 */
[----:B------:R-:W-:Y:S02]  /*60b0*/  @!P0 FSEL R4, R4, -INF , !P1 ;  /* 0xff80000004048808 */ /* 0x000fe40004800000 */
[-C--:B------:R-:W-:Y:S03]  /*60c0*/  @!P0 ISETP.GE.AND P1, PT, R24, R14.reuse, PT ;  /* 0x0000000e1800820c */ /* 0x080fe60003f26270 */
[----:B------:R-:W-:Y:S01]  /*60d0*/  FFMA.FTZ R4, R4, UR7, -R11 ;  /* 0x0000000704047c23 */ /* 0x000fe2000801080b */
[----:B------:R-:W-:Y:S03]  /*60e0*/  FFMA.FTZ R5, R23, UR5, R242 ;  /* 0x0000000517057c23 */ /* 0x000fe600080100f2 */
[----:B------:R-:W1:Y:S02]  /*60f0*/  MUFU.EX2 R134, R4 ;  /* 0x0000000400867308 */ /* 0x000e640000000800 */
[----:B------:R-:W-:Y:S02]  /*6100*/  @!P0 FSEL R5, R5, -INF , !P1 ;  /* 0xff80000005058808 */ /* 0x000fe40004800000 */
[----:B------:R-:W-:Y:S03]  /*6110*/  @!P0 ISETP.GE.AND P1, PT, R22, R14, PT ;  /* 0x0000000e1600820c */ /* 0x000fe60003f26270 */
[----:B------:R-:W-:Y:S04]  /*6120*/  FFMA.FTZ R5, R5, UR7, -R12 ;  /* 0x0000000705057c23 */ /* 0x000fe8000801080c */
[----:B------:R1:W-:Y:S02]  /*6130*/  MUFU.EX2 R244, R5 ;  /* 0x0000000500f47308 */ /* 0x0003e40000000800 */
[----:B-1----:R-:W-:Y:S01]  /*6140*/  FFMA.FTZ R5, R23, UR5, R148 ;  /* 0x0000000517057c23 */ /* 0x002fe20008010094 */
[----:B------:R-:W-:Y:S04]  /*6150*/  FFMA.FTZ R4, R19, UR5, R241 ;  /* 0x0000000513047c23 */ /* 0x000fe800080100f1 */
[----:B------:R-:W-:Y:S02]  /*6160*/  @!P0 FSEL R5, R5, -INF , !P2 ;  /* 0xff80000005058808 */ /* 0x000fe40005000000 */
[----:B------:R-:W-:Y:S03]  /*6170*/  @!P0 FSEL R4, R4, -INF , !P1 ;  /* 0xff80000004048808 */ /* 0x000fe60004800000 */
[----:B------:R-:W-:Y:S01]  /*6180*/  FFMA.FTZ R6, R5, UR7, -R11 ;  /* 0x0000000705067c23 */ /* 0x000fe2000801080b */
[-C--:B------:R-:W-:Y:S01]  /*6190*/  @!P0 ISETP.GE.AND P1, PT, R22, R13.reuse, PT ;  /* 0x0000000d1600820c */ /* 0x080fe20003f26270 */
[----:B------:R-:W-:Y:S01]  /*61a0*/  FFMA.FTZ R5, R23, UR5, R166 ;  /* 0x0000000517057c23 */ /* 0x000fe200080100a6 */
[----:B------:R-:W-:Y:S01]  /*61b0*/  FFMA.FTZ R4, R4, UR7, -R12 ;  /* 0x0000000704047c23 */ /* 0x000fe2000801080c */
[----:B------:R-:W-:Y:S03]  /*61c0*/  MUFU.EX2 R133, R6 ;  /* 0x0000000600857308 */ /* 0x000fe60000000800 */
[----:B------:R-:W-:Y:S07]  /*61d0*/  @!P0 FSEL R5, R5, -INF , !P5 ;  /* 0xff80000005058808 */ /* 0x000fee0006800000 */
[----:B------:R1:W4:Y:S01]  /*61e0*/  MUFU.EX2 R243, R4 ;  /* 0x0000000400f37308 */ /* 0x0003220000000800 */
[----:B------:R-:W-:Y:S09]  /*61f0*/  FFMA.FTZ R5, R5, UR7, -R9 ;  /* 0x0000000705057c23 */ /* 0x000ff20008010809 */
[----:B------:R-:W-:Y:S01]  /*6200*/  MUFU.EX2 R146, R5 ;  /* 0x0000000500927308 */ /* 0x000fe20000000800 */
[C---:B-1----:R-:W-:Y:S05]  /*6210*/  FFMA.FTZ R4, R19.reuse, UR5, R147 ;  /* 0x0000000513047c23 */ /* 0x042fea0008010093 */
[----:B------:R-:W-:Y:S05]  /*6220*/  @!P0 FSEL R4, R4, -INF , !P1 ;  /* 0xff80000004048808 */ /* 0x000fea0004800000 */
[----:B------:R-:W-:Y:S01]  /*6230*/  FFMA.FTZ R6, R4, UR7, -R11 ;  /* 0x0000000704067c23 */ /* 0x000fe2000801080b */
[C---:B------:R-:W-:Y:S03]  /*6240*/  FFMA.FTZ R4, R19.reuse, UR5, R167 ;  /* 0x0000000513047c23 */ /* 0x040fe600080100a7 */
[----:B------:R1:W4:Y:S02]  /*6250*/  MUFU.EX2 R132, R6 ;  /* 0x0000000600847308 */ /* 0x0003240000000800 */
[----:B------:R-:W-:Y:S02]  /*6260*/  @!P0 FSEL R4, R4, -INF , !P4 ;  /* 0xff80000004048808 */ /* 0x000fe40006000000 */
[----:B------:R-:W-:Y:S01]  /*6270*/  @!P0 ISETP.GE.AND P4, PT, R22, R0, PT ;  /* 0x000000001600820c */ /* 0x000fe20003f86270 */
[----:B-1----:R-:W-:Y:S05]  /*6280*/  FFMA.FTZ R6, R19, UR5, R200 ;  /* 0x0000000513067c23 */ /* 0x002fea00080100c8 */
[----:B------:R-:W-:Y:S05]  /*6290*/  @!P0 FSEL R6, R6, -INF , !P4 ;  /* 0xff80000006068808 */ /* 0x000fea0006000000 */
[--C-:B------:R-:W-:Y:S04]  /*62a0*/  FFMA.FTZ R6, R6, UR7, -R8.reuse ;  /* 0x0000000706067c23 */ /* 0x100fe80008010808 */
[----:B------:R1:W-:Y:S02]  /*62b0*/  MUFU.EX2 R165, R6 ;  /* 0x0000000600a57308 */ /* 0x0003e40000000800 */
[----:B-1----:R-:W-:Y:S02]  /*62c0*/  F2FP.BF16.F32.PACK_AB R6, R227, R228 ;  /* 0x000000e4e306723e */ /* 0x002fe400000010ff */
[C---:B--2---:R-:W-:Y:S02]  /*62d0*/  @!P0 ISETP.GE.AND P3, PT, R18.reuse, R10, PT ;  /* 0x0000000a1200820c */ /* 0x044fe40003f66270 */
[----:B------:R-:W-:Y:S02]  /*62e0*/  @!P0 ISETP.GE.AND P6, PT, R18, R14, PT ;  /* 0x0000000e1200820c */ /* 0x000fe40003fc6270 */
[----:B---3--:R-:W-:Y:S04]  /*62f0*/  IADD3 R20, P1, R20, UR16, RZ ;  /* 0x0000001014147c10 */ /* 0x008fe8000ff3e0ff */
[----:B------:R-:W-:Y:S01]  /*6300*/  IADD3.X R21, R7, UR15, RZ, P1, !PT ;  /* 0x0000000f07157c10 */ /* 0x000fe20008ffe4ff */
[----:B------:R-:W-:Y:S01]  /*6310*/  FFMA.FTZ R7, R23, UR5, R201 ;  /* 0x0000000517077c23 */ /* 0x000fe200080100c9 */
[-C--:B------:R-:W-:Y:S01]  /*6320*/  @!P0 ISETP.GE.AND P1, PT, R24, R0.reuse, PT ;  /* 0x000000001800820c */ /* 0x080fe20003f26270 */
[----:B----4-:R-:W-:Y:S02]  /*6330*/  FFMA.FTZ R5, R16, UR5, R161 ;  /* 0x0000000510057c23 */ /* 0x010fe400080100a1 */
[----:B------:R-:W2:Y:S01]  /*6340*/  LDG.E R114, desc[UR10][R20.64] ;  /* 0x0000000a14727981 */ /* 0x000ea2000c1e1900 */
[----:B------:R-:W-:Y:S02]  /*6350*/  @!P0 FSEL R7, R7, -INF , !P1 ;  /* 0xff80000007078808 */ /* 0x000fe40004800000 */
[CC--:B------:R-:W-:Y:S01]  /*6360*/  @!P0 ISETP.GE.AND P1, PT, R18.reuse, R13.reuse, PT ;  /* 0x0000000d1200820c */ /* 0x0c0fe20003f26270 */
[----:B------:R-:W3:Y:S01]  /*6370*/  LDG.E R113, desc[UR10][R20.64+0x20] ;  /* 0x0000200a14717981 */ /* 0x000ee2000c1e1900 */
[----:B------:R-:W-:Y:S01]  /*6380*/  @!P0 FSEL R5, R5, -INF , !P3 ;  /* 0xff80000005058808 */ /* 0x000fe20005800000 */
[----:B------:R-:W-:Y:S01]  /*6390*/  FFMA.FTZ R7, R7, UR7, -R8 ;  /* 0x0000000707077c23 */ /* 0x000fe20008010808 */
[----:B------:R-:W-:Y:S01]  /*63a0*/  @!P0 ISETP.GE.AND P3, PT, R18, R0, PT ;  /* 0x000000001200820c */ /* 0x000fe20003f66270 */
[----:B------:R-:W5:Y:S02]  /*63b0*/  LDG.E R112, desc[UR10][R20.64+0x100] ;  /* 0x0001000a14707981 */ /* 0x000f64000c1e1900 */
[----:B------:R1:W-:Y:S01]  /*63c0*/  MUFU.EX2 R169, R7 ;  /* 0x0000000700a97308 */ /* 0x0003e20000000800 */
[C---:B------:R-:W-:Y:S01]  /*63d0*/  @!P0 ISETP.GE.AND P2, PT, R17.reuse, R10, PT ;  /* 0x0000000a1100820c */ /* 0x040fe20003f46270 */
[--C-:B------:R-:W-:Y:S01]  /*63e0*/  FFMA.FTZ R10, R4, UR7, -R9.reuse ;  /* 0x00000007040a7c23 */ /* 0x100fe20008010809 */
[----:B------:R-:W-:Y:S01]  /*63f0*/  @!P0 ISETP.GE.AND P4, PT, R17, R13, PT ;  /* 0x0000000d1100820c */ /* 0x000fe20003f86270 */
[----:B------:R-:W-:Y:S01]  /*6400*/  FFMA.FTZ R4, R15, UR5, R160 ;  /* 0x000000050f047c23 */ /* 0x000fe200080100a0 */
[----:B------:R-:W-:Y:S02]  /*6410*/  F2FP.BF16.F32.PACK_AB R13, R84, R85 ;  /* 0x00000055540d723e */ /* 0x000fe400000010ff */
[C---:B------:R-:W-:Y:S03]  /*6420*/  @!P0 ISETP.GE.AND P5, PT, R17.reuse, R14, PT ;  /* 0x0000000e1100820c */ /* 0x040fe60003fa6270 */
[----:B------:R4:W-:Y:S01]  /*6430*/  MUFU.EX2 R145, R10 ;  /* 0x0000000a00917308 */ /* 0x0009e20000000800 */
[----:B------:R-:W-:Y:S01]  /*6440*/  @!P0 FSEL R4, R4, -INF , !P2 ;  /* 0xff80000004048808 */ /* 0x000fe20005000000 */
[----:B------:R-:W-:Y:S01]  /*6450*/  STS [R197+0x12000], R13 ;  /* 0x0120000dc5007388 */ /* 0x000fe20000000800 */
[----:B------:R-:W-:Y:S02]  /*6460*/  @!P0 ISETP.GE.AND P2, PT, R17, R0, PT ;  /* 0x000000001100820c */ /* 0x000fe40003f46270 */
[----:B------:R-:W-:Y:S02]  /*6470*/  F2FP.BF16.F32.PACK_AB R0, R158, R159 ;  /* 0x0000009f9e00723e */ /* 0x000fe400000010ff */
[----:B-1----:R-:W-:Y:S02]  /*6480*/  F2FP.BF16.F32.PACK_AB R7, R82, R83 ;  /* 0x000000535207723e */ /* 0x002fe400000010ff */
[----:B----4-:R-:W-:Y:S05]  /*6490*/  F2FP.BF16.F32.PACK_AB R10, R2, R3 ;  /* 0x00000003020a723e */ /* 0x010fea00000010ff */
[----:B------:R1:W-:Y:S04]  /*64a0*/  STS [R197+0x12400], R10 ;  /* 0x0124000ac5007388 */ /* 0x0003e80000000800 */
[----:B------:R4:W-:Y:S04]  /*64b0*/  STS [R196+0x12000], R7 ;  /* 0x01200007c4007388 */ /* 0x0009e80000000800 */
[----:B------:R4:W-:Y:S04]  /*64c0*/  STS [R196+0x12400], R0 ;  /* 0x01240000c4007388 */ /* 0x0009e80000000800 */
[----:B------:R4:W-:Y:S01]  /*64d0*/  STS [R197+0x14400], R6 ;  /* 0x01440006c5007388 */ /* 0x0009e20000000800 */
[--C-:B-1----:R-:W-:Y:S01]  /*64e0*/  FFMA.FTZ R10, R5, UR7, -R9.reuse ;  /* 0x00000007050a7c23 */ /* 0x102fe20008010809 */
[----:B------:R-:W-:Y:S01]  /*64f0*/  F2FP.BF16.F32.PACK_AB R5, R217, R218 ;  /* 0x000000dad905723e */ /* 0x000fe200000010ff */
[----:B------:R-:W-:Y:S01]  /*6500*/  FFMA.FTZ R9, R4, UR7, -R9 ;  /* 0x0000000704097c23 */ /* 0x000fe20008010809 */
[----:B------:R-:W-:Y:S01]  /*6510*/  F2FP.BF16.F32.PACK_AB R4, R80, R81 ;  /* 0x000000515004723e */ /* 0x000fe200000010ff */
[----:B------:R-:W-:Y:S01]  /*6520*/  MUFU.EX2 R144, R10 ;  /* 0x0000000a00907308 */ /* 0x000fe20000000800 */
[----:B----4-:R-:W-:Y:S02]  /*6530*/  F2FP.BF16.F32.PACK_AB R7, R202, R203 ;  /* 0x000000cbca07723e */ /* 0x010fe400000010ff */
[----:B------:R-:W-:Y:S03]  /*6540*/  F2FP.BF16.F32.PACK_AB R0, R190, R199 ;  /* 0x000000c7be00723e */ /* 0x000fe600000010ff */
[----:B------:R-:W-:Y:S01]  /*6550*/  STS [R197+0x14000], R7 ;  /* 0x01400007c5007388 */ /* 0x000fe20000000800 */
[----:B------:R-:W-:Y:S03]  /*6560*/  F2FP.BF16.F32.PACK_AB R6, R74, R75 ;  /* 0x0000004b4a06723e */ /* 0x000fe600000010ff */
[----:B------:R-:W-:Y:S01]  /*6570*/  MUFU.EX2 R143, R9 ;  /* 0x00000009008f7308 */ /* 0x000fe20000000800 */
[----:B------:R1:W-:Y:S04]  /*6580*/  STS [R196+0x14400], R5 ;  /* 0x01440005c4007388 */ /* 0x0003e80000000800 */
[----:B------:R4:W-:Y:S04]  /*6590*/  STS [R196+0x14000], R0 ;  /* 0x01400000c4007388 */ /* 0x0009e80000000800 */
[----:B------:R4:W-:Y:S01]  /*65a0*/  STS [R198+0x12000], R4 ;  /* 0x01200004c6007388 */ /* 0x0009e20000000800 */
[----:B-1----:R-:W-:Y:S01]  /*65b0*/  F2FP.BF16.F32.PACK_AB R5, R153, R154 ;  /* 0x0000009a9905723e */ /* 0x002fe200000010ff */
[C---:B----4-:R-:W-:Y:S04]  /*65c0*/  FFMA.FTZ R0, R16.reuse, UR5, R186 ;  /* 0x0000000510007c23 */ /* 0x050fe800080100ba */
[----:B------:R1:W-:Y:S01]  /*65d0*/  STS [R198+0x12400], R5 ;  /* 0x01240005c6007388 */ /* 0x0003e20000000800 */
[----:B------:R-:W-:Y:S03]  /*65e0*/  FFMA.FTZ R4, R16, UR5, R237 ;  /* 0x0000000510047c23 */ /* 0x000fe600080100ed */
[----:B------:R4:W-:Y:S01]  /*65f0*/  STS [R195+0x12000], R6 ;  /* 0x01200006c3007388 */ /* 0x0009e20000000800 */
[----:B------:R-:W-:Y:S02]  /*6600*/  @!P0 FSEL R0, R0, -INF , !P3 ;  /* 0xff80000000008808 */ /* 0x000fe40005800000 */
[----:B------:R-:W-:Y:S03]  /*6610*/  @!P0 FSEL R4, R4, -INF , !P6 ;  /* 0xff80000004048808 */ /* 0x000fe60007000000 */
[----:B------:R-:W-:Y:S02]  /*6620*/  FFMA.FTZ R0, R0, UR7, -R8 ;  /* 0x0000000700007c23 */ /* 0x000fe40008010808 */
[----:B------:R-:W-:Y:S02]  /*6630*/  FFMA.FTZ R7, R4, UR7, -R12 ;  /* 0x0000000704077c23 */ /* 0x000fe4000801080c */
[----:B------:R4:W-:Y:S01]  /*6640*/  MUFU.EX2 R162, R0 ;  /* 0x0000000000a27308 */ /* 0x0009e20000000800 */
[----:B------:R-:W-:Y:S09]  /*6650*/  F2FP.BF16.F32.PACK_AB R4, R175, R176 ;  /* 0x000000b0af04723e */ /* 0x000ff200000010ff */
[----:B------:R4:W-:Y:S01]  /*6660*/  MUFU.EX2 R240, R7 ;  /* 0x0000000700f07308 */ /* 0x0009e20000000800 */
[----:B-1----:R-:W-:Y:S02]  /*6670*/  F2FP.BF16.F32.PACK_AB R5, R141, R142 ;  /* 0x0000008e8d05723e */ /* 0x002fe400000010ff */
[----:B----4-:R-:W-:Y:S03]  /*6680*/  F2FP.BF16.F32.PACK_AB R6, R171, R172 ;  /* 0x000000acab06723e */ /* 0x010fe600000010ff */
[----:B------:R1:W-:Y:S01]  /*6690*/  STS [R195+0x12400], R5 ;  /* 0x01240005c3007388 */ /* 0x0003e20000000800 */
[C---:B------:R-:W-:Y:S03]  /*66a0*/  FFMA.FTZ R0, R15.reuse, UR5, R236 ;  /* 0x000000050f007c23 */ /* 0x040fe600080100ec */
[----:B------:R4:W-:Y:S02]  /*66b0*/  STS [R198+0x14000], R4 ;  /* 0x01400004c6007388 */ /* 0x0009e40000000800 */
[----:B------:R-:W-:Y:S02]  /*66c0*/  @!P0 FSEL R0, R0, -INF , !P5 ;  /* 0xff80000000008808 */ /* 0x000fe40006800000 */
[----:B------:R-:W-:Y:S03]  /*66d0*/  F2FP.BF16.F32.PACK_AB R7, R204, R205 ;  /* 0x000000cdcc07723e */ /* 0x000fe600000010ff */
[----:B------:R-:W-:Y:S01]  /*66e0*/  FFMA.FTZ R12, R0, UR7, -R12 ;  /* 0x00000007000c7c23 */ /* 0x000fe2000801080c */
[----:B------:R-:W-:Y:S03]  /*66f0*/  F2FP.BF16.F32.PACK_AB R0, R206, R208 ;  /* 0x000000d0ce00723e */ /* 0x000fe600000010ff */
[----:B------:R-:W4:Y:S02]  /*6700*/  MUFU.EX2 R239, R12 ;  /* 0x0000000c00ef7308 */ /* 0x000f240000000800 */
[----:B------:R4:W-:Y:S04]  /*6710*/  STS [R198+0x14400], R0 ;  /* 0x01440000c6007388 */ /* 0x0009e80000000800 */
[----:B------:R4:W-:Y:S04]  /*6720*/  STS [R195+0x14000], R6 ;  /* 0x01400006c3007388 */ /* 0x0009e80000000800 */
[----:B------:R4:W-:Y:S01]  /*6730*/  STS [R195+0x14400], R7 ;  /* 0x01440007c3007388 */ /* 0x0009e20000000800 */
[----:B-1----:R-:W-:Y:S01]  /*6740*/  FFMA.FTZ R5, R16, UR5, R138 ;  /* 0x0000000510057c23 */ /* 0x002fe2000801008a */
[----:B----4-:R-:W-:Y:S04]  /*6750*/  FFMA.FTZ R4, R15, UR5, R137 ;  /* 0x000000050f047c23 */ /* 0x010fe80008010089 */
[----:B------:R-:W-:Y:S02]  /*6760*/  @!P0 FSEL R5, R5, -INF , !P1 ;  /* 0xff80000005058808 */ /* 0x000fe40004800000 */
[----:B------:R-:W-:Y:S02]  /*6770*/  PLOP3.LUT P1, PT, PT, PT, UP0, 0x80, 0x0 ;  /* 0x000000000000781c */ /* 0x000fe40003f2f008 */
[----:B------:R-:W-:Y:S01]  /*6780*/  @!P0 FSEL R4, R4, -INF , !P4 ;  /* 0xff80000004048808 */ /* 0x000fe20006000000 */
[--C-:B------:R-:W-:Y:S04]  /*6790*/  FFMA.FTZ R5, R5, UR7, -R11.reuse ;  /* 0x0000000705057c23 */ /* 0x100fe8000801080b */
[----:B------:R1:W-:Y:S01]  /*67a0*/  MUFU.EX2 R131, R5 ;  /* 0x0000000500837308 */ /* 0x0003e20000000800 */
[----:B------:R-:W-:Y:S01]  /*67b0*/  FFMA.FTZ R11, R4, UR7, -R11 ;  /* 0x00000007040b7c23 */ /* 0x000fe2000801080b */
[----:B------:R-:W-:Y:S01]  /*67c0*/  FFMA.FTZ R0, R15, UR5, R185 ;  /* 0x000000050f007c23 */ /* 0x000fe200080100b9 */
[----:B------:R-:W-:Y:S02]  /*67d0*/  F2FP.BF16.F32.PACK_AB R4, R155, R156 ;  /* 0x0000009c9b04723e */ /* 0x000fe400000010ff */
[----:B------:R-:W-:Y:S02]  /*67e0*/  F2FP.BF16.F32.PACK_AB R6, R70, R71 ;  /* 0x000000474606723e */ /* 0x000fe400000010ff */
[----:B------:R-:W-:Y:S03]  /*67f0*/  @!P0 FSEL R0, R0, -INF , !P2 ;  /* 0xff80000000008808 */ /* 0x000fe60005000000 */
[----:B------:R-:W4:Y:S01]  /*6800*/  MUFU.EX2 R115, R11 ;  /* 0x0000000b00737308 */ /* 0x000f220000000800 */
[----:B------:R-:W-:Y:S01]  /*6810*/  F2FP.BF16.F32.PACK_AB R7, R149, R150 ;  /* 0x000000969507723e */ /* 0x000fe200000010ff */
[----:B------:R4:W-:Y:S01]  /*6820*/  STS [R192+0x12000], R6 ;  /* 0x01200006c0007388 */ /* 0x0009e20000000800 */
[----:B------:R-:W-:Y:S01]  /*6830*/  FFMA.FTZ R8, R0, UR7, -R8 ;  /* 0x0000000700087c23 */ /* 0x000fe20008010808 */
[----:B------:R-:W-:Y:S02]  /*6840*/  F2FP.BF16.F32.PACK_AB R0, R177, R178 ;  /* 0x000000b2b100723e */ /* 0x000fe400000010ff */
[----:B-1----:R-:W-:Y:S04]  /*6850*/  F2FP.BF16.F32.PACK_AB R5, R139, R140 ;  /* 0x0000008c8b05723e */ /* 0x002fe800000010ff */
[----:B------:R-:W1:Y:S01]  /*6860*/  MUFU.EX2 R157, R8 ;  /* 0x00000008009d7308 */ /* 0x000e620000000800 */
[----:B------:R1:W-:Y:S01]  /*6870*/  STS [R192+0x12400], R5 ;  /* 0x01240005c0007388 */ /* 0x0003e20000000800 */
[----:B----4-:R-:W-:Y:S05]  /*6880*/  F2FP.BF16.F32.PACK_AB R6, R245, R246 ;  /* 0x000000f6f506723e */ /* 0x010fea00000010ff */
[----:B------:R4:W-:Y:S01]  /*6890*/  STS [R191+0x12000], R6 ;  /* 0x01200006bf007388 */ /* 0x0009e20000000800 */
[----:B-1----:R-:W-:Y:S05]  /*68a0*/  F2FP.BF16.F32.PACK_AB R5, R134, R135 ;  /* 0x000000878605723e */ /* 0x002fea00000010ff */
[----:B------:R1:W-:Y:S04]  /*68b0*/  STS [R191+0x12400], R5 ;  /* 0x01240005bf007388 */ /* 0x0003e80000000800 */
[----:B------:R1:W-:Y:S04]  /*68c0*/  STS [R192+0x14000], R4 ;  /* 0x01400004c0007388 */ /* 0x0003e80000000800 */
[----:B------:R1:W-:Y:S04]  /*68d0*/  STS [R192+0x14400], R0 ;  /* 0x01440000c0007388 */ /* 0x0003e80000000800 */
[----:B------:R1:W-:Y:S01]  /*68e0*/  STS [R191+0x14000], R7 ;  /* 0x01400007bf007388 */ /* 0x0003e20000000800 */
[----:B----4-:R-:W-:Y:S05]  /*68f0*/  F2FP.BF16.F32.PACK_AB R6, R173, R174 ;  /* 0x000000aead06723e */ /* 0x010fea00000010ff */
[----:B------:R4:W-:Y:S01]  /*6900*/  STS [R191+0x14400], R6 ;  /* 0x01440006bf007388 */ /* 0x0009e20000000800 */
[----:B-1----:R-:W-:Y:S02]  /*6910*/  F2FP.BF16.F32.PACK_AB R5, R243, R244 ;  /* 0x000000f4f305723e */ /* 0x002fe400000010ff */
[----:B------:R-:W-:Y:S03]  /*6920*/  F2FP.BF16.F32.PACK_AB R4, R132, R133 ;  /* 0x000000858404723e */ /* 0x000fe600000010ff */
[----:B------:R1:W-:Y:S01]  /*6930*/  STS [R194+0x12000], R5 ;  /* 0x01200005c2007388 */ /* 0x0003e20000000800 */
[----:B------:R-:W-:Y:S03]  /*6940*/  F2FP.BF16.F32.PACK_AB R0, R239, R240 ;  /* 0x000000f0ef00723e */ /* 0x000fe600000010ff */
[----:B------:R2:W-:Y:S01]  /*6950*/  STS [R194+0x12400], R4 ;  /* 0x01240004c2007388 */ /* 0x0005e20000000800 */
[----:B------:R-:W-:Y:S03]  /*6960*/  F2FP.BF16.F32.PACK_AB R7, R145, R146 ;  /* 0x000000929107723e */ /* 0x000fe600000010ff */
[----:B------:R3:W-:Y:S01]  /*6970*/  STS [R193+0x12000], R0 ;  /* 0x01200000c1007388 */ /* 0x0007e20000000800 */
[----:B----4-:R-:W-:Y:S02]  /*6980*/  F2FP.BF16.F32.PACK_AB R6, R165, R169 ;  /* 0x000000a9a506723e */ /* 0x010fe400000010ff */
[----:B-1----:R-:W-:Y:S02]  /*6990*/  F2FP.BF16.F32.PACK_AB R5, R115, R131 ;  /* 0x000000837305723e */ /* 0x002fe400000010ff */
[----:B--2---:R-:W-:Y:S03]  /*69a0*/  F2FP.BF16.F32.PACK_AB R4, R143, R144 ;  /* 0x000000908f04723e */ /* 0x004fe600000010ff */
[----:B------:R-:W-:Y:S01]  /*69b0*/  STS [R193+0x12400], R5 ;  /* 0x01240005c1007388 */ /* 0x000fe20000000800 */
[----:B---3--:R-:W-:Y:S03]  /*69c0*/  F2FP.BF16.F32.PACK_AB R0, R157, R162 ;  /* 0x000000a29d00723e */ /* 0x008fe600000010ff */
[----:B------:R-:W-:Y:S04]  /*69d0*/  STS [R194+0x14000], R7 ;  /* 0x01400007c2007388 */ /* 0x000fe80000000800 */
[----:B------:R-:W-:Y:S04]  /*69e0*/  STS [R194+0x14400], R6 ;  /* 0x01440006c2007388 */ /* 0x000fe80000000800 */
[----:B------:R1:W-:Y:S04]  /*69f0*/  STS [R193+0x14400], R0 ;  /* 0x01440000c1007388 */ /* 0x0003e80000000800 */
[----:B------:R-:W-:Y:S04]  /*6a00*/  STS [R193+0x14000], R4 ;  /* 0x01400004c1007388 */ /* 0x000fe80000000800 */
[----:B------:R-:W-:Y:S08]  /*6a10*/  LDSM.16.M88.4 R64, [R122+UR4+0x4000] ;  /* 0x004000047a40783b */ /* 0x000ff00008000200 */
[----:B------:R-:W2:Y:S08]  /*6a20*/  LDSM.16.M88.4 R16, [R116+0x8000] ;  /* 0x008000007410783b */ /* 0x000eb00000000200 */
[----:B------:R-:W3:Y:S08]  /*6a30*/  LDSM.16.M88.4 R60, [R122+UR4+0x5000] ;  /* 0x005000047a3c783b */ /* 0x000ef00008000200 */
[----:B------:R-:W4:Y:S08]  /*6a40*/  LDSM.16.M88.4 R32, [R116+0x8400] ;  /* 0x008400007420783b */ /* 0x000f300000000200 */
[----:B-1----:R4:W5:Y:S04]  /*6a50*/  LDG.E R0, desc[UR10][R20.64+0x120] ;  /* 0x0001200a14007981 */ /* 0x002968000c1e1900 */
[----:B------:R-:W1:Y:S08]  /*6a60*/  LDSM.16.M88.4 R48, [R116+0x8800] ;  /* 0x008800007430783b */ /* 0x000e700000000200 */
[----:B------:R-:W1:Y:S01]  /*6a70*/  LDSM.16.M88.4 R100, [R116+0x8c00] ;  /* 0x008c00007464783b */ /* 0x000e620000000200 */
[-C--:B--2---:R-:W-:Y:S07]  /*6a80*/  HMMA.16816.F32.BF16 R4, R64, R16.reuse, RZ ;  /* 0x000000104004723c */ /* 0x084fee00000418ff */
[----:B------:R-:W-:Y:S01]  /*6a90*/  LDSM.16.M88.4 R104, [R117+0x8000] ;  /* 0x008000007568783b */ /* 0x000fe20000000200 */
[C---:B---3--:R-:W-:Y:S07]  /*6aa0*/  HMMA.16816.F32.BF16 R8, R60.reuse, R16, RZ ;  /* 0x000000103c08723c */ /* 0x048fee00000418ff */
[----:B------:R-:W-:Y:S01]  /*6ab0*/  LDSM.16.M88.4 R108, [R123+0x1000] ;  /* 0x001000007b6c783b */ /* 0x000fe20000000200 */
[-C--:B------:R-:W-:Y:S06]  /*6ac0*/  HMMA.16816.F32.BF16 R12, R60, R18.reuse, RZ ;  /* 0x000000123c0c723c */ /* 0x080fec00000418ff */
        /* <DEDUP_REMOVED lines=11> */
[-C--:B------:R-:W-:Y:S06]  /*6b80*/  HMMA.16816.F32.BF16 R60, R60, R102.reuse, RZ ;  /* 0x000000663c3c723c */ /* 0x080fec00000418ff */
[----:B------:R-:W-:Y:S01]  /*6b90*/  HMMA.16816.F32.BF16 R64, R64, R102, RZ ;  /* 0x000000664040723c */ /* 0x000fe200000418ff */
[----:B------:R-:W1:Y:S05]  /*6ba0*/  LDSM.16.M88.4 R100, [R123] ;  /* 0x000000007b64783b */ /* 0x000e6a0000000200 */
[-C--:B-1----:R-:W-:Y:S06]  /*6bb0*/  HMMA.16816.F32.BF16 R4, R100, R104.reuse, R4 ;  /* 0x000000686404723c */ /* 0x082fec0000041804 */
[C---:B------:R-:W-:Y:S06]  /*6bc0*/  HMMA.16816.F32.BF16 R8, R108.reuse, R104, R8 ;  /* 0x000000686c08723c */ /* 0x040fec0000041808 */
[-C--:B------:R-:W-:Y:S06]  /*6bd0*/  HMMA.16816.F32.BF16 R12, R108, R106.reuse, R12 ;  /* 0x0000006a6c0c723c */ /* 0x080fec000004180c */
[C---:B------:R-:W-:Y:S01]  /*6be0*/  HMMA.16816.F32.BF16 R16, R100.reuse, R106, R16 ;  /* 0x0000006a6410723c */ /* 0x040fe20000041810 */
[----:B------:R-:W1:Y:S05]  /*6bf0*/  LDSM.16.M88.4 R104, [R117+0x8400] ;  /* 0x008400007568783b */ /* 0x000e6a0000000200 */
[C---:B------:R-:W-:Y:S01]  /*6c00*/  FADD.FTZ R6, -R113.reuse, R6 ;  /* 0x0000000671067221 */ /* 0x040fe20000010100 */
[----:B------:R-:W-:Y:S11]  /*6c10*/  FADD.FTZ R7, -R113, R7 ;  /* 0x0000000771077221 */ /* 0x000ff60000010100 */
[----:B------:R-:W-:Y:S06]  /*6c20*/  @!UPT UIADD3 URZ, URZ, URZ, URZ ;  /* 0x0000003f3f3ff290 */ /* 0x000fec000fffe03f */
[C---:B------:R-:W-:Y:S01]  /*6c30*/  FADD.FTZ R16, -R114.reuse, R16 ;  /* 0x0000001072107221 */ /* 0x040fe20000010100 */
[C---:B------:R-:W-:Y:S03]  /*6c40*/  FADD.FTZ R17, -R114.reuse, R17 ;  /* 0x0000001172117221 */ /* 0x040fe60000010100 */
        /* <DEDUP_REMOVED lines=18> */
[C---:B------:R-:W-:Y:S01]  /*6d70*/  FADD.FTZ R104, -R114.reuse, R4 ;  /* 0x0000000472687221 */ /* 0x040fe20000010100 */
        /* <DEDUP_REMOVED lines=22> */
[----:B------:R-:W-:Y:S01]  /*6ee0*/  FMUL.FTZ R100, R5, R105 ;  /* 0x0000006905647220 */ /* 0x000fe20000410000 */
[----:B------:R-:W-:Y:S01]  /*6ef0*/  FFMA.FTZ R5, -R77, R77, 1 ;  /* 0x3f8000004d057423 */ /* 0x000fe2000001014d */
[----:B------:R-:W-:Y:S01]  /*6f00*/  FFMA.FTZ R4, -R76, R76, 1 ;  /* 0x3f8000004c047423 */ /* 0x000fe2000001014c */
[----:B------:R1:W5:Y:S01]  /*6f10*/  LDL.LU R81, [R1+0x108] ;  /* 0x0001080001517983 */ /* 0x0003620000300800 */
[----:B------:R-:W-:Y:S01]  /*6f20*/  FMUL.FTZ R20, R20, R16 ;  /* 0x0000001014147220 */ /* 0x000fe20000410000 */
[----:B------:R-:W-:Y:S01]  /*6f30*/  F2FP.BF16.F32.PACK_AB R16, R100, R101 ;  /* 0x000000656410723e */ /* 0x000fe200000010ff */
[----:B------:R-:W-:Y:S01]  /*6f40*/  FFMA.FTZ R100, -R73, R73, 1 ;  /* 0x3f80000049647423 */ /* 0x000fe20000010149 */
[----:B------:R1:W5:Y:S01]  /*6f50*/  LDL.LU R80, [R1+0x104] ;  /* 0x0001040001507983 */ /* 0x0003620000300800 */
[----:B------:R-:W-:Y:S01]  /*6f60*/  FMUL.FTZ R5, R5, UR6 ;  /* 0x0000000605057c20 */ /* 0x000fe20008410000 */
[----:B------:R-:W-:Y:S01]  /*6f70*/  FMUL.FTZ R4, R4, UR6 ;  /* 0x0000000604047c20 */ /* 0x000fe20008410000 */
[----:B------:R-:W-:Y:S01]  /*6f80*/  FMUL.FTZ R17, R17, UR6 ;  /* 0x0000000611117c20 */ /* 0x000fe20008410000 */
[----:B------:R1:W5:Y:S01]  /*6f90*/  LDL.LU R79, [R1+0x100] ;  /* 0x00010000014f7983 */ /* 0x0003620000300800 */
[----:B------:R-:W-:Y:S01]  /*6fa0*/  FMUL.FTZ R5, R5, R102 ;  /* 0x0000006605057220 */ /* 0x000fe20000410000 */
[----:B------:R-:W-:Y:S01]  /*6fb0*/  FMUL.FTZ R4, R4, R103 ;  /* 0x0000006704047220 */ /* 0x000fe20000410000 */
[----:B------:R-:W-:Y:S01]  /*6fc0*/  FMUL.FTZ R17, R17, R21 ;  /* 0x0000001511117220 */ /* 0x000fe20000410000 */
[----:B------:R1:W5:Y:S01]  /*6fd0*/  LDL.LU R78, [R1+0xfc] ;  /* 0x0000fc00014e7983 */ /* 0x0003620000300800 */
[C---:B------:R-:W-:Y:S01]  /*6fe0*/  FADD.FTZ R52, -R114.reuse, R52 ;  /* 0x0000003472347221 */ /* 0x040fe20000010100 */
[----:B------:R-:W-:Y:S01]  /*6ff0*/  FADD.FTZ R53, -R114, R53 ;  /* 0x0000003572357221 */ /* 0x000fe20000010100 */
[----:B------:R-:W-:Y:S01]  /*7000*/  F2FP.BF16.F32.PACK_AB R102, R4, R5 ;  /* 0x000000050466723e */ /* 0x000fe200000010ff */
[----:B------:R1:W5:Y:S01]  /*7010*/  LDL.LU R77, [R1+0xf8] ;  /* 0x0000f800014d7983 */ /* 0x0003620000300800 */
[----:B------:R-:W-:Y:S01]  /*7020*/  F2FP.BF16.F32.PACK_AB R101, R17, R20 ;  /* 0x000000141165723e */ /* 0x000fe200000010ff */
[----:B------:R-:W-:Y:S01]  /*7030*/  FMUL.FTZ R4, R75, R32 ;  /* 0x000000204b047220 */ /* 0x000fe20000410000 */
[----:B------:R-:W-:Y:S01]  /*7040*/  FMUL.FTZ R5, R74, R33 ;  /* 0x000000214a057220 */ /* 0x000fe20000410000 */
[----:B------:R1:W5:Y:S01]  /*7050*/  LDL.LU R76, [R1+0xf4] ;  /* 0x0000f400014c7983 */ /* 0x0003620000300800 */
[----:B------:R-:W-:Y:S01]  /*7060*/  FADD.FTZ R20, -R114, R37 ;  /* 0x0000002572147221 */ /* 0x000fe20000010100 */
[----:B------:R-:W-:Y:S01]  /*7070*/  FFMA.FTZ R37, -R72, R72, 1 ;  /* 0x3f80000048257423 */ /* 0x000fe20000010148 */
[----:B------:R-:W-:Y:S01]  /*7080*/  FADD.FTZ R17, -R114, R36 ;  /* 0x0000002472117221 */ /* 0x000fe20000010100 */
[----:B------:R1:W5:Y:S01]  /*7090*/  LDL.LU R75, [R1+0xf0] ;  /* 0x0000f000014b7983 */ /* 0x0003620000300800 */
[----:B------:R-:W-:Y:S01]  /*70a0*/  FMUL.FTZ R20, R70, R20 ;  /* 0x0000001446147220 */ /* 0x000fe20000410000 */
        /* <DEDUP_REMOVED lines=10> */
[----:B------:R1:W5:Y:S01]  /*7150*/  LDL.LU R72, [R1+0xe4] ;  /* 0x0000e40001487983 */ /* 0x0003620000300800 */
[----:B------:R-:W-:Y:S01]  /*7160*/  FMUL.FTZ R33, R33, UR6 ;  /* 0x0000000621217c20 */ /* 0x000fe20008410000 */
[C---:B------:R-:W-:Y:S01]  /*7170*/  FADD.FTZ R5, -R114.reuse, R49 ;  /* 0x0000003172057221 */ /* 0x040fe20000010100 */
[----:B------:R-:W-:Y:S01]  /*7180*/  FADD.FTZ R49, -R114, R65 ;  /* 0x0000004172317221 */ /* 0x000fe20000010100 */
        /* <DEDUP_REMOVED lines=8> */
[----:B------:R1:W5:Y:S01]  /*7210*/  LDL.64 R104, [R1+0x80] ;  /* 0x0000800001687983 */ /* 0x0003620000100a00 */
[----:B------:R-:W-:Y:S01]  /*7220*/  FFMA.FTZ R21, -R247, R247, 1 ;  /* 0x3f800000f7157423 */ /* 0x000fe200000101f7 */
[----:B------:R-:W-:Y:S01]  /*7230*/  FMUL.FTZ R20, R20, R52 ;  /* 0x0000003414147220 */ /* 0x000fe20000410000 */
[----:B------:R-:W-:Y:S01]  /*7240*/  FMUL.FTZ R100, R100, R4 ;  /* 0x0000000464647220 */ /* 0x000fe20000410000 */
[C---:B------:R-:W-:Y:S01]  /*7250*/  FADD.FTZ R4, -R114.reuse, R48 ;  /* 0x0000003072047221 */ /* 0x040fe20000010100 */
[----:B------:R-:W-:Y:S01]  /*7260*/  FADD.FTZ R48, -R114, R64 ;  /* 0x0000004072307221 */ /* 0x000fe20000010100 */
[----:B------:R-:W-:Y:S01]  /*7270*/  FMUL.FTZ R21, R21, UR6 ;  /* 0x0000000615157c20 */ /* 0x000fe20008410000 */
[----:B------:R-:W-:Y:S01]  /*7280*/  FFMA.FTZ R36, -R250, R250, 1 ;  /* 0x3f800000fa247423 */ /* 0x000fe200000101fa */
[----:B------:R-:W-:Y:S01]  /*7290*/  FMUL.FTZ R4, R246, R4 ;  /* 0x00000004f6047220 */ /* 0x000fe20000410000 */
[----:B------:R-:W-:Y:S01]  /*72a0*/  FMUL.FTZ R48, R240, R48 ;  /* 0x00000030f0307220 */ /* 0x000fe20000410000 */
[----:B------:R-:W-:Y:S01]  /*72b0*/  FMUL.FTZ R21, R21, R5 ;  /* 0x0000000515157220 */ /* 0x000fe20000410000 */
[----:B------:R-:W-:Y:S01]  /*72c0*/  FFMA.FTZ R5, -R237, R237, 1 ;  /* 0x3f800000ed057423 */ /* 0x000fe200000101ed */
[----:B------:R-:W-:Y:S01]  /*72d0*/  FMUL.FTZ R32, R32, R4 ;  /* 0x0000000420207220 */ /* 0x000fe20000410000 */
[----:B------:R-:W-:Y:S01]  /*72e0*/  FFMA.FTZ R4, -R236, R236, 1 ;  /* 0x3f800000ec047423 */ /* 0x000fe200000101ec */
[----:B------:R-:W-:Y:S01]  /*72f0*/  FMUL.FTZ R36, R36, UR6 ;  /* 0x0000000624247c20 */ /* 0x000fe20008410000 */
[----:B------:R-:W-:Y:S01]  /*7300*/  FMUL.FTZ R5, R5, UR6 ;  /* 0x0000000605057c20 */ /* 0x000fe20008410000 */
[----:B------:R-:W-:Y:S01]  /*7310*/  F2FP.BF16.F32.PACK_AB R100, R37, R100 ;  /* 0x000000642564723e */ /* 0x000fe200000010ff */
[----:B------:R-:W-:Y:S01]  /*7320*/  FMUL.FTZ R4, R4, UR6 ;  /* 0x0000000604047c20 */ /* 0x000fe20008410000 */
[----:B------:R-:W-:Y:S01]  /*7330*/  FMUL.FTZ R36, R36, R17 ;  /* 0x0000001124247220 */ /* 0x000fe20000410000 */
[----:B------:R-:W-:Y:S01]  /*7340*/  FMUL.FTZ R5, R5, R48 ;  /* 0x0000003005057220 */ /* 0x000fe20000410000 */
[----:B------:R-:W-:Y:S01]  /*7350*/  FFMA.FTZ R17, -R241, R241, 1 ;  /* 0x3f800000f1117423 */ /* 0x000fe200000101f1 */
[----:B------:R-:W-:Y:S02]  /*7360*/  FMUL.FTZ R4, R4, R49 ;  /* 0x0000003104047220 */ /* 0x000fe40000410000 */
[----:B------:R-:W-:Y:S01]  /*7370*/  F2FP.BF16.F32.PACK_AB R37, R33, R36 ;  /* 0x000000242125723e */ /* 0x000fe200000010ff */
[----:B------:R-:W-:Y:S01]  /*7380*/  FMUL.FTZ R17, R17, UR6 ;  /* 0x0000000611117c20 */ /* 0x000fe20008410000 */
[----:B------:R-:W-:Y:S02]  /*7390*/  F2FP.BF16.F32.PACK_AB R36, R21, R32 ;  /* 0x000000201524723e */ /* 0x000fe400000010ff */
[----:B------:R-:W-:Y:S01]  /*73a0*/  F2FP.BF16.F32.PACK_AB R32, R4, R5 ;  /* 0x000000050420723e */ /* 0x000fe200000010ff */
[----:B------:R-:W-:Y:S01]  /*73b0*/  FFMA.FTZ R4, -R69, R69, 1 ;  /* 0x3f80000045047423 */ /* 0x000fe20000010145 */
[----:B------:R-:W-:Y:S01]  /*73c0*/  FFMA.FTZ R5, -R68, R68, 1 ;  /* 0x3f80000044057423 */ /* 0x000fe20000010144 */
[----:B------:R1:W5:Y:S01]  /*73d0*/  LDL.LU R69, [R1+0xd8] ;  /* 0x0000d80001457983 */ /* 0x0003620000300800 */
[----:B------:R-:W-:Y:S03]  /*73e0*/  FMUL.FTZ R17, R17, R53 ;  /* 0x0000003511117220 */ /* 0x000fe60000410000 */
[----:B------:R1:W5:Y:S02]  /*73f0*/  LDL.LU R68, [R1+0xd4] ;  /* 0x0000d40001447983 */ /* 0x0003640000300800 */
[----:B------:R-:W-:Y:S01]  /*7400*/  F2FP.BF16.F32.PACK_AB R33, R17, R20 ;  /* 0x000000141121723e */ /* 0x000fe200000010ff */
[----:B------:R-:W-:Y:S01]  /*7410*/  FMUL.FTZ R20, R3, R6 ;  /* 0x0000000603147220 */ /* 0x000fe20000410000 */
[----:B------:R-:W-:Y:S01]  /*7420*/  FMUL.FTZ R17, R2, R7 ;  /* 0x0000000702117220 */ /* 0x000fe20000410000 */
[----:B------:R1:W5:Y:S01]  /*7430*/  LDL.LU R3, [R1+0xd0] ;  /* 0x0000d00001037983 */ /* 0x0003620000300800 */
[----:B------:R-:W-:Y:S01]  /*7440*/  FMUL.FTZ R7, R4, UR6 ;  /* 0x0000000604077c20 */ /* 0x000fe20008410000 */
[----:B------:R-:W-:Y:S02]  /*7450*/  FMUL.FTZ R6, R5, UR6 ;  /* 0x0000000605067c20 */ /* 0x000fe40008410000 */
        /* <DEDUP_REMOVED lines=37> */
.L_x_667:
[----:B------:R2:W-:Y:S01]  /*76b0*/  STS [R197+0xa000], R16 ;  /* 0x00a00010c5007388 */ /* 0x0005e20000000800 */
[----:B------:R-:W-:Y:S01]  /*76c0*/  FMUL.FTZ R17, R6, R17 ;  /* 0x0000001106117220 */ /* 0x000fe20000410000 */
[C---:B------:R-:W-:Y:S01]  /*76d0*/  FADD.FTZ R22, -R113.reuse, R22 ;  /* 0x0000001671167221 */ /* 0x040fe20000010100 */
[----:B------:R-:W-:Y:S01]  /*76e0*/  FFMA.FTZ R6, -R180, R180, 1 ;  /* 0x3f800000b4067423 */ /* 0x000fe200000101b4 */
[----:B-1----:R-:W-:Y:S01]  /*76f0*/  FADD.FTZ R4, -R113, R23 ;  /* 0x0000001771047221 */ /* 0x002fe20000010100 */
        /* <DEDUP_REMOVED lines=13> */
[----:B------:R-:W-:Y:S01]  /*77d0*/  F2FP.BF16.F32.PACK_AB R5, R17, R20 ;  /* 0x000000141105723e */ /* 0x000fe200000010ff */
[----:B------:R-:W-:Y:S01]  /*77e0*/  FADD.FTZ R38, -R113, R38 ;  /* 0x0000002671267221 */ /* 0x000fe20000010100 */
[----:B------:R-:W-:Y:S01]  /*77f0*/  FMUL.FTZ R19, R7, R19 ;  /* 0x0000001307137220 */ /* 0x000fe20000410000 */
[----:B------:R-:W-:Y:S01]  /*7800*/  F2FP.BF16.F32.PACK_AB R22, R6, R22 ;  /* 0x000000160616723e */ /* 0x000fe200000010ff */
[----:B------:R-:W-:Y:S01]  /*7810*/  FMUL.FTZ R18, R159, R18 ;  /* 0x000000129f127220 */ /* 0x000fe20000410000 */
[----:B------:R1:W-:Y:S01]  /*7820*/  STS [R197+0xa400], R5 ;  /* 0x00a40005c5007388 */ /* 0x0003e20000000800 */
[----:B------:R-:W-:Y:S01]  /*7830*/  FFMA.FTZ R7, -R170, R170, 1 ;  /* 0x3f800000aa077423 */ /* 0x000fe200000101aa */
[----:B--2---:R-:W-:Y:S01]  /*7840*/  FFMA.FTZ R16, -R184, R184, 1 ;  /* 0x3f800000b8107423 */ /* 0x004fe200000101b8 */
[----:B------:R-:W-:Y:S01]  /*7850*/  FFMA.FTZ R6, -R168, R168, 1 ;  /* 0x3f800000a8067423 */ /* 0x000fe200000101a8 */
[----:B------:R-:W-:Y:S01]  /*7860*/  STS [R196+0xa000], R101 ;  /* 0x00a00065c4007388 */ /* 0x000fe20000000800 */
[----:B------:R-:W-:Y:S01]  /*7870*/  FMUL.FTZ R17, R7, UR6 ;  /* 0x0000000607117c20 */ /* 0x000fe20008410000 */
[----:B------:R-:W-:Y:S01]  /*7880*/  FMUL.FTZ R16, R16, UR6 ;  /* 0x0000000610107c20 */ /* 0x000fe20008410000 */
[----:B------:R-:W-:Y:S01]  /*7890*/  FFMA.FTZ R7, -R164, R164, 1 ;  /* 0x3f800000a4077423 */ /* 0x000fe200000101a4 */
[----:B------:R-:W-:Y:S01]  /*78a0*/  FADD.FTZ R39, -R113, R39 ;  /* 0x0000002771277221 */ /* 0x000fe20000010100 */
[----:B------:R-:W-:Y:S01]  /*78b0*/  FMUL.FTZ R38, R140, R38 ;  /* 0x000000268c267220 */ /* 0x000fe20000410000 */
[----:B------:R-:W-:Y:S01]  /*78c0*/  FMUL.FTZ R18, R16, R18 ;  /* 0x0000001210127220 */ /* 0x000fe20000410000 */
[----:B------:R-:W-:Y:S01]  /*78d0*/  FMUL.FTZ R16, R6, UR6 ;  /* 0x0000000606107c20 */ /* 0x000fe20008410000 */
[----:B------:R-:W-:Y:S01]  /*78e0*/  FFMA.FTZ R6, -R163, R163, 1 ;  /* 0x3f800000a3067423 */ /* 0x000fe200000101a3 */
[----:B------:R-:W-:Y:S01]  /*78f0*/  FMUL.FTZ R7, R7, UR6 ;  /* 0x0000000607077c20 */ /* 0x000fe20008410000 */
[----:B------:R-:W-:Y:S01]  /*7900*/  FADD.FTZ R35, -R113, R35 ;  /* 0x0000002371237221 */ /* 0x000fe20000010100 */
[----:B------:R-:W-:Y:S01]  /*7910*/  FMUL.FTZ R39, R139, R39 ;  /* 0x000000278b277220 */ /* 0x000fe20000410000 */
[----:B------:R-:W-:Y:S01]  /*7920*/  FMUL.FTZ R6, R6, UR6 ;  /* 0x0000000606067c20 */ /* 0x000fe20008410000 */
[----:B------:R-:W-:Y:S01]  /*7930*/  F2FP.BF16.F32.PACK_AB R4, R19, R18 ;  /* 0x000000121304723e */ /* 0x000fe200000010ff */
[----:B------:R-:W-:Y:S01]  /*7940*/  FMUL.FTZ R38, R7, R38 ;  /* 0x0000002607267220 */ /* 0x000fe20000410000 */
[----:B------:R-:W-:Y:S01]  /*7950*/  FMUL.FTZ R35, R141, R35 ;  /* 0x000000238d237220 */ /* 0x000fe20000410000 */
[----:B------:R-:W-:Y:S01]  /*7960*/  FMUL.FTZ R19, R6, R39 ;  /* 0x0000002706137220 */ /* 0x000fe20000410000 */
[----:B------:R-:W-:Y:S01]  /*7970*/  FFMA.FTZ R7, -R152, R152, 1 ;  /* 0x3f80000098077423 */ /* 0x000fe20000010198 */
[----:B------:R2:W-:Y:S01]  /*7980*/  STS [R196+0xa400], R4 ;  /* 0x00a40004c4007388 */ /* 0x0005e20000000800 */
[C---:B------:R-:W-:Y:S01]  /*7990*/  FADD.FTZ R50, -R113.reuse, R50 ;  /* 0x0000003271327221 */ /* 0x040fe20000010100 */
[----:B------:R-:W-:Y:S01]  /*79a0*/  FADD.FTZ R51, -R113, R51 ;  /* 0x0000003371337221 */ /* 0x000fe20000010100 */
[----:B------:R-:W-:Y:S01]  /*79b0*/  FFMA.FTZ R6, -R151, R151, 1 ;  /* 0x3f80000097067423 */ /* 0x000fe20000010197 */
[----:B------:R-:W-:Y:S01]  /*79c0*/  FMUL.FTZ R20, R16, R35 ;  /* 0x0000002310147220 */ /* 0x000fe20000410000 */
[----:B------:R-:W-:Y:S01]  /*79d0*/  FMUL.FTZ R16, R7, UR6 ;  /* 0x0000000607107c20 */ /* 0x000fe20008410000 */
[----:B------:R-:W-:Y:S01]  /*79e0*/  FMUL.FTZ R50, R135, R50 ;  /* 0x0000003287327220 */ /* 0x000fe20000410000 */
[----:B------:R-:W-:Y:S01]  /*79f0*/  FMUL.FTZ R51, R134, R51 ;  /* 0x0000003386337220 */ /* 0x000fe20000410000 */
[----:B------:R-:W-:Y:S01]  /*7a00*/  FMUL.FTZ R7, R6, UR6 ;  /* 0x0000000606077c20 */ /* 0x000fe20008410000 */
[C---:B------:R-:W-:Y:S01]  /*7a10*/  FADD.FTZ R66, -R113.reuse, R66 ;  /* 0x0000004271427221 */ /* 0x040fe20000010100 */
[----:B------:R-:W-:Y:S01]  /*7a20*/  FMUL.FTZ R50, R16, R50 ;  /* 0x0000003210327220 */ /* 0x000fe20000410000 */
[----:B------:R-:W-:Y:S01]  /*7a30*/  FADD.FTZ R6, -R113, R67 ;  /* 0x0000004371067221 */ /* 0x000fe20000010100 */
[----:B------:R-:W-:Y:S01]  /*7a40*/  FMUL.FTZ R51, R7, R51 ;  /* 0x0000003307337220 */ /* 0x000fe20000410000 */
[----:B------:R-:W-:Y:S01]  /*7a50*/  FFMA.FTZ R16, -R138, R138, 1 ;  /* 0x3f8000008a107423 */ /* 0x000fe2000001018a */
[----:B------:R-:W-:Y:S01]  /*7a60*/  FFMA.FTZ R7, -R137, R137, 1 ;  /* 0x3f80000089077423 */ /* 0x000fe20000010189 */
[----:B------:R-:W-:Y:S01]  /*7a70*/  FMUL.FTZ R66, R131, R66 ;  /* 0x0000004283427220 */ /* 0x000fe20000410000 */
[----:B------:R-:W-:Y:S01]  /*7a80*/  FMUL.FTZ R6, R115, R6 ;  /* 0x0000000673067220 */ /* 0x000fe20000410000 */
[----:B------:R-:W-:Y:S01]  /*7a90*/  FMUL.FTZ R16, R16, UR6 ;  /* 0x0000000610107c20 */ /* 0x000fe20008410000 */
[----:B------:R-:W-:Y:S01]  /*7aa0*/  FMUL.FTZ R7, R7, UR6 ;  /* 0x0000000607077c20 */ /* 0x000fe20008410000 */
[----:B------:R-:W-:Y:S01]  /*7ab0*/  FADD.FTZ R54, -R113, R54 ;  /* 0x0000003671367221 */ /* 0x000fe20000010100 */
[----:B------:R-:W-:Y:S01]  /*7ac0*/  FFMA.FTZ R18, -R148, R148, 1 ;  /* 0x3f80000094127423 */ /* 0x000fe20000010194 */
[----:B------:R-:W-:Y:S01]  /*7ad0*/  FMUL.FTZ R66, R16, R66 ;  /* 0x0000004210427220 */ /* 0x000fe20000410000 */
[----:B------:R-:W-:Y:S01]  /*7ae0*/  FMUL.FTZ R6, R7, R6 ;  /* 0x0000000607067220 */ /* 0x000fe20000410000 */
[C---:B-----5:R-:W-:Y:S01]  /*7af0*/  FADD.FTZ R12, -R112.reuse, R12 ;  /* 0x0000000c700c7221 */ /* 0x060fe20000010100 */
[----:B-1----:R-:W-:Y:S01]  /*7b00*/  FADD.FTZ R5, -R112, R13 ;  /* 0x0000000d70057221 */ /* 0x002fe20000010100 */
[----:B------:R-:W-:Y:S01]  /*7b10*/  FFMA.FTZ R7, -R220, R220, 1 ;  /* 0x3f800000dc077423 */ /* 0x000fe200000101dc */
[----:B------:R-:W-:Y:S01]  /*7b20*/  FMUL.FTZ R54, R133, R54 ;  /* 0x0000003685367220 */ /* 0x000fe20000410000 */
[----:B------:R-:W-:Y:S01]  /*7b30*/  F2FP.BF16.F32.PACK_AB R66, R6, R66 ;  /* 0x000000420642723e */ /* 0x000fe200000010ff */
[----:B------:R-:W-:Y:S01]  /*7b40*/  FFMA.FTZ R6, -R219, R219, 1 ;  /* 0x3f800000db067423 */ /* 0x000fe200000101db */
[----:B------:R-:W-:Y:S01]  /*7b50*/  FMUL.FTZ R18, R18, UR6 ;  /* 0x0000000612127c20 */ /* 0x000fe20008410000 */
[----:B------:R-:W-:Y:S01]  /*7b60*/  FMUL.FTZ R12, R199, R12 ;  /* 0x0000000cc70c7220 */ /* 0x000fe20000410000 */
[----:B------:R-:W-:Y:S01]  /*7b70*/  FMUL.FTZ R5, R190, R5 ;  /* 0x00000005be057220 */ /* 0x000fe20000410000 */
[----:B------:R-:W-:Y:S01]  /*7b80*/  FMUL.FTZ R7, R7, UR6 ;  /* 0x0000000607077c20 */ /* 0x000fe20008410000 */
[----:B------:R-:W-:Y:S01]  /*7b90*/  FMUL.FTZ R6, R6, UR6 ;  /* 0x0000000606067c20 */ /* 0x000fe20008410000 */
[----:B------:R-:W-:Y:S01]  /*7ba0*/  FADD.FTZ R9, -R112, R9 ;  /* 0x0000000970097221 */ /* 0x000fe20000010100 */
[----:B------:R-:W-:Y:S01]  /*7bb0*/  FMUL.FTZ R54, R18, R54 ;  /* 0x0000003612367220 */ /* 0x000fe20000410000 */
[----:B------:R-:W-:Y:S01]  /*7bc0*/  FMUL.FTZ R12, R7, R12 ;  /* 0x0000000c070c7220 */ /* 0x000fe20000410000 */
[----:B------:R-:W-:Y:S01]  /*7bd0*/  FMUL.FTZ R18, R6, R5 ;  /* 0x0000000506127220 */ /* 0x000fe20000410000 */
[----:B------:R-:W-:Y:S01]  /*7be0*/  FMUL.FTZ R13, R202, R9 ;  /* 0x00000009ca0d7220 */ /* 0x000fe20000410000 */
[----:B------:R-:W-:Y:S01]  /*7bf0*/  FADD.FTZ R8, -R112, R8 ;  /* 0x0000000870087221 */ /* 0x000fe20000010100 */
[----:B------:R-:W-:Y:S01]  /*7c00*/  FFMA.FTZ R9, -R226, R226, 1 ;  /* 0x3f800000e2097423 */ /* 0x000fe200000101e2 */
[C---:B------:R-:W-:Y:S01]  /*7c10*/  FADD.FTZ R28, -R112.reuse, R28 ;  /* 0x0000001c701c7221 */ /* 0x040fe20000010100 */
        /* <DEDUP_REMOVED lines=8> */
[----:B------:R-:W-:Y:S01]  /*7ca0*/  FMUL.FTZ R6, R6, UR6 ;  /* 0x0000000606067c20 */ /* 0x000fe20008410000 */
[----:B------:R-:W-:Y:S01]  /*7cb0*/  FFMA.FTZ R8, -R221, R221, 1 ;  /* 0x3f800000dd087423 */ /* 0x000fe200000101dd */
[----:B------:R-:W-:Y:S01]  /*7cc0*/  FMUL.FTZ R16, R9, R16 ;  /* 0x0000001009107220 */ /* 0x000fe20000410000 */
[----:B------:R-:W-:Y:S01]  /*7cd0*/  FMUL.FTZ R28, R7, R28 ;  /* 0x0000001c071c7220 */ /* 0x000fe20000410000 */
[----:B------:R-:W-:Y:S01]  /*7ce0*/  FMUL.FTZ R5, R6, R5 ;  /* 0x0000000506057220 */ /* 0x000fe20000410000 */
[----:B------:R-:W-:Y:S01]  /*7cf0*/  FADD.FTZ R24, -R112, R24 ;  /* 0x0000001870187221 */ /* 0x000fe20000010100 */
[----:B------:R-:W-:Y:S01]  /*7d00*/  FFMA.FTZ R9, -R211, R211, 1 ;  /* 0x3f800000d3097423 */ /* 0x000fe200000101d3 */
[----:B------:R-:W-:Y:S01]  /*7d10*/  FMUL.FTZ R8, R8, UR6 ;  /* 0x0000000608087c20 */ /* 0x000fe20008410000 */
[----:B------:R-:W-:Y:S01]  /*7d20*/  FFMA.FTZ R6, -R181, R181, 1 ;  /* 0x3f800000b5067423 */ /* 0x000fe200000101b5 */
[----:B------:R-:W-:Y:S01]  /*7d30*/  F2FP.BF16.F32.PACK_AB R28, R5, R28 ;  /* 0x0000001c051c723e */ /* 0x000fe200000010ff */
[----:B------:R-:W-:Y:S01]  /*7d40*/  FMUL.FTZ R24, R176, R24 ;  /* 0x00000018b0187220 */ /* 0x000fe20000410000 */
[----:B------:R-:W-:Y:S01]  /*7d50*/  FMUL.FTZ R9, R9, UR6 ;  /* 0x0000000609097c20 */ /* 0x000fe20008410000 */
[----:B------:R-:W-:Y:S01]  /*7d60*/  FMUL.FTZ R13, R8, R13 ;  /* 0x0000000d080d7220 */ /* 0x000fe20000410000 */
[----:B------:R-:W-:Y:S01]  /*7d70*/  FADD.FTZ R5, -R112, R45 ;  /* 0x0000002d70057221 */ /* 0x000fe20000010100 */
[----:B------:R-:W-:Y:S01]  /*7d80*/  FMUL.FTZ R6, R6, UR6 ;  /* 0x0000000606067c20 */ /* 0x000fe20008410000 */
[----:B------:R-:W-:Y:S01]  /*7d90*/  FMUL.FTZ R24, R9, R24 ;  /* 0x0000001809187220 */ /* 0x000fe20000410000 */
[C---:B------:R-:W-:Y:S01]  /*7da0*/  FADD.FTZ R40, -R112.reuse, R40 ;  /* 0x0000002870287221 */ /* 0x040fe20000010100 */
[----:B------:R-:W-:Y:S01]  /*7db0*/  FMUL.FTZ R5, R149, R5 ;  /* 0x0000000595057220 */ /* 0x000fe20000410000 */
[----:B------:R-:W-:Y:S01]  /*7dc0*/  FFMA.FTZ R9, -R189, R189, 1 ;  /* 0x3f800000bd097423 */ /* 0x000fe200000101bd */
[----:B--2---:R-:W-:Y:S01]  /*7dd0*/  F2FP.BF16.F32.PACK_AB R4, R13, R16 ;  /* 0x000000100d04723e */ /* 0x004fe200000010ff */
[----:B------:R-:W-:Y:S01]  /*7de0*/  FADD.FTZ R44, -R112, R44 ;  /* 0x0000002c702c7221 */ /* 0x000fe20000010100 */
[----:B------:R-:W-:Y:S01]  /*7df0*/  FFMA.FTZ R7, -R182, R182, 1 ;  /* 0x3f800000b6077423 */ /* 0x000fe200000101b6 */
[----:B------:R-:W-:Y:S01]  /*7e00*/  FMUL.FTZ R16, R6, R5 ;  /* 0x0000000506107220 */ /* 0x000fe20000410000 */
[----:B------:R-:W-:Y:S01]  /*7e10*/  FMUL.FTZ R40, R156, R40 ;  /* 0x000000289c287220 */ /* 0x000fe20000410000 */
[----:B------:R1:W-:Y:S01]  /*7e20*/  STS [R197+0xc000], R4 ;  /* 0x00c00004c5007388 */ /* 0x0003e20000000800 */
[----:B------:R-:W-:Y:S01]  /*7e30*/  FMUL.FTZ R9, R9, UR6 ;  /* 0x0000000609097c20 */ /* 0x000fe20008410000 */
[----:B------:R-:W-:Y:S01]  /*7e40*/  FMUL.FTZ R44, R150, R44 ;  /* 0x0000002c962c7220 */ /* 0x000fe20000410000 */
[----:B------:R-:W-:Y:S01]  /*7e50*/  FMUL.FTZ R7, R7, UR6 ;  /* 0x0000000607077c20 */ /* 0x000fe20008410000 */
[----:B------:R-:W-:Y:S01]  /*7e60*/  FFMA.FTZ R6, -R166, R166, 1 ;  /* 0x3f800000a6067423 */ /* 0x000fe200000101a6 */
[----:B------:R-:W-:Y:S01]  /*7e70*/  FMUL.FTZ R40, R9, R40 ;  /* 0x0000002809287220 */ /* 0x000fe20000410000 */
[----:B------:R-:W-:Y:S01]  /*7e80*/  FADD.FTZ R60, -R112, R60 ;  /* 0x0000003c703c7221 */ /* 0x000fe20000010100 */
[----:B------:R-:W-:Y:S01]  /*7e90*/  FMUL.FTZ R44, R7, R44 ;  /* 0x0000002c072c7220 */ /* 0x000fe20000410000 */
[----:B------:R-:W-:Y:S01]  /*7ea0*/  FMUL.FTZ R9, R6, UR6 ;  /* 0x0000000606097c20 */ /* 0x000fe20008410000 */
[----:B------:R-:W-:Y:S01]  /*7eb0*/  FADD.FTZ R5, -R112, R61 ;  /* 0x0000003d70057221 */ /* 0x000fe20000010100 */
[----:B------:R-:W-:Y:S01]  /*7ec0*/  FFMA.FTZ R7, -R161, R161, 1 ;  /* 0x3f800000a1077423 */ /* 0x000fe200000101a1 */
[----:B------:R-:W-:Y:S01]  /*7ed0*/  FFMA.FTZ R6, -R160, R160, 1 ;  /* 0x3f800000a0067423 */ /* 0x000fe200000101a0 */
[----:B------:R-:W-:Y:S01]  /*7ee0*/  FMUL.FTZ R60, R144, R60 ;  /* 0x0000003c903c7220 */ /* 0x000fe20000410000 */
[----:B------:R-:W-:Y:S01]  /*7ef0*/  FMUL.FTZ R5, R143, R5 ;  /* 0x000000058f057220 */ /* 0x000fe20000410000 */
[----:B------:R-:W-:Y:S01]  /*7f00*/  FMUL.FTZ R7, R7, UR6 ;  /* 0x0000000607077c20 */ /* 0x000fe20008410000 */
[----:B------:R-:W-:Y:S01]  /*7f10*/  FMUL.FTZ R6, R6, UR6 ;  /* 0x0000000606067c20 */ /* 0x000fe20008410000 */
[----:B------:R-:W-:Y:S01]  /*7f20*/  F2FP.BF16.F32.PACK_AB R18, R18, R12 ;  /* 0x0000000c1212723e */ /* 0x000fe200000010ff */
[----:B------:R-:W-:Y:S01]  /*7f30*/  FADD.FTZ R34, -R113, R34 ;  /* 0x0000002271227221 */ /* 0x000fe20000010100 */
[----:B------:R-:W-:Y:S01]  /*7f40*/  FMUL.FTZ R12, R7, R60 ;  /* 0x0000003c070c7220 */ /* 0x000fe20000410000 */
[----:B------:R-:W-:Y:S01]  /*7f50*/  FMUL.FTZ R5, R6, R5 ;  /* 0x0000000506057220 */ /* 0x000fe20000410000 */
[----:B------:R-:W-:Y:S01]  /*7f60*/  FADD.FTZ R25, -R112, R25 ;  /* 0x0000001970197221 */ /* 0x000fe20000010100 */
[----:B------:R-:W-:Y:S01]  /*7f70*/  FFMA.FTZ R8, -R210, R210, 1 ;  /* 0x3f800000d2087423 */ /* 0x000fe200000101d2 */
[----:B------:R-:W-:Y:S01]  /*7f80*/  FMUL.FTZ R34, R142, R34 ;  /* 0x000000228e227220 */ /* 0x000fe20000410000 */
[----:B------:R-:W-:Y:S01]  /*7f90*/  FADD.FTZ R14, -R0, R14 ;  /* 0x0000000e000e7221 */ /* 0x000fe20000010100 */
[----:B------:R-:W-:Y:S01]  /*7fa0*/  F2FP.BF16.F32.PACK_AB R12, R5, R12 ;  /* 0x0000000c050c723e */ /* 0x000fe200000010ff */
[----:B------:R-:W-:Y:S01]  /*7fb0*/  FFMA.FTZ R5, -R238, R238, 1 ;  /* 0x3f800000ee057423 */ /* 0x000fe200000101ee */
[----:B------:R-:W-:Y:S01]  /*7fc0*/  FMUL.FTZ R25, R175, R25 ;  /* 0x00000019af197220 */ /* 0x000fe20000410000 */
[----:B------:R-:W-:Y:S01]  /*7fd0*/  FMUL.FTZ R8, R8, UR6 ;  /* 0x0000000608087c20 */ /* 0x000fe20008410000 */
[----:B------:R-:W-:Y:S01]  /*7fe0*/  FMUL.FTZ R34, R17, R34 ;  /* 0x0000002211227220 */ /* 0x000fe20000410000 */
[----:B------:R-:W-:Y:S01]  /*7ff0*/  FMUL.FTZ R7, R5, UR6 ;  /* 0x0000000605077c20 */ /* 0x000fe20008410000 */
[----:B------:R-:W-:Y:S01]  /*8000*/  FFMA.FTZ R5, -R234, R234, 1 ;  /* 0x3f800000ea057423 */ /* 0x000fe200000101ea */
[----:B------:R-:W-:Y:S01]  /*8010*/  FMUL.FTZ R25, R8, R25 ;  /* 0x0000001908197220 */ /* 0x000fe20000410000 */
[----:B------:R-:W-:Y:S01]  /*8020*/  FADD.FTZ R55, -R113, R55 ;  /* 0x0000003771377221 */ /* 0x000fe20000010100 */
[----:B------:R-:W-:Y:S01]  /*8030*/  FFMA.FTZ R17, -R147, R147, 1 ;  /* 0x3f80000093117423 */ /* 0x000fe20000010193 */
[----:B------:R-:W-:Y:S01]  /*8040*/  FADD.FTZ R41, -R112, R41 ;  /* 0x0000002970297221 */ /* 0x000fe20000010100 */
[----:B------:R-:W-:Y:S01]  /*8050*/  FFMA.FTZ R8, -R187, R187, 1 ;  /* 0x3f800000bb087423 */ /* 0x000fe200000101bb */
[C---:B------:R-:W-:Y:S01]  /*8060*/  FADD.FTZ R10, -R0.reuse, R10 ;  /* 0x0000000a000a7221 */ /* 0x040fe20000010100 */
[----:B-1----:R-:W-:Y:S01]  /*8070*/  FFMA.FTZ R4, -R235, R235, 1 ;  /* 0x3f800000eb047423 */ /* 0x002fe200000101eb */
[----:B------:R-:W-:Y:S01]  /*8080*/  FADD.FTZ R11, -R0, R11 ;  /* 0x0000000b000b7221 */ /* 0x000fe20000010100 */
        /* <DEDUP_REMOVED lines=9> */
[C---:B------:R-:W-:Y:S01]  /*8120*/  FADD.FTZ R15, -R0.reuse, R15 ;  /* 0x0000000f000f7221 */ /* 0x040fe20000010100 */
[----:B------:R-:W-:Y:S01]  /*8130*/  FMUL.FTZ R11, R227, R11 ;  /* 0x0000000be30b7220 */ /* 0x000fe20000410000 */
        /* <DEDUP_REMOVED lines=19> */
[----:B------:R-:W-:Y:S01]  /*8270*/  F2FP.BF16.F32.PACK_AB R10, R10, R7 ;  /* 0x000000070a0a723e */ /* 0x000fe200000010ff */
[----:B------:R-:W-:Y:S01]  /*8280*/  FFMA.FTZ R4, -R231, R231, 1 ;  /* 0x3f800000e7047423 */ /* 0x000fe200000101e7 */
[----:B------:R-:W-:Y:S01]  /*8290*/  FMUL.FTZ R26, R6, R26 ;  /* 0x0000001a061a7220 */ /* 0x000fe20000410000 */
[----:B------:R-:W-:Y:S01]  /*82a0*/  FADD.FTZ R46, -R0, R46 ;  /* 0x0000002e002e7221 */ /* 0x000fe20000010100 */
[----:B------:R-:W-:Y:S01]  /*82b0*/  FFMA.FTZ R6, -R213, R213, 1 ;  /* 0x3f800000d5067423 */ /* 0x000fe200000101d5 */
[----:B------:R-:W-:Y:S01]  /*82c0*/  STS [R197+0xc400], R10 ;  /* 0x00c4000ac5007388 */ /* 0x000fe20000000800 */
[----:B------:R-:W-:Y:S01]  /*82d0*/  FMUL.FTZ R13, R8, R57 ;  /* 0x00000039080d7220 */ /* 0x000fe20000410000 */
[----:B------:R-:W-:Y:S01]  /*82e0*/  FADD.FTZ R27, -R0, R27 ;  /* 0x0000001b001b7221 */ /* 0x000fe20000010100 */
[----:B------:R-:W-:Y:S01]  /*82f0*/  F2FP.BF16.F32.PACK_AB R9, R9, R14 ;  /* 0x0000000e0909723e */ /* 0x000fe200000010ff */
[----:B------:R-:W-:Y:S01]  /*8300*/  STS [R196+0xc000], R18 ;  /* 0x00c00012c4007388 */ /* 0x000fe20000000800 */
[----:B------:R-:W-:Y:S01]  /*8310*/  FMUL.FTZ R8, R4, UR6 ;  /* 0x0000000604087c20 */ /* 0x000fe20008410000 */
[C---:B------:R-:W-:Y:S01]  /*8320*/  FADD.FTZ R30, -R0.reuse, R30 ;  /* 0x0000001e001e7221 */ /* 0x040fe20000010100 */
[----:B------:R-:W-:Y:S01]  /*8330*/  FADD.FTZ R31, -R0, R31 ;  /* 0x0000001f001f7221 */ /* 0x000fe20000010100 */
[----:B------:R-:W-:Y:S01]  /*8340*/  STS [R196+0xc400], R9 ;  /* 0x00c40009c4007388 */ /* 0x000fe20000000800 */
[----:B------:R-:W-:Y:S01]  /*8350*/  FFMA.FTZ R5, -R230, R230, 1 ;  /* 0x3f800000e6057423 */ /* 0x000fe200000101e6 */
[----:B------:R-:W-:Y:S01]  /*8360*/  FFMA.FTZ R4, -R229, R229, 1 ;  /* 0x3f800000e5047423 */ /* 0x000fe200000101e5 */
[----:B------:R-:W-:Y:S01]  /*8370*/  FMUL.FTZ R46, R174, R46 ;  /* 0x0000002eae2e7220 */ /* 0x000fe20000410000 */
[----:B------:R-:W-:Y:S01]  /*8380*/  STS [R198+0xa000], R102 ;  /* 0x00a00066c6007388 */ /* 0x000fe20000000800 */
[----:B------:R-:W-:Y:S01]  /*8390*/  FMUL.FTZ R6, R6, UR6 ;  /* 0x0000000606067c20 */ /* 0x000fe20008410000 */
[----:B------:R-:W-:Y:S01]  /*83a0*/  FMUL.FTZ R27, R206, R27 ;  /* 0x0000001bce1b7220 */ /* 0x000fe20000410000 */
[----:B------:R-:W-:Y:S01]  /*83b0*/  FMUL.FTZ R30, R205, R30 ;  /* 0x0000001ecd1e7220 */ /* 0x000fe20000410000 */
[----:B------:R-:W-:Y:S01]  /*83c0*/  STS [R198+0xa400], R22 ;  /* 0x00a40016c6007388 */ /* 0x000fe20000000800 */
[----:B------:R-:W-:Y:S01]  /*83d0*/  FMUL.FTZ R31, R204, R31 ;  /* 0x0000001fcc1f7220 */ /* 0x000fe20000410000 */
[----:B------:R-:W-:Y:S01]  /*83e0*/  FMUL.FTZ R5, R5, UR6 ;  /* 0x0000000605057c20 */ /* 0x000fe20008410000 */
[----:B------:R-:W-:Y:S01]  /*83f0*/  FMUL.FTZ R4, R4, UR6 ;  /* 0x0000000604047c20 */ /* 0x000fe20008410000 */
[----:B------:R-:W-:Y:S01]  /*8400*/  STS [R195+0xa000], R100 ;  /* 0x00a00064c3007388 */ /* 0x000fe20000000800 */
[----:B------:R-:W-:Y:S01]  /*8410*/  FMUL.FTZ R46, R6, R46 ;  /* 0x0000002e062e7220 */ /* 0x000fe20000410000 */
[----:B------:R-:W-:Y:S01]  /*8420*/  FMUL.FTZ R8, R8, R27 ;  /* 0x0000001b08087220 */ /* 0x000fe20000410000 */
[----:B------:R-:W-:Y:S01]  /*8430*/  FFMA.FTZ R6, -R200, R200, 1 ;  /* 0x3f800000c8067423 */ /* 0x000fe200000101c8 */
[----:B------:R-:W-:Y:S01]  /*8440*/  FADD.FTZ R59, -R0, R59 ;  /* 0x0000003b003b7221 */ /* 0x000fe20000010100 */
[----:B------:R-:W-:Y:S01]  /*8450*/  F2FP.BF16.F32.PACK_AB R20, R20, R34 ;  /* 0x000000221414723e */ /* 0x000fe200000010ff */
[----:B------:R-:W-:Y:S01]  /*8460*/  FMUL.FTZ R30, R5, R30 ;  /* 0x0000001e051e7220 */ /* 0x000fe20000410000 */
[----:B------:R-:W-:Y:S01]  /*8470*/  FMUL.FTZ R31, R4, R31 ;  /* 0x0000001f041f7220 */ /* 0x000fe20000410000 */
[----:B------:R-:W-:Y:S01]  /*8480*/  FFMA.FTZ R11, -R215, R215, 1 ;  /* 0x3f800000d70b7423 */ /* 0x000fe200000101d7 */
[C---:B------:R-:W-:Y:S01]  /*8490*/  FADD.FTZ R42, -R0.reuse, R42 ;  /* 0x0000002a002a7221 */ /* 0x040fe20000010100 */
[----:B------:R-:W-:Y:S01]  /*84a0*/  STS [R195+0xa400], R20 ;  /* 0x00a40014c3007388 */ /* 0x000fe20000000800 */
[----:B------:R-:W-:Y:S01]  /*84b0*/  FADD.FTZ R4, -R0, R47 ;  /* 0x0000002f00047221 */ /* 0x000fe20000010100 */
[----:B------:R-:W-:Y:S01]  /*84c0*/  FFMA.FTZ R5, -R212, R212, 1 ;  /* 0x3f800000d4057423 */ /* 0x000fe200000101d4 */
[----:B------:R-:W-:Y:S01]  /*84d0*/  FMUL.FTZ R6, R6, UR6 ;  /* 0x0000000606067c20 */ /* 0x000fe20008410000 */
[----:B------:R-:W-:Y:S01]  /*84e0*/  FMUL.FTZ R59, R165, R59 ;  /* 0x0000003ba53b7220 */ /* 0x000fe20000410000 */
[----:B------:R-:W-:Y:S01]  /*84f0*/  F2FP.BF16.F32.PACK_AB R24, R25, R24 ;  /* 0x000000181918723e */ /* 0x000fe200000010ff */
[----:B------:R-:W-:Y:S01]  /*8500*/  FMUL.FTZ R11, R11, UR6 ;  /* 0x000000060b0b7c20 */ /* 0x000fe20008410000 */
[----:B------:R-:W-:Y:S01]  /*8510*/  F2FP.BF16.F32.PACK_AB R8, R8, R26 ;  /* 0x0000001a0808723e */ /* 0x000fe200000010ff */
[----:B------:R-:W-:Y:S01]  /*8520*/  FMUL.FTZ R42, R178, R42 ;  /* 0x0000002ab22a7220 */ /* 0x000fe20000410000 */
[----:B------:R-:W-:Y:S01]  /*8530*/  FADD.FTZ R43, -R0, R43 ;  /* 0x0000002b002b7221 */ /* 0x000fe20000010100 */
[----:B------:R-:W-:Y:S01]  /*8540*/  FFMA.FTZ R7, -R214, R214, 1 ;  /* 0x3f800000d6077423 */ /* 0x000fe200000101d6 */
[----:B------:R-:W-:Y:S01]  /*8550*/  FMUL.FTZ R4, R173, R4 ;  /* 0x00000004ad047220 */ /* 0x000fe20000410000 */
[----:B------:R-:W-:Y:S01]  /*8560*/  FMUL.FTZ R5, R5, UR6 ;  /* 0x0000000605057c20 */ /* 0x000fe20008410000 */
[----:B------:R-:W-:Y:S01]  /*8570*/  FMUL.FTZ R59, R6, R59 ;  /* 0x0000003b063b7220 */ /* 0x000fe20000410000 */
[----:B------:R-:W-:Y:S01]  /*8580*/  F2FP.BF16.F32.PACK_AB R6, R31, R30 ;  /* 0x0000001e1f06723e */ /* 0x000fe200000010ff */
[----:B------:R-:W-:Y:S01]  /*8590*/  STS [R198+0xc000], R24 ;  /* 0x00c00018c6007388 */ /* 0x000fe20000000800 */
[----:B------:R-:W-:Y:S01]  /*85a0*/  FMUL.FTZ R42, R11, R42 ;  /* 0x0000002a0b2a7220 */ /* 0x000fe20000410000 */
[----:B------:R-:W-:Y:S01]  /*85b0*/  FMUL.FTZ R43, R177, R43 ;  /* 0x0000002bb12b7220 */ /* 0x000fe20000410000 */
[----:B------:R-:W-:Y:S01]  /*85c0*/  FMUL.FTZ R7, R7, UR6 ;  /* 0x0000000607077c20 */ /* 0x000fe20008410000 */
[----:B------:R-:W-:Y:S01]  /*85d0*/  STS [R198+0xc400], R8 ;  /* 0x00c40008c6007388 */ /* 0x000fe20000000800 */
[----:B------:R-:W-:Y:S01]  /*85e0*/  FMUL.FTZ R11, R5, R4 ;  /* 0x00000004050b7220 */ /* 0x000fe20000410000 */
[----:B------:R-:W-:Y:S01]  /*85f0*/  FFMA.FTZ R5, -R186, R186, 1 ;  /* 0x3f800000ba057423 */ /* 0x000fe200000101ba */
[C---:B------:R-:W-:Y:S01]  /*8600*/  FADD.FTZ R62, -R0.reuse, R62 ;  /* 0x0000003e003e7221 */ /* 0x040fe20000010100 */
[----:B------:R-:W-:Y:S01]  /*8610*/  F2FP.BF16.F32.PACK_AB R19, R19, R38 ;  /* 0x000000261313723e */ /* 0x000fe200000010ff */
[----:B------:R-:W-:Y:S01]  /*8620*/  STS [R195+0xc000], R28 ;  /* 0x00c0001cc3007388 */ /* 0x000fe20000000800 */
[----:B------:R-:W-:Y:S01]  /*8630*/  FMUL.FTZ R43, R7, R43 ;  /* 0x0000002b072b7220 */ /* 0x000fe20000410000 */
[C---:B------:R-:W-:Y:S01]  /*8640*/  FADD.FTZ R58, -R0.reuse, R58 ;  /* 0x0000003a003a7221 */ /* 0x040fe20000010100 */
[----:B------:R-:W-:Y:S01]  /*8650*/  FFMA.FTZ R7, -R201, R201, 1 ;  /* 0x3f800000c9077423 */ /* 0x000fe200000101c9 */
[----:B------:R-:W-:Y:S01]  /*8660*/  STS [R195+0xc400], R6 ;  /* 0x00c40006c3007388 */ /* 0x000fe20000000800 */
[----:B------:R-:W-:Y:S01]  /*8670*/  FMUL.FTZ R5, R5, UR6 ;  /* 0x0000000605057c20 */ /* 0x000fe20008410000 */
[----:B------:R-:W-:Y:S01]  /*8680*/  FADD.FTZ R0, -R0, R63 ;  /* 0x0000003f00007221 */ /* 0x000fe20000010100 */
[----:B------:R-:W-:Y:S01]  /*8690*/  FMUL.FTZ R62, R162, R62 ;  /* 0x0000003ea23e7220 */ /* 0x000fe20000410000 */
[----:B------:R-:W-:Y:S01]  /*86a0*/  FFMA.FTZ R4, -R185, R185, 1 ;  /* 0x3f800000b9047423 */ /* 0x000fe200000101b9 */
[----:B------:R-:W-:Y:S01]  /*86b0*/  F2FP.BF16.F32.PACK_AB R50, R51, R50 ;  /* 0x000000323332723e */ /* 0x000fe200000010ff */
[----:B------:R-:W-:Y:S01]  /*86c0*/  STS [R192+0xa000], R37 ;  /* 0x00a00025c0007388 */ /* 0x000fe20000000800 */
[----:B------:R-:W-:Y:S01]  /*86d0*/  FMUL.FTZ R58, R169, R58 ;  /* 0x0000003aa93a7220 */ /* 0x000fe20000410000 */
[----:B------:R-:W-:Y:S01]  /*86e0*/  FMUL.FTZ R7, R7, UR6 ;  /* 0x0000000607077c20 */ /* 0x000fe20008410000 */
[----:B------:R-:W-:Y:S01]  /*86f0*/  FMUL.FTZ R0, R157, R0 ;  /* 0x000000009d007220 */ /* 0x000fe20000410000 */
[----:B------:R-:W-:Y:S01]  /*8700*/  STS [R192+0xa400], R19 ;  /* 0x00a40013c0007388 */ /* 0x000fe20000000800 */
[----:B------:R-:W-:Y:S01]  /*8710*/  FMUL.FTZ R4, R4, UR6 ;  /* 0x0000000604047c20 */ /* 0x000fe20008410000 */
[----:B------:R-:W-:Y:S01]  /*8720*/  FMUL.FTZ R62, R5, R62 ;  /* 0x0000003e053e7220 */ /* 0x000fe20000410000 */
[----:B------:R-:W-:Y:S01]  /*8730*/  F2FP.BF16.F32.PACK_AB R17, R17, R40 ;  /* 0x000000281111723e */ /* 0x000fe200000010ff */
        /* <DEDUP_REMOVED lines=111> */
.L_x_668:
        /* <DEDUP_REMOVED lines=301> */
.L_x_670:
[----:B------:R-:W-:Y:S01]  /*a100*/  @UP0 UIADD3 UR5, UR38, UR40, URZ ;  /* 0x0000002826050290 */ /* 0x000fe2000fffe03f */
[----:B------:R-:W-:-:S03]  /*a110*/  @UP0 ULDC.64 UR12, c[0x0][0x458] ;  /* 0x00011600000c0ab9 */ /* 0x000fc60000000a00 */
        /* <DEDUP_REMOVED lines=16> */
.L_x_671:
        /* <DEDUP_REMOVED lines=45> */
.L_x_673:
[----:B------:R-:W-:Y:S05]  /*a4f0*/  BSYNC B0 ;  /* 0x0000000000007941 */ /* 0x000fea0003800000 */
.L_x_672:
        /* <DEDUP_REMOVED lines=13> */
.L_x_675:
[----:B------:R-:W-:Y:S05]  /*a5d0*/  BSYNC B0 ;  /* 0x0000000000007941 */ /* 0x000fea0003800000 */
.L_x_674:
[----:B-1----:R1:W1:Y:S01]  /*a5e0*/  LDS.128 R12, [R188+0x8000] ;  /* 0x00800000bc0c7984 */ /* 0x0022620000000c00 */
        /* <DEDUP_REMOVED lines=26> */
.L_x_677:
[----:B------:R-:W-:Y:S05]  /*a790*/  BSYNC B0 ;  /* 0x0000000000007941 */ /* 0x000fea0003800000 */
.L_x_676:
        /* <DEDUP_REMOVED lines=13> */
.L_x_650:
[----:B------:R-:W-:Y:S05]  /*a870*/  BSYNC B1 ;  /* 0x0000000000017941 */ /* 0x000fea0003800000 */
.L_x_636:
        /* <DEDUP_REMOVED lines=8> */
.L_x_678:
[----:B------:R-:W-:Y:S05]  /*a900*/  EXIT ;  /* 0x000000000000794d */ /* 0x000fea0003800000 */
.L_x_680:
        /* <DEDUP_REMOVED lines=15> */
.L_x_711:


//--------------------- .text._ZN5flash25flash_bwd_dot_do_o_kernelILb0E23Flash_bwd_kernel_traitsILi32ELi128ELi128ELi8ELi4ELi4ELi4ELb0ELb0EN7cutlass10bfloat16_tE19Flash_kernel_traitsILi32ELi128ELi128ELi8ES3_EEEEvNS_16Flash_bwd_paramsE --------------------------
	.section	.text._ZN5flash25flash_bwd_dot_do_o_kernelILb0E23Flash_bwd_kernel_traitsILi32ELi128ELi128ELi8ELi4ELi4ELi4ELb0ELb0EN7cutlass10bfloat16_tE19Flash_kernel_traitsILi32ELi128ELi128ELi8ES3_EEEEvNS_16Flash_bwd_paramsE,"ax",@progbits
	.align	128
        .global         _ZN5flash25flash_bwd_dot_do_o_kernelILb0E23Flash_bwd_kernel_traitsILi32ELi128ELi128ELi8ELi4ELi4ELi4ELb0ELb0EN7cutlass10bfloat16_tE19Flash_kernel_traitsILi32ELi128ELi128ELi8ES3_EEEEvNS_16Flash_bwd_paramsE
        .type           _ZN5flash25flash_bwd_dot_do_o_kernelILb0E23Flash_bwd_kernel_traitsILi32ELi128ELi128ELi8ELi4ELi4ELi4ELb0ELb0EN7cutlass10bfloat16_tE19Flash_kernel_traitsILi32ELi128ELi128ELi8ES3_EEEEvNS_16Flash_bwd_paramsE,@function
        .size           _ZN5flash25flash_bwd_dot_do_o_kernelILb0E23Flash_bwd_kernel_traitsILi32ELi128ELi128ELi8ELi4ELi4ELi4ELb0ELb0EN7cutlass10bfloat16_tE19Flash_kernel_traitsILi32ELi128ELi128ELi8ES3_EEEEvNS_16Flash_bwd_paramsE,(.L_x_712 - _ZN5flash25flash_bwd_dot_do_o_kernelILb0E23Flash_bwd_kernel_traitsILi32ELi128ELi128ELi8ELi4ELi4ELi4ELb0ELb0EN7cutlass10bfloat16_tE19Flash_kernel_traitsILi32ELi128ELi128ELi8ES3_EEEEvNS_16Flash_bwd_paramsE)
        .other          _ZN5flash25flash_bwd_dot_do_o_kernelILb0E23Flash_bwd_kernel_traitsILi32ELi128ELi128ELi8ELi4ELi4ELi4ELb0ELb0EN7cutlass10bfloat16_tE19Flash_kernel_traitsILi32ELi128ELi128ELi8ES3_EEEEvNS_16Flash_bwd_paramsE,@"STO_CUDA_ENTRY STV_DEFAULT"
_ZN5flash25flash_bwd_dot_do_o_kernelILb0E23Flash_bwd_kernel_traitsILi32ELi128ELi128ELi8ELi4ELi4ELi4ELb0ELb0EN7cutlass10bfloat16_tE19Flash_kernel_traitsILi32ELi128ELi128ELi8ES3_EEEEvNS_16Flash_bwd_paramsE:
.text._ZN5flash25flash_bwd_dot_do_o_kernelILb0E23Flash_bwd_kernel_traitsILi32ELi128ELi128ELi8ELi4ELi4ELi4ELb0ELb0EN7cutlass10bfloat16_tE19Flash_kernel_traitsILi32ELi128ELi128ELi8ES3_EEEEvNS_16Flash_bwd_paramsE:
        /* <DEDUP_REMOVED lines=55> */
.L_x_681:
[----:B------:R-:W0:Y:S08]  /*0370*/  LDC R2, c[0x0][0x270] ;  /* 0x00009c00ff027b82 */ /* 0x000e300000000800 */
[----:B------:R-:W1:Y:S01]  /*0380*/  LDC R7, c[0x0][0x2d4] ;  /* 0x0000b500ff077b82 */ /* 0x000e620000000800 */
[----:B0-----:R-:W-:-:S04]  /*0390*/  IMAD R2, R5, R2, UR5 ;  /* 0x0000000505027e24 */ /* 0x001fc8000f8e0202 */
[----:B-1----:R-:W-:-:S07]  /*03a0*/  IMAD R2, R2, R7, RZ ;  /* 0x0000000702027224 */ /* 0x002fce00078e02ff */
.L_x_682:
        /* <DEDUP_REMOVED lines=158> */
.L_x_683:
        /* <DEDUP_REMOVED lines=15> */
.L_x_712:


//--------------------- .text._ZN5flash25flash_bwd_dot_do_o_kernelILb1E23Flash_bwd_kernel_traitsILi32ELi128ELi128ELi8ELi4ELi4ELi4ELb0ELb0EN7cutlass10bfloat16_tE19Flash_kernel_traitsILi32ELi128ELi128ELi8ES3_EEEEvNS_16Flash_bwd_paramsE --------------------------
	.section	.text._ZN5flash25flash_bwd_dot_do_o_kernelILb1E23Flash_bwd_kernel_traitsILi32ELi128ELi128ELi8ELi4ELi4ELi4ELb0ELb0EN7cutlass10bfloat16_tE19Flash_kernel_traitsILi32ELi128ELi128ELi8ES3_EEEEvNS_16Flash_bwd_paramsE,"ax",@progbits
	.align	128
        .global         _ZN5flash25flash_bwd_dot_do_o_kernelILb1E23Flash_bwd_kernel_traitsILi32ELi128ELi128ELi8ELi4ELi4ELi4ELb0ELb0EN7cutlass10bfloat16_tE19Flash_kernel_traitsILi32ELi128ELi128ELi8ES3_EEEEvNS_16Flash_bwd_paramsE
        .type           _ZN5flash25flash_bwd_dot_do_o_kernelILb1E23Flash_bwd_kernel_traitsILi32ELi128ELi128ELi8ELi4ELi4ELi4ELb0ELb0EN7cutlass10bfloat16_tE19Flash_kernel_traitsILi32ELi128ELi128ELi8ES3_EEEEvNS_16Flash_bwd_paramsE,@function
        .size           _ZN5flash25flash_bwd_dot_do_o_kernelILb1E23Flash_bwd_kernel_traitsILi32ELi128ELi128ELi8ELi4ELi4ELi4ELb0ELb0EN7cutlass10bfloat16_tE19Flash_kernel_traitsILi32ELi128ELi128ELi8ES3_EEEEvNS_16Flash_bwd_paramsE,(.L_x_713 - _ZN5flash25flash_bwd_dot_do_o_kernelILb1E23Flash_bwd_kernel_traitsILi32ELi128ELi128ELi8ELi4ELi4ELi4ELb0ELb0EN7cutlass10bfloat16_tE19Flash_kernel_traitsILi32ELi128ELi128ELi8ES3_EEEEvNS_16Flash_bwd_paramsE)
        .other          _ZN5flash25flash_bwd_dot_do_o_kernelILb1E23Flash_bwd_kernel_traitsILi32ELi128ELi128ELi8ELi4ELi4ELi4ELb0ELb0EN7cutlass10bfloat16_tE19Flash_kernel_traitsILi32ELi128ELi128ELi8ES3_EEEEvNS_16Flash_bwd_paramsE,@"STO_CUDA_ENTRY STV_DEFAULT"
_ZN5flash25flash_bwd_dot_do_o_kernelILb1E23Flash_bwd_kernel_traitsILi32ELi128ELi128ELi8ELi4ELi4ELi4ELb0ELb0EN7cutlass10bfloat16_tE19Flash_kernel_traitsILi32ELi128ELi128ELi8ES3_EEEEvNS_16Flash_bwd_paramsE:
.text._ZN5flash25flash_bwd_dot_do_o_kernelILb1E23Flash_bwd_kernel_traitsILi32ELi128ELi128ELi8ELi4ELi4ELi4ELb0ELb0EN7cutlass10bfloat16_tE19Flash_kernel_traitsILi32ELi128ELi128ELi8ES3_EEEEvNS_16Flash_bwd_paramsE:
        /* <DEDUP_REMOVED lines=64> */
.L_x_684:
        /* <DEDUP_REMOVED lines=25> */
.L_x_685:
[----:B------:R-:W-:-:S04]  /*0590*/  IMAD R0, R0, R21, R13 ;  /* 0x0000001500007224 */ /* 0x000fc800078e020d */
[----:B------:R-:W-:-:S07]  /*05a0*/  IMAD R0, R0, R19, RZ ;  /* 0x0000001300007224 */ /* 0x000fce00078e02ff */
.L_x_686:
        /* <DEDUP_REMOVED lines=180> */
.L_x_687:
        /* <DEDUP_REMOVED lines=9> */
.L_x_713:


//--------------------- .nv.shared._ZN5flash44flash_bwd_dq_dk_dv_loop_seqk_parallel_kernelI23Flash_bwd_kernel_traitsILi32ELi128ELi128ELi8ELi4ELi4ELi4ELb1ELb0EN7cutlass10bfloat16_tE19Flash_kernel_traitsILi32ELi128ELi128ELi8ES3_EELb0ELb1ELb0ELb0ELb0ELb0ELb0EEEvNS_16Flash_bwd_paramsE --------------------------
	.section	.nv.shared._ZN5flash44flash_bwd_dq_dk_dv_loop_seqk_parallel_kernelI23Flash_bwd_kernel_traitsILi32ELi128ELi128ELi8ELi4ELi4ELi4ELb1ELb0EN7cutlass10bfloat16_tE19Flash_kernel_traitsILi32ELi128ELi128ELi8ES3_EELb0ELb1ELb0ELb0ELb0ELb0ELb0EEEvNS_16Flash_bwd_paramsE,"aw",@nobits
	.sectionflags	@""
	.align	16
	.zero		1024


//--------------------- .nv.shared.reserved.0     --------------------------
	.section	.nv.shared.reserved.0,"aw",@nobits
	.weak		__nv_reservedSMEM_offset_0_alias
	.size		__nv_reservedSMEM_offset_0_alias, 0, 0
	.other		__nv_reservedSMEM_offset_0_alias,@"STO_CUDA_RESERVED_SHARED STV_DEFAULT"
__nv_reservedSMEM_offset_0_alias:
	.zero		0


//--------------------- .nv.global                --------------------------
	.section	.nv.global,"aw",@nobits
.nv.global:
	.type		_ZN72_INTERNAL_2fda2f0d_36_flash_bwd_hdim32_bf16_causal_sm80_cu_a6473388_27174cute1_E,@object
	.size		_ZN72_INTERNAL_2fda2f0d_36_flash_bwd_hdim32_bf16_causal_sm80_cu_a6473388_27174cute1_E,(_ZN72_INTERNAL_2fda2f0d_36_flash_bwd_hdim32_bf16_causal_sm80_cu_a6473388_27174cuda3std3__45__cpo6cbeginE - _ZN72_INTERNAL_2fda2f0d_36_flash_bwd_hdim32_bf16_causal_sm80_cu_a6473388_27174cute1_E)
_ZN72_INTERNAL_2fda2f0d_36_flash_bwd_hdim32_bf16_causal_sm80_cu_a6473388_27174cute1_E:
	.zero		1
	.type		_ZN72_INTERNAL_2fda2f0d_36_flash_bwd_hdim32_bf16_causal_sm80_cu_a6473388_27174cuda3std3__45__cpo6cbeginE,@object
	.size		_ZN72_INTERNAL_2fda2f0d_36_flash_bwd_hdim32_bf16_causal_sm80_cu_a6473388_27174cuda3std3__45__cpo6cbeginE,(_ZN72_INTERNAL_2fda2f0d_36_flash_bwd_hdim32_bf16_causal_sm80_cu_a6473388_27174cuda3std3__48in_placeE - _ZN72_INTERNAL_2fda2f0d_36_flash_bwd_hdim32_bf16_causal_sm80_cu_a6473388_27174cuda3std3__45__cpo6cbeginE)
_ZN72_INTERNAL_2fda2f0d_36_flash_bwd_hdim32_bf16_causal_sm80_cu_a6473388_27174cuda3std3__45__cpo6cbeginE:
	.zero		1
	.type		_ZN72_INTERNAL_2fda2f0d_36_flash_bwd_hdim32_bf16_causal_sm80_cu_a6473388_27174cuda3std3__48in_placeE,@object
	.size		_ZN72_INTERNAL_2fda2f0d_36_flash_bwd_hdim32_bf16_causal_sm80_cu_a6473388_27174cuda3std3__48in_placeE,(_ZN72_INTERNAL_2fda2f0d_36_flash_bwd_hdim32_bf16_causal_sm80_cu_a6473388_27174cuda3std6ranges3__45__cpo9iter_moveE - _ZN72_INTERNAL_2fda2f0d_36_flash_bwd_hdim32_bf16_causal_sm80_cu_a6473388_27174cuda3std3__48in_placeE)
_ZN72_INTERNAL_2fda2f0d_36_flash_bwd_hdim32_bf16_causal_sm80_cu_a6473388_27174cuda3std3__48in_placeE:
	.zero		1
	.type		_ZN72_INTERNAL_2fda2f0d_36_flash_bwd_hdim32_bf16_causal_sm80_cu_a6473388_27174cuda3std6ranges3__45__cpo9iter_moveE,@object
	.size		_ZN72_INTERNAL_2fda2f0d_36_flash_bwd_hdim32_bf16_causal_sm80_cu_a6473388_27174cuda3std6ranges3__45__cpo9iter_moveE,(_ZN72_INTERNAL_2fda2f0d_36_flash_bwd_hdim32_bf16_causal_sm80_cu_a6473388_27174cuda3std3__45__cpo5beginE - _ZN72_INTERNAL_2fda2f0d_36_flash_bwd_hdim32_bf16_causal_sm80_cu_a6473388_27174cuda3std6ranges3__45__cpo9iter_moveE)
_ZN72_INTERNAL_2fda2f0d_36_flash_bwd_hdim32_bf16_causal_sm80_cu_a6473388_27174cuda3std6ranges3__45__cpo9iter_moveE:
	.zero		1
	.type		_ZN72_INTERNAL_2fda2f0d_36_flash_bwd_hdim32_bf16_causal_sm80_cu_a6473388_27174cuda3std3__45__cpo5beginE,@object
	.size		_ZN72_INTERNAL_2fda2f0d_36_flash_bwd_hdim32_bf16_causal_sm80_cu_a6473388_27174cuda3std3__45__cpo5beginE,(_ZN72_INTERNAL_2fda2f0d_36_flash_bwd_hdim32_bf16_causal_sm80_cu_a6473388_27174cuda3std3__474_GLOBAL__N__2fda2f0d_36_flash_bwd_hdim32_bf16_causal_sm80_cu_a6473388_27176ignoreE - _ZN72_INTERNAL_2fda2f0d_36_flash_bwd_hdim32_bf16_causal_sm80_cu_a6473388_27174cuda3std3__45__cpo5beginE)
_ZN72_INTERNAL_2fda2f0d_36_flash_bwd_hdim32_bf16_causal_sm80_cu_a6473388_27174cuda3std3__45__cpo5beginE:
	.zero		1
	.type		_ZN72_INTERNAL_2fda2f0d_36_flash_bwd_hdim32_bf16_causal_sm80_cu_a6473388_27174cuda3std3__474_GLOBAL__N__2fda2f0d_36_flash_bwd_hdim32_bf16_causal_sm80_cu_a6473388_27176ignoreE,@object
	.size		_ZN72_INTERNAL_2fda2f0d_36_flash_bwd_hdim32_bf16_causal_sm80_cu_a6473388_27174cuda3std3__474_GLOBAL__N__2fda2f0d_36_flash_bwd_hdim32_bf16_causal_sm80_cu_a6473388_27176ignoreE,(_ZN72_INTERNAL_2fda2f0d_36_flash_bwd_hdim32_bf16_causal_sm80_cu_a6473388_27174cute7productE - _ZN72_INTERNAL_2fda2f0d_36_flash_bwd_hdim32_bf16_causal_sm80_cu_a6473388_27174cuda3std3__474_GLOBAL__N__2fda2f0d_36_flash_bwd_hdim32_bf16_causal_sm80_cu_a6473388_27176ignoreE)
_ZN72_INTERNAL_2fda2f0d_36_flash_bwd_hdim32_bf16_causal_sm80_cu_a6473388_27174cuda3std3__474_GLOBAL__N__2fda2f0d_36_flash_bwd_hdim32_bf16_causal_sm80_cu_a6473388_27176ignoreE:
	.zero		1
	.type		_ZN72_INTERNAL_2fda2f0d_36_flash_bwd_hdim32_bf16_causal_sm80_cu_a6473388_27174cute7productE,@object
	.size		_ZN72_INTERNAL_2fda2f0d_36_flash_bwd_hdim32_bf16_causal_sm80_cu_a6473388_27174cute7productE,(_ZN72_INTERNAL_2fda2f0d_36_flash_bwd_hdim32_bf16_causal_sm80_cu_a6473388_27174cuda3std3__45__cpo3endE - _ZN72_INTERNAL_2fda2f0d_36_flash_bwd_hdim32_bf16_causal_sm80_cu_a6473388_27174cute7productE)
_ZN72_INTERNAL_2fda2f0d_36_flash_bwd_hdim32_bf16_causal_sm80_cu_a6473388_27174cute7productE:
	.zero		1
	.type		_ZN72_INTERNAL_2fda2f0d_36_flash_bwd_hdim32_bf16_causal_sm80_cu_a6473388_27174cuda3std3__45__cpo3endE,@object
	.size		_ZN72_INTERNAL_2fda2f0d_36_flash_bwd_hdim32_bf16_causal_sm80_cu_a6473388_27174cuda3std3__45__cpo3endE,(_ZN72_INTERNAL_2fda2f0d_36_flash_bwd_hdim32_bf16_causal_sm80_cu_a6473388_27174cuda3std3__419piecewise_constructE - _ZN72_INTERNAL_2fda2f0d_36_flash_bwd_hdim32_bf16_causal_sm80_cu_a6473388_27174cuda3std3__45__cpo3endE)
_ZN72_INTERNAL_2fda2f0d_36_flash_bwd_hdim32_bf16_causal_sm80_cu_a6473388_27174cuda3std3__45__cpo3endE:
	.zero		1
	.type		_ZN72_INTERNAL_2fda2f0d_36_flash_bwd_hdim32_bf16_causal_sm80_cu_a6473388_27174cuda3std3__419piecewise_constructE,@object
	.size		_ZN72_INTERNAL_2fda2f0d_36_flash_bwd_hdim32_bf16_causal_sm80_cu_a6473388_27174cuda3std3__419piecewise_constructE,(_ZN72_INTERNAL_2fda2f0d_36_flash_bwd_hdim32_bf16_causal_sm80_cu_a6473388_27174cuda3std3__45__cpo4cendE - _ZN72_INTERNAL_2fda2f0d_36_flash_bwd_hdim32_bf16_causal_sm80_cu_a6473388_27174cuda3std3__419piecewise_constructE)
_ZN72_INTERNAL_2fda2f0d_36_flash_bwd_hdim32_bf16_causal_sm80_cu_a6473388_27174cuda3std3__419piecewise_constructE:
	.zero		1
	.type		_ZN72_INTERNAL_2fda2f0d_36_flash_bwd_hdim32_bf16_causal_sm80_cu_a6473388_27174cuda3std3__45__cpo4cendE,@object
	.size		_ZN72_INTERNAL_2fda2f0d_36_flash_bwd_hdim32_bf16_causal_sm80_cu_a6473388_27174cuda3std3__45__cpo4cendE,(_ZN72_INTERNAL_2fda2f0d_36_flash_bwd_hdim32_bf16_causal_sm80_cu_a6473388_27174cuda3std6ranges3__45__cpo4swapE - _ZN72_INTERNAL_2fda2f0d_36_flash_bwd_hdim32_bf16_causal_sm80_cu_a6473388_27174cuda3std3__45__cpo4cendE)
_ZN72_INTERNAL_2fda2f0d_36_flash_bwd_hdim32_bf16_causal_sm80_cu_a6473388_27174cuda3std3__45__cpo4cendE:
	.zero		1
	.type		_ZN72_INTERNAL_2fda2f0d_36_flash_bwd_hdim32_bf16_causal_sm80_cu_a6473388_27174cuda3std6ranges3__45__cpo4swapE,@object
	.size		_ZN72_INTERNAL_2fda2f0d_36_flash_bwd_hdim32_bf16_causal_sm80_cu_a6473388_27174cuda3std6ranges3__45__cpo4swapE,(.L_7 - _ZN72_INTERNAL_2fda2f0d_36_flash_bwd_hdim32_bf16_causal_sm80_cu_a6473388_27174cuda3std6ranges3__45__cpo4swapE)
_ZN72_INTERNAL_2fda2f0d_36_flash_bwd_hdim32_bf16_causal_sm80_cu_a6473388_27174cuda3std6ranges3__45__cpo4swapE:
	.zero		1
.L_7:


//--------------------- .nv.shared._ZN5flash44flash_bwd_dq_dk_dv_loop_seqk_parallel_kernelI23Flash_bwd_kernel_traitsILi32ELi128ELi128ELi8ELi4ELi4ELi4ELb1ELb0EN7cutlass10bfloat16_tE19Flash_kernel_traitsILi32ELi128ELi128ELi8ES3_EELb0ELb1ELb0ELb0ELb1ELb1ELb0EEEvNS_16Flash_bwd_paramsE --------------------------
	.section	.nv.shared._ZN5flash44flash_bwd_dq_dk_dv_loop_seqk_parallel_kernelI23Flash_bwd_kernel_traitsILi32ELi128ELi128ELi8ELi4ELi4ELi4ELb1ELb0EN7cutlass10bfloat16_tE19Flash_kernel_traitsILi32ELi128ELi128ELi8ES3_EELb0ELb1ELb0ELb0ELb1ELb1ELb0EEEvNS_16Flash_bwd_paramsE,"aw",@nobits
	.sectionflags	@""
	.align	16
	.zero		1024


//--------------------- .nv.shared._ZN5flash44flash_bwd_dq_dk_dv_loop_seqk_parallel_kernelI23Flash_bwd_kernel_traitsILi32ELi128ELi128ELi8ELi4ELi4ELi4ELb1ELb0EN7cutlass10bfloat16_tE19Flash_kernel_traitsILi32ELi128ELi128ELi8ES3_EELb0ELb1ELb0ELb0ELb0ELb1ELb0EEEvNS_16Flash_bwd_paramsE --------------------------
	.section	.nv.shared._ZN5flash44flash_bwd_dq_dk_dv_loop_seqk_parallel_kernelI23Flash_bwd_kernel_traitsILi32ELi128ELi128ELi8ELi4ELi4ELi4ELb1ELb0EN7cutlass10bfloat16_tE19Flash_kernel_traitsILi32ELi128ELi128ELi8ES3_EELb0ELb1ELb0ELb0ELb0ELb1ELb0EEEvNS_16Flash_bwd_paramsE,"aw",@nobits
	.sectionflags	@""
	.align	16
	.zero		1024


//--------------------- .nv.shared._ZN5flash44flash_bwd_dq_dk_dv_loop_seqk_parallel_kernelI23Flash_bwd_kernel_traitsILi32ELi128ELi128ELi8ELi4ELi4ELi4ELb1ELb0EN7cutlass10bfloat16_tE19Flash_kernel_traitsILi32ELi128ELi128ELi8ES3_EELb0ELb1ELb0ELb1ELb0ELb0ELb0EEEvNS_16Flash_bwd_paramsE --------------------------
	.section	.nv.shared._ZN5flash44flash_bwd_dq_dk_dv_loop_seqk_parallel_kernelI23Flash_bwd_kernel_traitsILi32ELi128ELi128ELi8ELi4ELi4ELi4ELb1ELb0EN7cutlass10bfloat16_tE19Flash_kernel_traitsILi32ELi128ELi128ELi8ES3_EELb0ELb1ELb0ELb1ELb0ELb0ELb0EEEvNS_16Flash_bwd_paramsE,"aw",@nobits
	.sectionflags	@""
	.align	16
	.zero		1024


//--------------------- .nv.shared._ZN5flash27flash_bwd_convert_dq_kernelI23Flash_bwd_kernel_traitsILi32ELi128ELi128ELi8ELi4ELi4ELi4ELb1ELb0EN7cutlass10bfloat16_tE19Flash_kernel_traitsILi32ELi128ELi128ELi8ES3_EEEEvNS_16Flash_bwd_paramsEi --------------------------
	.section	.nv.shared._ZN5flash27flash_bwd_convert_dq_kernelI23Flash_bwd_kernel_traitsILi32ELi128ELi128ELi8ELi4ELi4ELi4ELb1ELb0EN7cutlass10bfloat16_tE19Flash_kernel_traitsILi32ELi128ELi128ELi8ES3_EEEEvNS_16Flash_bwd_paramsEi,"aw",@nobits
	.sectionflags	@""
	.align	16
	.zero		1024


//--------------------- .nv.shared._ZN5flash44flash_bwd_dq_dk_dv_loop_seqk_parallel_kernelI23Flash_bwd_kernel_traitsILi32ELi128ELi128ELi8ELi4ELi4ELi4ELb1ELb0EN7cutlass10bfloat16_tE19Flash_kernel_traitsILi32ELi128ELi128ELi8ES3_EELb1ELb1ELb0ELb0ELb0ELb0ELb0EEEvNS_16Flash_bwd_paramsE --------------------------
	.section	.nv.shared._ZN5flash44flash_bwd_dq_dk_dv_loop_seqk_parallel_kernelI23Flash_bwd_kernel_traitsILi32ELi128ELi128ELi8ELi4ELi4ELi4ELb1ELb0EN7cutlass10bfloat16_tE19Flash_kernel_traitsILi32ELi128ELi128ELi8ES3_EELb1ELb1ELb0ELb0ELb0ELb0ELb0EEEvNS_16Flash_bwd_paramsE,"aw",@nobits
	.sectionflags	@""
	.align	16
	.zero		1024


//--------------------- .nv.shared._ZN5flash44flash_bwd_dq_dk_dv_loop_seqk_parallel_kernelI23Flash_bwd_kernel_traitsILi32ELi128ELi128ELi8ELi4ELi4ELi4ELb1ELb0EN7cutlass10bfloat16_tE19Flash_kernel_traitsILi32ELi128ELi128ELi8ES3_EELb0ELb1ELb0ELb0ELb0ELb0ELb1EEEvNS_16Flash_bwd_paramsE --------------------------
	.section	.nv.shared._ZN5flash44flash_bwd_dq_dk_dv_loop_seqk_parallel_kernelI23Flash_bwd_kernel_traitsILi32ELi128ELi128ELi8ELi4ELi4ELi4ELb1ELb0EN7cutlass10bfloat16_tE19Flash_kernel_traitsILi32ELi128ELi128ELi8ES3_EELb0ELb1ELb0ELb0ELb0ELb0ELb1EEEvNS_16Flash_bwd_paramsE,"aw",@nobits
	.sectionflags	@""
	.align	16
	.zero		1024


//--------------------- .nv.shared._ZN5flash44flash_bwd_dq_dk_dv_loop_seqk_parallel_kernelI23Flash_bwd_kernel_traitsILi32ELi128ELi128ELi8ELi4ELi4ELi4ELb1ELb0EN7cutlass10bfloat16_tE19Flash_kernel_traitsILi32ELi128ELi128ELi8ES3_EELb1ELb1ELb0ELb0ELb1ELb1ELb0EEEvNS_16Flash_bwd_paramsE --------------------------
	.section	.nv.shared._ZN5flash44flash_bwd_dq_dk_dv_loop_seqk_parallel_kernelI23Flash_bwd_kernel_traitsILi32ELi128ELi128ELi8ELi4ELi4ELi4ELb1ELb0EN7cutlass10bfloat16_tE19Flash_kernel_traitsILi32ELi128ELi128ELi8ES3_EELb1ELb1ELb0ELb0ELb1ELb1ELb0EEEvNS_16Flash_bwd_paramsE,"aw",@nobits
	.sectionflags	@""
	.align	16
	.zero		1024


//--------------------- .nv.shared._ZN5flash44flash_bwd_dq_dk_dv_loop_seqk_parallel_kernelI23Flash_bwd_kernel_traitsILi32ELi128ELi128ELi8ELi4ELi4ELi4ELb1ELb0EN7cutlass10bfloat16_tE19Flash_kernel_traitsILi32ELi128ELi128ELi8ES3_EELb0ELb1ELb0ELb0ELb1ELb1ELb1EEEvNS_16Flash_bwd_paramsE --------------------------
	.section	.nv.shared._ZN5flash44flash_bwd_dq_dk_dv_loop_seqk_parallel_kernelI23Flash_bwd_kernel_traitsILi32ELi128ELi128ELi8ELi4ELi4ELi4ELb1ELb0EN7cutlass10bfloat16_tE19Flash_kernel_traitsILi32ELi128ELi128ELi8ES3_EELb0ELb1ELb0ELb0ELb1ELb1ELb1EEEvNS_16Flash_bwd_paramsE,"aw",@nobits
	.sectionflags	@""
	.align	16
	.zero		1024


//--------------------- .nv.shared._ZN5flash44flash_bwd_dq_dk_dv_loop_seqk_parallel_kernelI23Flash_bwd_kernel_traitsILi32ELi128ELi128ELi8ELi4ELi4ELi4ELb1ELb0EN7cutlass10bfloat16_tE19Flash_kernel_traitsILi32ELi128ELi128ELi8ES3_EELb1ELb1ELb0ELb0ELb0ELb1ELb0EEEvNS_16Flash_bwd_paramsE --------------------------
	.section	.nv.shared._ZN5flash44flash_bwd_dq_dk_dv_loop_seqk_parallel_kernelI23Flash_bwd_kernel_traitsILi32ELi128ELi128ELi8ELi4ELi4ELi4ELb1ELb0EN7cutlass10bfloat16_tE19Flash_kernel_traitsILi32ELi128ELi128ELi8ES3_EELb1ELb1ELb0ELb0ELb0ELb1ELb0EEEvNS_16Flash_bwd_paramsE,"aw",@nobits
	.sectionflags	@""
	.align	16
	.zero		1024


//--------------------- .nv.shared._ZN5flash44flash_bwd_dq_dk_dv_loop_seqk_parallel_kernelI23Flash_bwd_kernel_traitsILi32ELi128ELi128ELi8ELi4ELi4ELi4ELb1ELb0EN7cutlass10bfloat16_tE19Flash_kernel_traitsILi32ELi128ELi128ELi8ES3_EELb0ELb1ELb0ELb0ELb0ELb1ELb1EEEvNS_16Flash_bwd_paramsE --------------------------
	.section	.nv.shared._ZN5flash44flash_bwd_dq_dk_dv_loop_seqk_parallel_kernelI23Flash_bwd_kernel_traitsILi32ELi128ELi128ELi8ELi4ELi4ELi4ELb1ELb0EN7cutlass10bfloat16_tE19Flash_kernel_traitsILi32ELi128ELi128ELi8ES3_EELb0ELb1ELb0ELb0ELb0ELb1ELb1EEEvNS_16Flash_bwd_paramsE,"aw",@nobits
	.sectionflags	@""
	.align	16
	.zero		1024


//--------------------- .nv.shared._ZN5flash44flash_bwd_dq_dk_dv_loop_seqk_parallel_kernelI23Flash_bwd_kernel_traitsILi32ELi128ELi128ELi8ELi4ELi4ELi4ELb1ELb0EN7cutlass10bfloat16_tE19Flash_kernel_traitsILi32ELi128ELi128ELi8ES3_EELb1ELb1ELb0ELb1ELb0ELb0ELb0EEEvNS_16Flash_bwd_paramsE --------------------------
	.section	.nv.shared._ZN5flash44flash_bwd_dq_dk_dv_loop_seqk_parallel_kernelI23Flash_bwd_kernel_traitsILi32ELi128ELi128ELi8ELi4ELi4ELi4ELb1ELb0EN7cutlass10bfloat16_tE19Flash_kernel_traitsILi32ELi128ELi128ELi8ES3_EELb1ELb1ELb0ELb1ELb0ELb0ELb0EEEvNS_16Flash_bwd_paramsE,"aw",@nobits
	.sectionflags	@""
	.align	16
	.zero		1024


//--------------------- .nv.shared._ZN5flash44flash_bwd_dq_dk_dv_loop_seqk_parallel_kernelI23Flash_bwd_kernel_traitsILi32ELi128ELi128ELi8ELi4ELi4ELi4ELb1ELb0EN7cutlass10bfloat16_tE19Flash_kernel_traitsILi32ELi128ELi128ELi8ES3_EELb0ELb1ELb0ELb1ELb0ELb0ELb1EEEvNS_16Flash_bwd_paramsE --------------------------
	.section	.nv.shared._ZN5flash44flash_bwd_dq_dk_dv_loop_seqk_parallel_kernelI23Flash_bwd_kernel_traitsILi32ELi128ELi128ELi8ELi4ELi4ELi4ELb1ELb0EN7cutlass10bfloat16_tE19Flash_kernel_traitsILi32ELi128ELi128ELi8ES3_EELb0ELb1ELb0ELb1ELb0ELb0ELb1EEEvNS_16Flash_bwd_paramsE,"aw",@nobits
	.sectionflags	@""
	.align	16
	.zero		1024


//--------------------- .nv.shared._ZN5flash25flash_bwd_dot_do_o_kernelILb0E23Flash_bwd_kernel_traitsILi32ELi128ELi128ELi8ELi4ELi4ELi4ELb1ELb0EN7cutlass10bfloat16_tE19Flash_kernel_traitsILi32ELi128ELi128ELi8ES3_EEEEvNS_16Flash_bwd_paramsE --------------------------
	.section	.nv.shared._ZN5flash25flash_bwd_dot_do_o_kernelILb0E23Flash_bwd_kernel_traitsILi32ELi128ELi128ELi8ELi4ELi4ELi4ELb1ELb0EN7cutlass10bfloat16_tE19Flash_kernel_traitsILi32ELi128ELi128ELi8ES3_EEEEvNS_16Flash_bwd_paramsE,"aw",@nobits
	.sectionflags	@""
	.align	16
	.zero		1024


//--------------------- .nv.shared._ZN5flash25flash_bwd_dot_do_o_kernelILb1E23Flash_bwd_kernel_traitsILi32ELi128ELi128ELi8ELi4ELi4ELi4ELb1ELb0EN7cutlass10bfloat16_tE19Flash_kernel_traitsILi32ELi128ELi128ELi8ES3_EEEEvNS_16Flash_bwd_paramsE --------------------------
	.section	.nv.shared._ZN5flash25flash_bwd_dot_do_o_kernelILb1E23Flash_bwd_kernel_traitsILi32ELi128ELi128ELi8ELi4ELi4ELi4ELb1ELb0EN7cutlass10bfloat16_tE19Flash_kernel_traitsILi32ELi128ELi128ELi8ES3_EEEEvNS_16Flash_bwd_paramsE,"aw",@nobits
	.sectionflags	@""
	.align	16
	.zero		1024


//--------------------- .nv.shared._ZN5flash27flash_bwd_convert_dq_kernelI23Flash_bwd_kernel_traitsILi32ELi128ELi128ELi8ELi4ELi4ELi4ELb0ELb0EN7cutlass10bfloat16_tE19Flash_kernel_traitsILi32ELi128ELi128ELi8ES3_EEEEvNS_16Flash_bwd_paramsEi --------------------------
	.section	.nv.shared._ZN5flash27flash_bwd_convert_dq_kernelI23Flash_bwd_kernel_traitsILi32ELi128ELi128ELi8ELi4ELi4ELi4ELb0ELb0EN7cutlass10bfloat16_tE19Flash_kernel_traitsILi32ELi128ELi128ELi8ES3_EEEEvNS_16Flash_bwd_paramsEi,"aw",@nobits
	.sectionflags	@""
	.align	16
	.zero		1024


//--------------------- .nv.shared._ZN5flash44flash_bwd_dq_dk_dv_loop_seqk_parallel_kernelI23Flash_bwd_kernel_traitsILi32ELi128ELi128ELi8ELi4ELi4ELi4ELb0ELb0EN7cutlass10bfloat16_tE19Flash_kernel_traitsILi32ELi128ELi128ELi8ES3_EELb1ELb1ELb0ELb0ELb0ELb0ELb0EEEvNS_16Flash_bwd_paramsE --------------------------
	.section	.nv.shared._ZN5flash44flash_bwd_dq_dk_dv_loop_seqk_parallel_kernelI23Flash_bwd_kernel_traitsILi32ELi128ELi128ELi8ELi4ELi4ELi4ELb0ELb0EN7cutlass10bfloat16_tE19Flash_kernel_traitsILi32ELi128ELi128ELi8ES3_EELb1ELb1ELb0ELb0ELb0ELb0ELb0EEEvNS_16Flash_bwd_paramsE,"aw",@nobits
	.sectionflags	@""
	.align	16
	.zero		1024


//--------------------- .nv.shared._ZN5flash44flash_bwd_dq_dk_dv_loop_seqk_parallel_kernelI23Flash_bwd_kernel_traitsILi32ELi128ELi128ELi8ELi4ELi4ELi4ELb0ELb0EN7cutlass10bfloat16_tE19Flash_kernel_traitsILi32ELi128ELi128ELi8ES3_EELb0ELb1ELb0ELb0ELb0ELb0ELb1EEEvNS_16Flash_bwd_paramsE --------------------------
	.section	.nv.shared._ZN5flash44flash_bwd_dq_dk_dv_loop_seqk_parallel_kernelI23Flash_bwd_kernel_traitsILi32ELi128ELi128ELi8ELi4ELi4ELi4ELb0ELb0EN7cutlass10bfloat16_tE19Flash_kernel_traitsILi32ELi128ELi128ELi8ES3_EELb0ELb1ELb0ELb0ELb0ELb0ELb1EEEvNS_16Flash_bwd_paramsE,"aw",@nobits
	.sectionflags	@""
	.align	16
	.zero		1024


//--------------------- .nv.shared._ZN5flash44flash_bwd_dq_dk_dv_loop_seqk_parallel_kernelI23Flash_bwd_kernel_traitsILi32ELi128ELi128ELi8ELi4ELi4ELi4ELb0ELb0EN7cutlass10bfloat16_tE19Flash_kernel_traitsILi32ELi128ELi128ELi8ES3_EELb1ELb1ELb0ELb0ELb1ELb1ELb0EEEvNS_16Flash_bwd_paramsE --------------------------
	.section	.nv.shared._ZN5flash44flash_bwd_dq_dk_dv_loop_seqk_parallel_kernelI23Flash_bwd_kernel_traitsILi32ELi128ELi128ELi8ELi4ELi4ELi4ELb0ELb0EN7cutlass10bfloat16_tE19Flash_kernel_traitsILi32ELi128ELi128ELi8ES3_EELb1ELb1ELb0ELb0ELb1ELb1ELb0EEEvNS_16Flash_bwd_paramsE,"aw",@nobits
	.sectionflags	@""
	.align	16
	.zero		1024


//--------------------- .nv.shared._ZN5flash44flash_bwd_dq_dk_dv_loop_seqk_parallel_kernelI23Flash_bwd_kernel_traitsILi32ELi128ELi128ELi8ELi4ELi4ELi4ELb0ELb0EN7cutlass10bfloat16_tE19Flash_kernel_traitsILi32ELi128ELi128ELi8ES3_EELb0ELb1ELb0ELb0ELb1ELb1ELb1EEEvNS_16Flash_bwd_paramsE --------------------------
	.section	.nv.shared._ZN5flash44flash_bwd_dq_dk_dv_loop_seqk_parallel_kernelI23Flash_bwd_kernel_traitsILi32ELi128ELi128ELi8ELi4ELi4ELi4ELb0ELb0EN7cutlass10bfloat16_tE19Flash_kernel_traitsILi32ELi128ELi128ELi8ES3_EELb0ELb1ELb0ELb0ELb1ELb1ELb1EEEvNS_16Flash_bwd_paramsE,"aw",@nobits
	.sectionflags	@""
	.align	16
	.zero		1024


//--------------------- .nv.shared._ZN5flash44flash_bwd_dq_dk_dv_loop_seqk_parallel_kernelI23Flash_bwd_kernel_traitsILi32ELi128ELi128ELi8ELi4ELi4ELi4ELb0ELb0EN7cutlass10bfloat16_tE19Flash_kernel_traitsILi32ELi128ELi128ELi8ES3_EELb1ELb1ELb0ELb0ELb0ELb1ELb0EEEvNS_16Flash_bwd_paramsE --------------------------
	.section	.nv.shared._ZN5flash44flash_bwd_dq_dk_dv_loop_seqk_parallel_kernelI23Flash_bwd_kernel_traitsILi32ELi128ELi128ELi8ELi4ELi4ELi4ELb0ELb0EN7cutlass10bfloat16_tE19Flash_kernel_traitsILi32ELi128ELi128ELi8ES3_EELb1ELb1ELb0ELb0ELb0ELb1ELb0EEEvNS_16Flash_bwd_paramsE,"aw",@nobits
	.sectionflags	@""
	.align	16
	.zero		1024


//--------------------- .nv.shared._ZN5flash44flash_bwd_dq_dk_dv_loop_seqk_parallel_kernelI23Flash_bwd_kernel_traitsILi32ELi128ELi128ELi8ELi4ELi4ELi4ELb0ELb0EN7cutlass10bfloat16_tE19Flash_kernel_traitsILi32ELi128ELi128ELi8ES3_EELb0ELb1ELb0ELb0ELb0ELb1ELb1EEEvNS_16Flash_bwd_paramsE --------------------------
	.section	.nv.shared._ZN5flash44flash_bwd_dq_dk_dv_loop_seqk_parallel_kernelI23Flash_bwd_kernel_traitsILi32ELi128ELi128ELi8ELi4ELi4ELi4ELb0ELb0EN7cutlass10bfloat16_tE19Flash_kernel_traitsILi32ELi128ELi128ELi8ES3_EELb0ELb1ELb0ELb0ELb0ELb1ELb1EEEvNS_16Flash_bwd_paramsE,"aw",@nobits
	.sectionflags	@""
	.align	16
	.zero		1024


//--------------------- .nv.shared._ZN5flash44flash_bwd_dq_dk_dv_loop_seqk_parallel_kernelI23Flash_bwd_kernel_traitsILi32ELi128ELi128ELi8ELi4ELi4ELi4ELb0ELb0EN7cutlass10bfloat16_tE19Flash_kernel_traitsILi32ELi128ELi128ELi8ES3_EELb1ELb1ELb0ELb1ELb0ELb0ELb0EEEvNS_16Flash_bwd_paramsE --------------------------
	.section	.nv.shared._ZN5flash44flash_bwd_dq_dk_dv_loop_seqk_parallel_kernelI23Flash_bwd_kernel_traitsILi32ELi128ELi128ELi8ELi4ELi4ELi4ELb0ELb0EN7cutlass10bfloat16_tE19Flash_kernel_traitsILi32ELi128ELi128ELi8ES3_EELb1ELb1ELb0ELb1ELb0ELb0ELb0EEEvNS_16Flash_bwd_paramsE,"aw",@nobits
	.sectionflags	@""
	.align	16
	.zero		1024


//--------------------- .nv.shared._ZN5flash44flash_bwd_dq_dk_dv_loop_seqk_parallel_kernelI23Flash_bwd_kernel_traitsILi32ELi128ELi128ELi8ELi4ELi4ELi4ELb0ELb0EN7cutlass10bfloat16_tE19Flash_kernel_traitsILi32ELi128ELi128ELi8ES3_EELb0ELb1ELb0ELb1ELb0ELb0ELb1EEEvNS_16Flash_bwd_paramsE --------------------------
	.section	.nv.shared._ZN5flash44flash_bwd_dq_dk_dv_loop_seqk_parallel_kernelI23Flash_bwd_kernel_traitsILi32ELi128ELi128ELi8ELi4ELi4ELi4ELb0ELb0EN7cutlass10bfloat16_tE19Flash_kernel_traitsILi32ELi128ELi128ELi8ES3_EELb0ELb1ELb0ELb1ELb0ELb0ELb1EEEvNS_16Flash_bwd_paramsE,"aw",@nobits
	.sectionflags	@""
	.align	16
	.zero		1024


//--------------------- .nv.shared._ZN5flash25flash_bwd_dot_do_o_kernelILb0E23Flash_bwd_kernel_traitsILi32ELi128ELi128ELi8ELi4ELi4ELi4ELb0ELb0EN7cutlass10bfloat16_tE19Flash_kernel_traitsILi32ELi128ELi128ELi8ES3_EEEEvNS_16Flash_bwd_paramsE --------------------------
	.section	.nv.shared._ZN5flash25flash_bwd_dot_do_o_kernelILb0E23Flash_bwd_kernel_traitsILi32ELi128ELi128ELi8ELi4ELi4ELi4ELb0ELb0EN7cutlass10bfloat16_tE19Flash_kernel_traitsILi32ELi128ELi128ELi8ES3_EEEEvNS_16Flash_bwd_paramsE,"aw",@nobits
	.sectionflags	@""
	.align	16
	.zero		1024


//--------------------- .nv.shared._ZN5flash25flash_bwd_dot_do_o_kernelILb1E23Flash_bwd_kernel_traitsILi32ELi128ELi128ELi8ELi4ELi4ELi4ELb0ELb0EN7cutlass10bfloat16_tE19Flash_kernel_traitsILi32ELi128ELi128ELi8ES3_EEEEvNS_16Flash_bwd_paramsE --------------------------
	.section	.nv.shared._ZN5flash25flash_bwd_dot_do_o_kernelILb1E23Flash_bwd_kernel_traitsILi32ELi128ELi128ELi8ELi4ELi4ELi4ELb0ELb0EN7cutlass10bfloat16_tE19Flash_kernel_traitsILi32ELi128ELi128ELi8ES3_EEEEvNS_16Flash_bwd_paramsE,"aw",@nobits
	.sectionflags	@""
	.align	16
	.zero		1024


//--------------------- .nv.constant0._ZN5flash44flash_bwd_dq_dk_dv_loop_seqk_parallel_kernelI23Flash_bwd_kernel_traitsILi32ELi128ELi128ELi8ELi4ELi4ELi4ELb1ELb0EN7cutlass10bfloat16_tE19Flash_kernel_traitsILi32ELi128ELi128ELi8ES3_EELb0ELb1ELb0ELb0ELb0ELb0ELb0EEEvNS_16Flash_bwd_paramsE --------------------------
	.section	.nv.constant0._ZN5flash44flash_bwd_dq_dk_dv_loop_seqk_parallel_kernelI23Flash_bwd_kernel_traitsILi32ELi128ELi128ELi8ELi4ELi4ELi4ELb1ELb0EN7cutlass10bfloat16_tE19Flash_kernel_traitsILi32ELi128ELi128ELi8ES3_EELb0ELb1ELb0ELb0ELb0ELb0ELb0EEEvNS_16Flash_bwd_paramsE,"a",@progbits
	.sectionflags	@""
	.align	4
.nv.constant0._ZN5flash44flash_bwd_dq_dk_dv_loop_seqk_parallel_kernelI23Flash_bwd_kernel_traitsILi32ELi128ELi128ELi8ELi4ELi4ELi4ELb1ELb0EN7cutlass10bfloat16_tE19Flash_kernel_traitsILi32ELi128ELi128ELi8ES3_EELb0ELb1ELb0ELb0ELb0ELb0ELb0EEEvNS_16Flash_bwd_paramsE:
	.zero		1168


//--------------------- .nv.constant0._ZN5flash44flash_bwd_dq_dk_dv_loop_seqk_parallel_kernelI23Flash_bwd_kernel_traitsILi32ELi128ELi128ELi8ELi4ELi4ELi4ELb1ELb0EN7cutlass10bfloat16_tE19Flash_kernel_traitsILi32ELi128ELi128ELi8ES3_EELb0ELb1ELb0ELb0ELb1ELb1ELb0EEEvNS_16Flash_bwd_paramsE --------------------------
	.section	.nv.constant0._ZN5flash44flash_bwd_dq_dk_dv_loop_seqk_parallel_kernelI23Flash_bwd_kernel_traitsILi32ELi128ELi128ELi8ELi4ELi4ELi4ELb1ELb0EN7cutlass10bfloat16_tE19Flash_kernel_traitsILi32ELi128ELi128ELi8ES3_EELb0ELb1ELb0ELb0ELb1ELb1ELb0EEEvNS_16Flash_bwd_paramsE,"a",@progbits
	.sectionflags	@""
	.align	4
.nv.constant0._ZN5flash44flash_bwd_dq_dk_dv_loop_seqk_parallel_kernelI23Flash_bwd_kernel_traitsILi32ELi128ELi128ELi8ELi4ELi4ELi4ELb1ELb0EN7cutlass10bfloat16_tE19Flash_kernel_traitsILi32ELi128ELi128ELi8ES3_EELb0ELb1ELb0ELb0ELb1ELb1ELb0EEEvNS_16Flash_bwd_paramsE:
	.zero		1168


//--------------------- .nv.constant0._ZN5flash44flash_bwd_dq_dk_dv_loop_seqk_parallel_kernelI23Flash_bwd_kernel_traitsILi32ELi128ELi128ELi8ELi4ELi4ELi4ELb1ELb0EN7cutlass10bfloat16_tE19Flash_kernel_traitsILi32ELi128ELi128ELi8ES3_EELb0ELb1ELb0ELb0ELb0ELb1ELb0EEEvNS_16Flash_bwd_paramsE --------------------------
	.section	.nv.constant0._ZN5flash44flash_bwd_dq_dk_dv_loop_seqk_parallel_kernelI23Flash_bwd_kernel_traitsILi32ELi128ELi128ELi8ELi4ELi4ELi4ELb1ELb0EN7cutlass10bfloat16_tE19Flash_kernel_traitsILi32ELi128ELi128ELi8ES3_EELb0ELb1ELb0ELb0ELb0ELb1ELb0EEEvNS_16Flash_bwd_paramsE,"a",@progbits
	.sectionflags	@""
	.align	4
.nv.constant0._ZN5flash44flash_bwd_dq_dk_dv_loop_seqk_parallel_kernelI23Flash_bwd_kernel_traitsILi32ELi128ELi128ELi8ELi4ELi4ELi4ELb1ELb0EN7cutlass10bfloat16_tE19Flash_kernel_traitsILi32ELi128ELi128ELi8ES3_EELb0ELb1ELb0ELb0ELb0ELb1ELb0EEEvNS_16Flash_bwd_paramsE:
	.zero		1168


//--------------------- .nv.constant0._ZN5flash44flash_bwd_dq_dk_dv_loop_seqk_parallel_kernelI23Flash_bwd_kernel_traitsILi32ELi128ELi128ELi8ELi4ELi4ELi4ELb1ELb0EN7cutlass10bfloat16_tE19Flash_kernel_traitsILi32ELi128ELi128ELi8ES3_EELb0ELb1ELb0ELb1ELb0ELb0ELb0EEEvNS_16Flash_bwd_paramsE --------------------------
	.section	.nv.constant0._ZN5flash44flash_bwd_dq_dk_dv_loop_seqk_parallel_kernelI23Flash_bwd_kernel_traitsILi32ELi128ELi128ELi8ELi4ELi4ELi4ELb1ELb0EN7cutlass10bfloat16_tE19Flash_kernel_traitsILi32ELi128ELi128ELi8ES3_EELb0ELb1ELb0ELb1ELb0ELb0ELb0EEEvNS_16Flash_bwd_paramsE,"a",@progbits
	.sectionflags	@""
	.align	4
.nv.constant0._ZN5flash44flash_bwd_dq_dk_dv_loop_seqk_parallel_kernelI23Flash_bwd_kernel_traitsILi32ELi128ELi128ELi8ELi4ELi4ELi4ELb1ELb0EN7cutlass10bfloat16_tE19Flash_kernel_traitsILi32ELi128ELi128ELi8ES3_EELb0ELb1ELb0ELb1ELb0ELb0ELb0EEEvNS_16Flash_bwd_paramsE:
	.zero		1168


//--------------------- .nv.constant0._ZN5flash27flash_bwd_convert_dq_kernelI23Flash_bwd_kernel_traitsILi32ELi128ELi128ELi8ELi4ELi4ELi4ELb1ELb0EN7cutlass10bfloat16_tE19Flash_kernel_traitsILi32ELi128ELi128ELi8ES3_EEEEvNS_16Flash_bwd_paramsEi --------------------------
	.section	.nv.constant0._ZN5flash27flash_bwd_convert_dq_kernelI23Flash_bwd_kernel_traitsILi32ELi128ELi128ELi8ELi4ELi4ELi4ELb1ELb0EN7cutlass10bfloat16_tE19Flash_kernel_traitsILi32ELi128ELi128ELi8ES3_EEEEvNS_16Flash_bwd_paramsEi,"a",@progbits
	.sectionflags	@""
	.align	4
.nv.constant0._ZN5flash27flash_bwd_convert_dq_kernelI23Flash_bwd_kernel_traitsILi32ELi128ELi128ELi8ELi4ELi4ELi4ELb1ELb0EN7cutlass10bfloat16_tE19Flash_kernel_traitsILi32ELi128ELi128ELi8ES3_EEEEvNS_16Flash_bwd_paramsEi:
	.zero		1172


//--------------------- .nv.constant0._ZN5flash44flash_bwd_dq_dk_dv_loop_seqk_parallel_kernelI23Flash_bwd_kernel_traitsILi32ELi128ELi128ELi8ELi4ELi4ELi4ELb1ELb0EN7cutlass10bfloat16_tE19Flash_kernel_traitsILi32ELi128ELi128ELi8ES3_EELb1ELb1ELb0ELb0ELb0ELb0ELb0EEEvNS_16Flash_bwd_paramsE --------------------------
	.section	.nv.constant0._ZN5flash44flash_bwd_dq_dk_dv_loop_seqk_parallel_kernelI23Flash_bwd_kernel_traitsILi32ELi128ELi128ELi8ELi4ELi4ELi4ELb1ELb0EN7cutlass10bfloat16_tE19Flash_kernel_traitsILi32ELi128ELi128ELi8ES3_EELb1ELb1ELb0ELb0ELb0ELb0ELb0EEEvNS_16Flash_bwd_paramsE,"a",@progbits
	.sectionflags	@""
	.align	4
.nv.constant0._ZN5flash44flash_bwd_dq_dk_dv_loop_seqk_parallel_kernelI23Flash_bwd_kernel_traitsILi32ELi128ELi128ELi8ELi4ELi4ELi4ELb1ELb0EN7cutlass10bfloat16_tE19Flash_kernel_traitsILi32ELi128ELi128ELi8ES3_EELb1ELb1ELb0ELb0ELb0ELb0ELb0EEEvNS_16Flash_bwd_paramsE:
	.zero		1168


//--------------------- .nv.constant0._ZN5flash44flash_bwd_dq_dk_dv_loop_seqk_parallel_kernelI23Flash_bwd_kernel_traitsILi32ELi128ELi128ELi8ELi4ELi4ELi4ELb1ELb0EN7cutlass10bfloat16_tE19Flash_kernel_traitsILi32ELi128ELi128ELi8ES3_EELb0ELb1ELb0ELb0ELb0ELb0ELb1EEEvNS_16Flash_bwd_paramsE --------------------------
	.section	.nv.constant0._ZN5flash44flash_bwd_dq_dk_dv_loop_seqk_parallel_kernelI23Flash_bwd_kernel_traitsILi32ELi128ELi128ELi8ELi4ELi4ELi4ELb1ELb0EN7cutlass10bfloat16_tE19Flash_kernel_traitsILi32ELi128ELi128ELi8ES3_EELb0ELb1ELb0ELb0ELb0ELb0ELb1EEEvNS_16Flash_bwd_paramsE,"a",@progbits
	.sectionflags	@""
	.align	4
.nv.constant0._ZN5flash44flash_bwd_dq_dk_dv_loop_seqk_parallel_kernelI23Flash_bwd_kernel_traitsILi32ELi128ELi128ELi8ELi4ELi4ELi4ELb1ELb0EN7cutlass10bfloat16_tE19Flash_kernel_traitsILi32ELi128ELi128ELi8ES3_EELb0ELb1ELb0ELb0ELb0ELb0ELb1EEEvNS_16Flash_bwd_paramsE:
	.zero		1168


//--------------------- .nv.constant0._ZN5flash44flash_bwd_dq_dk_dv_loop_seqk_parallel_kernelI23Flash_bwd_kernel_traitsILi32ELi128ELi128ELi8ELi4ELi4ELi4ELb1ELb0EN7cutlass10bfloat16_tE19Flash_kernel_traitsILi32ELi128ELi128ELi8ES3_EELb1ELb1ELb0ELb0ELb1ELb1ELb0EEEvNS_16Flash_bwd_paramsE --------------------------
	.section	.nv.constant0._ZN5flash44flash_bwd_dq_dk_dv_loop_seqk_parallel_kernelI23Flash_bwd_kernel_traitsILi32ELi128ELi128ELi8ELi4ELi4ELi4ELb1ELb0EN7cutlass10bfloat16_tE19Flash_kernel_traitsILi32ELi128ELi128ELi8ES3_EELb1ELb1ELb0ELb0ELb1ELb1ELb0EEEvNS_16Flash_bwd_paramsE,"a",@progbits
	.sectionflags	@""
	.align	4
.nv.constant0._ZN5flash44flash_bwd_dq_dk_dv_loop_seqk_parallel_kernelI23Flash_bwd_kernel_traitsILi32ELi128ELi128ELi8ELi4ELi4ELi4ELb1ELb0EN7cutlass10bfloat16_tE19Flash_kernel_traitsILi32ELi128ELi128ELi8ES3_EELb1ELb1ELb0ELb0ELb1ELb1ELb0EEEvNS_16Flash_bwd_paramsE:
	.zero		1168


//--------------------- .nv.constant0._ZN5flash44flash_bwd_dq_dk_dv_loop_seqk_parallel_kernelI23Flash_bwd_kernel_traitsILi32ELi128ELi128ELi8ELi4ELi4ELi4ELb1ELb0EN7cutlass10bfloat16_tE19Flash_kernel_traitsILi32ELi128ELi128ELi8ES3_EELb0ELb1ELb0ELb0ELb1ELb1ELb1EEEvNS_16Flash_bwd_paramsE --------------------------
	.section	.nv.constant0._ZN5flash44flash_bwd_dq_dk_dv_loop_seqk_parallel_kernelI23Flash_bwd_kernel_traitsILi32ELi128ELi128ELi8ELi4ELi4ELi4ELb1ELb0EN7cutlass10bfloat16_tE19Flash_kernel_traitsILi32ELi128ELi128ELi8ES3_EELb0ELb1ELb0ELb0ELb1ELb1ELb1EEEvNS_16Flash_bwd_paramsE,"a",@progbits
	.sectionflags	@""
	.align	4
.nv.constant0._ZN5flash44flash_bwd_dq_dk_dv_loop_seqk_parallel_kernelI23Flash_bwd_kernel_traitsILi32ELi128ELi128ELi8ELi4ELi4ELi4ELb1ELb0EN7cutlass10bfloat16_tE19Flash_kernel_traitsILi32ELi128ELi128ELi8ES3_EELb0ELb1ELb0ELb0ELb1ELb1ELb1EEEvNS_16Flash_bwd_paramsE:
	.zero		1168


//--------------------- .nv.constant0._ZN5flash44flash_bwd_dq_dk_dv_loop_seqk_parallel_kernelI23Flash_bwd_kernel_traitsILi32ELi128ELi128ELi8ELi4ELi4ELi4ELb1ELb0EN7cutlass10bfloat16_tE19Flash_kernel_traitsILi32ELi128ELi128ELi8ES3_EELb1ELb1ELb0ELb0ELb0ELb1ELb0EEEvNS_16Flash_bwd_paramsE --------------------------
	.section	.nv.constant0._ZN5flash44flash_bwd_dq_dk_dv_loop_seqk_parallel_kernelI23Flash_bwd_kernel_traitsILi32ELi128ELi128ELi8ELi4ELi4ELi4ELb1ELb0EN7cutlass10bfloat16_tE19Flash_kernel_traitsILi32ELi128ELi128ELi8ES3_EELb1ELb1ELb0ELb0ELb0ELb1ELb0EEEvNS_16Flash_bwd_paramsE,"a",@progbits
	.sectionflags	@""
	.align	4
.nv.constant0._ZN5flash44flash_bwd_dq_dk_dv_loop_seqk_parallel_kernelI23Flash_bwd_kernel_traitsILi32ELi128ELi128ELi8ELi4ELi4ELi4ELb1ELb0EN7cutlass10bfloat16_tE19Flash_kernel_traitsILi32ELi128ELi128ELi8ES3_EELb1ELb1ELb0ELb0ELb0ELb1ELb0EEEvNS_16Flash_bwd_paramsE:
	.zero		1168


//--------------------- .nv.constant0._ZN5flash44flash_bwd_dq_dk_dv_loop_seqk_parallel_kernelI23Flash_bwd_kernel_traitsILi32ELi128ELi128ELi8ELi4ELi4ELi4ELb1ELb0EN7cutlass10bfloat16_tE19Flash_kernel_traitsILi32ELi128ELi128ELi8ES3_EELb0ELb1ELb0ELb0ELb0ELb1ELb1EEEvNS_16Flash_bwd_paramsE --------------------------
	.section	.nv.constant0._ZN5flash44flash_bwd_dq_dk_dv_loop_seqk_parallel_kernelI23Flash_bwd_kernel_traitsILi32ELi128ELi128ELi8ELi4ELi4ELi4ELb1ELb0EN7cutlass10bfloat16_tE19Flash_kernel_traitsILi32ELi128ELi128ELi8ES3_EELb0ELb1ELb0ELb0ELb0ELb1ELb1EEEvNS_16Flash_bwd_paramsE,"a",@progbits
	.sectionflags	@""
	.align	4
.nv.constant0._ZN5flash44flash_bwd_dq_dk_dv_loop_seqk_parallel_kernelI23Flash_bwd_kernel_traitsILi32ELi128ELi128ELi8ELi4ELi4ELi4ELb1ELb0EN7cutlass10bfloat16_tE19Flash_kernel_traitsILi32ELi128ELi128ELi8ES3_EELb0ELb1ELb0ELb0ELb0ELb1ELb1EEEvNS_16Flash_bwd_paramsE:
	.zero		1168


//--------------------- .nv.constant0._ZN5flash44flash_bwd_dq_dk_dv_loop_seqk_parallel_kernelI23Flash_bwd_kernel_traitsILi32ELi128ELi128ELi8ELi4ELi4ELi4ELb1ELb0EN7cutlass10bfloat16_tE19Flash_kernel_traitsILi32ELi128ELi128ELi8ES3_EELb1ELb1ELb0ELb1ELb0ELb0ELb0EEEvNS_16Flash_bwd_paramsE --------------------------
	.section	.nv.constant0._ZN5flash44flash_bwd_dq_dk_dv_loop_seqk_parallel_kernelI23Flash_bwd_kernel_traitsILi32ELi128ELi128ELi8ELi4ELi4ELi4ELb1ELb0EN7cutlass10bfloat16_tE19Flash_kernel_traitsILi32ELi128ELi128ELi8ES3_EELb1ELb1ELb0ELb1ELb0ELb0ELb0EEEvNS_16Flash_bwd_paramsE,"a",@progbits
	.sectionflags	@""
	.align	4
.nv.constant0._ZN5flash44flash_bwd_dq_dk_dv_loop_seqk_parallel_kernelI23Flash_bwd_kernel_traitsILi32ELi128ELi128ELi8ELi4ELi4ELi4ELb1ELb0EN7cutlass10bfloat16_tE19Flash_kernel_traitsILi32ELi128ELi128ELi8ES3_EELb1ELb1ELb0ELb1ELb0ELb0ELb0EEEvNS_16Flash_bwd_paramsE:
	.zero		1168


//--------------------- .nv.constant0._ZN5flash44flash_bwd_dq_dk_dv_loop_seqk_parallel_kernelI23Flash_bwd_kernel_traitsILi32ELi128ELi128ELi8ELi4ELi4ELi4ELb1ELb0EN7cutlass10bfloat16_tE19Flash_kernel_traitsILi32ELi128ELi128ELi8ES3_EELb0ELb1ELb0ELb1ELb0ELb0ELb1EEEvNS_16Flash_bwd_paramsE --------------------------
	.section	.nv.constant0._ZN5flash44flash_bwd_dq_dk_dv_loop_seqk_parallel_kernelI23Flash_bwd_kernel_traitsILi32ELi128ELi128ELi8ELi4ELi4ELi4ELb1ELb0EN7cutlass10bfloat16_tE19Flash_kernel_traitsILi32ELi128ELi128ELi8ES3_EELb0ELb1ELb0ELb1ELb0ELb0ELb1EEEvNS_16Flash_bwd_paramsE,"a",@progbits
	.sectionflags	@""
	.align	4
.nv.constant0._ZN5flash44flash_bwd_dq_dk_dv_loop_seqk_parallel_kernelI23Flash_bwd_kernel_traitsILi32ELi128ELi128ELi8ELi4ELi4ELi4ELb1ELb0EN7cutlass10bfloat16_tE19Flash_kernel_traitsILi32ELi128ELi128ELi8ES3_EELb0ELb1ELb0ELb1ELb0ELb0ELb1EEEvNS_16Flash_bwd_paramsE:
	.zero		1168


//--------------------- .nv.constant0._ZN5flash25flash_bwd_dot_do_o_kernelILb0E23Flash_bwd_kernel_traitsILi32ELi128ELi128ELi8ELi4ELi4ELi4ELb1ELb0EN7cutlass10bfloat16_tE19Flash_kernel_traitsILi32ELi128ELi128ELi8ES3_EEEEvNS_16Flash_bwd_paramsE --------------------------
	.section	.nv.constant0._ZN5flash25flash_bwd_dot_do_o_kernelILb0E23Flash_bwd_kernel_traitsILi32ELi128ELi128ELi8ELi4ELi4ELi4ELb1ELb0EN7cutlass10bfloat16_tE19Flash_kernel_traitsILi32ELi128ELi128ELi8ES3_EEEEvNS_16Flash_bwd_paramsE,"a",@progbits
	.sectionflags	@""
	.align	4
.nv.constant0._ZN5flash25flash_bwd_dot_do_o_kernelILb0E23Flash_bwd_kernel_traitsILi32ELi128ELi128ELi8ELi4ELi4ELi4ELb1ELb0EN7cutlass10bfloat16_tE19Flash_kernel_traitsILi32ELi128ELi128ELi8ES3_EEEEvNS_16Flash_bwd_paramsE:
	.zero		1168


//--------------------- .nv.constant0._ZN5flash25flash_bwd_dot_do_o_kernelILb1E23Flash_bwd_kernel_traitsILi32ELi128ELi128ELi8ELi4ELi4ELi4ELb1ELb0EN7cutlass10bfloat16_tE19Flash_kernel_traitsILi32ELi128ELi128ELi8ES3_EEEEvNS_16Flash_bwd_paramsE --------------------------
	.section	.nv.constant0._ZN5flash25flash_bwd_dot_do_o_kernelILb1E23Flash_bwd_kernel_traitsILi32ELi128ELi128ELi8ELi4ELi4ELi4ELb1ELb0EN7cutlass10bfloat16_tE19Flash_kernel_traitsILi32ELi128ELi128ELi8ES3_EEEEvNS_16Flash_bwd_paramsE,"a",@progbits
	.sectionflags	@""
	.align	4
.nv.constant0._ZN5flash25flash_bwd_dot_do_o_kernelILb1E23Flash_bwd_kernel_traitsILi32ELi128ELi128ELi8ELi4ELi4ELi4ELb1ELb0EN7cutlass10bfloat16_tE19Flash_kernel_traitsILi32ELi128ELi128ELi8ES3_EEEEvNS_16Flash_bwd_paramsE:
	.zero		1168


//--------------------- .nv.constant0._ZN5flash27flash_bwd_convert_dq_kernelI23Flash_bwd_kernel_traitsILi32ELi128ELi128ELi8ELi4ELi4ELi4ELb0ELb0EN7cutlass10bfloat16_tE19Flash_kernel_traitsILi32ELi128ELi128ELi8ES3_EEEEvNS_16Flash_bwd_paramsEi --------------------------
	.section	.nv.constant0._ZN5flash27flash_bwd_convert_dq_kernelI23Flash_bwd_kernel_traitsILi32ELi128ELi128ELi8ELi4ELi4ELi4ELb0ELb0EN7cutlass10bfloat16_tE19Flash_kernel_traitsILi32ELi128ELi128ELi8ES3_EEEEvNS_16Flash_bwd_paramsEi,"a",@progbits
	.sectionflags	@""
	.align	4
.nv.constant0._ZN5flash27flash_bwd_convert_dq_kernelI23Flash_bwd_kernel_traitsILi32ELi128ELi128ELi8ELi4ELi4ELi4ELb0ELb0EN7cutlass10bfloat16_tE19Flash_kernel_traitsILi32ELi128ELi128ELi8ES3_EEEEvNS_16Flash_bwd_paramsEi:
	.zero		1172


//--------------------- .nv.constant0._ZN5flash44flash_bwd_dq_dk_dv_loop_seqk_parallel_kernelI23Flash_bwd_kernel_traitsILi32ELi128ELi128ELi8ELi4ELi4ELi4ELb0ELb0EN7cutlass10bfloat16_tE19Flash_kernel_traitsILi32ELi128ELi128ELi8ES3_EELb1ELb1ELb0ELb0ELb0ELb0ELb0EEEvNS_16Flash_bwd_paramsE --------------------------
	.section	.nv.constant0._ZN5flash44flash_bwd_dq_dk_dv_loop_seqk_parallel_kernelI23Flash_bwd_kernel_traitsILi32ELi128ELi128ELi8ELi4ELi4ELi4ELb0ELb0EN7cutlass10bfloat16_tE19Flash_kernel_traitsILi32ELi128ELi128ELi8ES3_EELb1ELb1ELb0ELb0ELb0ELb0ELb0EEEvNS_16Flash_bwd_paramsE,"a",@progbits
	.sectionflags	@""
	.align	4
.nv.constant0._ZN5flash44flash_bwd_dq_dk_dv_loop_seqk_parallel_kernelI23Flash_bwd_kernel_traitsILi32ELi128ELi128ELi8ELi4ELi4ELi4ELb0ELb0EN7cutlass10bfloat16_tE19Flash_kernel_traitsILi32ELi128ELi128ELi8ES3_EELb1ELb1ELb0ELb0ELb0ELb0ELb0EEEvNS_16Flash_bwd_paramsE:
	.zero		1168


//--------------------- .nv.constant0._ZN5flash44flash_bwd_dq_dk_dv_loop_seqk_parallel_kernelI23Flash_bwd_kernel_traitsILi32ELi128ELi128ELi8ELi4ELi4ELi4ELb0ELb0EN7cutlass10bfloat16_tE19Flash_kernel_traitsILi32ELi128ELi128ELi8ES3_EELb0ELb1ELb0ELb0ELb0ELb0ELb1EEEvNS_16Flash_bwd_paramsE --------------------------
	.section	.nv.constant0._ZN5flash44flash_bwd_dq_dk_dv_loop_seqk_parallel_kernelI23Flash_bwd_kernel_traitsILi32ELi128ELi128ELi8ELi4ELi4ELi4ELb0ELb0EN7cutlass10bfloat16_tE19Flash_kernel_traitsILi32ELi128ELi128ELi8ES3_EELb0ELb1ELb0ELb0ELb0ELb0ELb1EEEvNS_16Flash_bwd_paramsE,"a",@progbits
	.sectionflags	@""
	.align	4
.nv.constant0._ZN5flash44flash_bwd_dq_dk_dv_loop_seqk_parallel_kernelI23Flash_bwd_kernel_traitsILi32ELi128ELi128ELi8ELi4ELi4ELi4ELb0ELb0EN7cutlass10bfloat16_tE19Flash_kernel_traitsILi32ELi128ELi128ELi8ES3_EELb0ELb1ELb0ELb0ELb0ELb0ELb1EEEvNS_16Flash_bwd_paramsE:
	.zero		1168


//--------------------- .nv.constant0._ZN5flash44flash_bwd_dq_dk_dv_loop_seqk_parallel_kernelI23Flash_bwd_kernel_traitsILi32ELi128ELi128ELi8ELi4ELi4ELi4ELb0ELb0EN7cutlass10bfloat16_tE19Flash_kernel_traitsILi32ELi128ELi128ELi8ES3_EELb1ELb1ELb0ELb0ELb1ELb1ELb0EEEvNS_16Flash_bwd_paramsE --------------------------
	.section	.nv.constant0._ZN5flash44flash_bwd_dq_dk_dv_loop_seqk_parallel_kernelI23Flash_bwd_kernel_traitsILi32ELi128ELi128ELi8ELi4ELi4ELi4ELb0ELb0EN7cutlass10bfloat16_tE19Flash_kernel_traitsILi32ELi128ELi128ELi8ES3_EELb1ELb1ELb0ELb0ELb1ELb1ELb0EEEvNS_16Flash_bwd_paramsE,"a",@progbits
	.sectionflags	@""
	.align	4
.nv.constant0._ZN5flash44flash_bwd_dq_dk_dv_loop_seqk_parallel_kernelI23Flash_bwd_kernel_traitsILi32ELi128ELi128ELi8ELi4ELi4ELi4ELb0ELb0EN7cutlass10bfloat16_tE19Flash_kernel_traitsILi32ELi128ELi128ELi8ES3_EELb1ELb1ELb0ELb0ELb1ELb1ELb0EEEvNS_16Flash_bwd_paramsE:
	.zero		1168


//--------------------- .nv.constant0._ZN5flash44flash_bwd_dq_dk_dv_loop_seqk_parallel_kernelI23Flash_bwd_kernel_traitsILi32ELi128ELi128ELi8ELi4ELi4ELi4ELb0ELb0EN7cutlass10bfloat16_tE19Flash_kernel_traitsILi32ELi128ELi128ELi8ES3_EELb0ELb1ELb0ELb0ELb1ELb1ELb1EEEvNS_16Flash_bwd_paramsE --------------------------
	.section	.nv.constant0._ZN5flash44flash_bwd_dq_dk_dv_loop_seqk_parallel_kernelI23Flash_bwd_kernel_traitsILi32ELi128ELi128ELi8ELi4ELi4ELi4ELb0ELb0EN7cutlass10bfloat16_tE19Flash_kernel_traitsILi32ELi128ELi128ELi8ES3_EELb0ELb1ELb0ELb0ELb1ELb1ELb1EEEvNS_16Flash_bwd_paramsE,"a",@progbits
	.sectionflags	@""
	.align	4
.nv.constant0._ZN5flash44flash_bwd_dq_dk_dv_loop_seqk_parallel_kernelI23Flash_bwd_kernel_traitsILi32ELi128ELi128ELi8ELi4ELi4ELi4ELb0ELb0EN7cutlass10bfloat16_tE19Flash_kernel_traitsILi32ELi128ELi128ELi8ES3_EELb0ELb1ELb0ELb0ELb1ELb1ELb1EEEvNS_16Flash_bwd_paramsE:
	.zero		1168


//--------------------- .nv.constant0._ZN5flash44flash_bwd_dq_dk_dv_loop_seqk_parallel_kernelI23Flash_bwd_kernel_traitsILi32ELi128ELi128ELi8ELi4ELi4ELi4ELb0ELb0EN7cutlass10bfloat16_tE19Flash_kernel_traitsILi32ELi128ELi128ELi8ES3_EELb1ELb1ELb0ELb0ELb0ELb1ELb0EEEvNS_16Flash_bwd_paramsE --------------------------
	.section	.nv.constant0._ZN5flash44flash_bwd_dq_dk_dv_loop_seqk_parallel_kernelI23Flash_bwd_kernel_traitsILi32ELi128ELi128ELi8ELi4ELi4ELi4ELb0ELb0EN7cutlass10bfloat16_tE19Flash_kernel_traitsILi32ELi128ELi128ELi8ES3_EELb1ELb1ELb0ELb0ELb0ELb1ELb0EEEvNS_16Flash_bwd_paramsE,"a",@progbits
	.sectionflags	@""
	.align	4
.nv.constant0._ZN5flash44flash_bwd_dq_dk_dv_loop_seqk_parallel_kernelI23Flash_bwd_kernel_traitsILi32ELi128ELi128ELi8ELi4ELi4ELi4ELb0ELb0EN7cutlass10bfloat16_tE19Flash_kernel_traitsILi32ELi128ELi128ELi8ES3_EELb1ELb1ELb0ELb0ELb0ELb1ELb0EEEvNS_16Flash_bwd_paramsE:
	.zero		1168


//--------------------- .nv.constant0._ZN5flash44flash_bwd_dq_dk_dv_loop_seqk_parallel_kernelI23Flash_bwd_kernel_traitsILi32ELi128ELi128ELi8ELi4ELi4ELi4ELb0ELb0EN7cutlass10bfloat16_tE19Flash_kernel_traitsILi32ELi128ELi128ELi8ES3_EELb0ELb1ELb0ELb0ELb0ELb1ELb1EEEvNS_16Flash_bwd_paramsE --------------------------
	.section	.nv.constant0._ZN5flash44flash_bwd_dq_dk_dv_loop_seqk_parallel_kernelI23Flash_bwd_kernel_traitsILi32ELi128ELi128ELi8ELi4ELi4ELi4ELb0ELb0EN7cutlass10bfloat16_tE19Flash_kernel_traitsILi32ELi128ELi128ELi8ES3_EELb0ELb1ELb0ELb0ELb0ELb1ELb1EEEvNS_16Flash_bwd_paramsE,"a",@progbits
	.sectionflags	@""
	.align	4
.nv.constant0._ZN5flash44flash_bwd_dq_dk_dv_loop_seqk_parallel_kernelI23Flash_bwd_kernel_traitsILi32ELi128ELi128ELi8ELi4ELi4ELi4ELb0ELb0EN7cutlass10bfloat16_tE19Flash_kernel_traitsILi32ELi128ELi128ELi8ES3_EELb0ELb1ELb0ELb0ELb0ELb1ELb1EEEvNS_16Flash_bwd_paramsE:
	.zero		1168


//--------------------- .nv.constant0._ZN5flash44flash_bwd_dq_dk_dv_loop_seqk_parallel_kernelI23Flash_bwd_kernel_traitsILi32ELi128ELi128ELi8ELi4ELi4ELi4ELb0ELb0EN7cutlass10bfloat16_tE19Flash_kernel_traitsILi32ELi128ELi128ELi8ES3_EELb1ELb1ELb0ELb1ELb0ELb0ELb0EEEvNS_16Flash_bwd_paramsE --------------------------
	.section	.nv.constant0._ZN5flash44flash_bwd_dq_dk_dv_loop_seqk_parallel_kernelI23Flash_bwd_kernel_traitsILi32ELi128ELi128ELi8ELi4ELi4ELi4ELb0ELb0EN7cutlass10bfloat16_tE19Flash_kernel_traitsILi32ELi128ELi128ELi8ES3_EELb1ELb1ELb0ELb1ELb0ELb0ELb0EEEvNS_16Flash_bwd_paramsE,"a",@progbits
	.sectionflags	@""
	.align	4
.nv.constant0._ZN5flash44flash_bwd_dq_dk_dv_loop_seqk_parallel_kernelI23Flash_bwd_kernel_traitsILi32ELi128ELi128ELi8ELi4ELi4ELi4ELb0ELb0EN7cutlass10bfloat16_tE19Flash_kernel_traitsILi32ELi128ELi128ELi8ES3_EELb1ELb1ELb0ELb1ELb0ELb0ELb0EEEvNS_16Flash_bwd_paramsE:
	.zero		1168


//--------------------- .nv.constant0._ZN5flash44flash_bwd_dq_dk_dv_loop_seqk_parallel_kernelI23Flash_bwd_kernel_traitsILi32ELi128ELi128ELi8ELi4ELi4ELi4ELb0ELb0EN7cutlass10bfloat16_tE19Flash_kernel_traitsILi32ELi128ELi128ELi8ES3_EELb0ELb1ELb0ELb1ELb0ELb0ELb1EEEvNS_16Flash_bwd_paramsE --------------------------
	.section	.nv.constant0._ZN5flash44flash_bwd_dq_dk_dv_loop_seqk_parallel_kernelI23Flash_bwd_kernel_traitsILi32ELi128ELi128ELi8ELi4ELi4ELi4ELb0ELb0EN7cutlass10bfloat16_tE19Flash_kernel_traitsILi32ELi128ELi128ELi8ES3_EELb0ELb1ELb0ELb1ELb0ELb0ELb1EEEvNS_16Flash_bwd_paramsE,"a",@progbits
	.sectionflags	@""
	.align	4
.nv.constant0._ZN5flash44flash_bwd_dq_dk_dv_loop_seqk_parallel_kernelI23Flash_bwd_kernel_traitsILi32ELi128ELi128ELi8ELi4ELi4ELi4ELb0ELb0EN7cutlass10bfloat16_tE19Flash_kernel_traitsILi32ELi128ELi128ELi8ES3_EELb0ELb1ELb0ELb1ELb0ELb0ELb1EEEvNS_16Flash_bwd_paramsE:
	.zero		1168


//--------------------- .nv.constant0._ZN5flash25flash_bwd_dot_do_o_kernelILb0E23Flash_bwd_kernel_traitsILi32ELi128ELi128ELi8ELi4ELi4ELi4ELb0ELb0EN7cutlass10bfloat16_tE19Flash_kernel_traitsILi32ELi128ELi128ELi8ES3_EEEEvNS_16Flash_bwd_paramsE --------------------------
	.section	.nv.constant0._ZN5flash25flash_bwd_dot_do_o_kernelILb0E23Flash_bwd_kernel_traitsILi32ELi128ELi128ELi8ELi4ELi4ELi4ELb0ELb0EN7cutlass10bfloat16_tE19Flash_kernel_traitsILi32ELi128ELi128ELi8ES3_EEEEvNS_16Flash_bwd_paramsE,"a",@progbits
	.sectionflags	@""
	.align	4
.nv.constant0._ZN5flash25flash_bwd_dot_do_o_kernelILb0E23Flash_bwd_kernel_traitsILi32ELi128ELi128ELi8ELi4ELi4ELi4ELb0ELb0EN7cutlass10bfloat16_tE19Flash_kernel_traitsILi32ELi128ELi128ELi8ES3_EEEEvNS_16Flash_bwd_paramsE:
	.zero		1168


//--------------------- .nv.constant0._ZN5flash25flash_bwd_dot_do_o_kernelILb1E23Flash_bwd_kernel_traitsILi32ELi128ELi128ELi8ELi4ELi4ELi4ELb0ELb0EN7cutlass10bfloat16_tE19Flash_kernel_traitsILi32ELi128ELi128ELi8ES3_EEEEvNS_16Flash_bwd_paramsE --------------------------
	.section	.nv.constant0._ZN5flash25flash_bwd_dot_do_o_kernelILb1E23Flash_bwd_kernel_traitsILi32ELi128ELi128ELi8ELi4ELi4ELi4ELb0ELb0EN7cutlass10bfloat16_tE19Flash_kernel_traitsILi32ELi128ELi128ELi8ES3_EEEEvNS_16Flash_bwd_paramsE,"a",@progbits
	.sectionflags	@""
	.align	4
.nv.constant0._ZN5flash25flash_bwd_dot_do_o_kernelILb1E23Flash_bwd_kernel_traitsILi32ELi128ELi128ELi8ELi4ELi4ELi4ELb0ELb0EN7cutlass10bfloat16_tE19Flash_kernel_traitsILi32ELi128ELi128ELi8ES3_EEEEvNS_16Flash_bwd_paramsE:
	.zero		1168


//--------------------- SYMBOLS --------------------------

	.type		.nv.reservedSmem.offset0,@object
	.size		.nv.reservedSmem.offset0,0x4
